// auto-generated by cutlass_sweep.gemm — config: {"arch": "sm_100", "cluster_m": 2, "cluster_n": 2, "dtype": "tf32", "stages": 4, "tile_k": 32, "tile_m": 256, "tile_n": 128}
#include "cutlass/cutlass.h"
#include "cutlass/gemm/collective/collective_builder.hpp"
#include "cutlass/gemm/device/gemm_universal_adapter.h"
#include "cutlass/gemm/kernel/gemm_universal.hpp"
#include "cutlass/epilogue/collective/collective_builder.hpp"

using ElemA = cutlass::tfloat32_t;
using ElemB = cutlass::tfloat32_t;
using ElemCD = cutlass::tfloat32_t;
using Acc  = float;
using TileShape    = cute::Shape<cute::_256, cute::_128, cute::_32>;
using ClusterShape = cute::Shape<cute::_2, cute::_2, cute::_1>;

using CollectiveEpilogue = typename cutlass::epilogue::collective::CollectiveBuilder<
    cutlass::arch::Sm100, cutlass::arch::OpClassTensorOp,
    TileShape, ClusterShape,
    cutlass::epilogue::collective::EpilogueTileAuto,
    Acc, Acc,
    ElemCD, cutlass::layout::RowMajor, 128 / cutlass::sizeof_bits<ElemCD>::value,
    ElemCD, cutlass::layout::RowMajor, 128 / cutlass::sizeof_bits<ElemCD>::value,
    cutlass::epilogue::collective::EpilogueScheduleAuto
  >::CollectiveOp;

using CollectiveMainloop = typename cutlass::gemm::collective::CollectiveBuilder<
    cutlass::arch::Sm100, cutlass::arch::OpClassTensorOp,
    ElemA, cutlass::layout::RowMajor, 128 / cutlass::sizeof_bits<ElemA>::value,
    ElemB, cutlass::layout::ColumnMajor, 128 / cutlass::sizeof_bits<ElemB>::value,
    Acc,
    TileShape, ClusterShape,
    cutlass::gemm::collective::StageCount<4>,
    cutlass::gemm::collective::KernelScheduleAuto
  >::CollectiveOp;

using GemmKernel = cutlass::gemm::kernel::GemmUniversal<
    cute::Shape<int,int,int,int>,
    CollectiveMainloop,
    CollectiveEpilogue
>;
using Gemm = cutlass::gemm::device::GemmUniversalAdapter<GemmKernel>;

// Force the device kernel symbol into the cubin without needing a host main.
auto* _anchor = &cutlass::device_kernel<GemmKernel>;


// ===== COMPILED SASS (sm_100a) =====

	.target	sm_100a

	.elftype	@"ET_EXEC"


//--------------------- .note.nv.tkinfo           --------------------------
	.section	.note.nv.tkinfo,"",@"SHT_NOTE"
	.sectionflags	@"SHF_NOTE_NV_TKINFO"
	.tkinfo
        /*0018*/ 	.word	0x00000002
        /*0030*/ 	.string	""
        /*0030*/ 	.string	"ptxas"
        /*0030*/ 	.string	"Cuda compilation tools, release 13.0, V13.0.88"
        /*0030*/ 	.string	"Build cuda_13.0.r13.0/compiler.36424714_0"
        /*0030*/ 	.string	"-arch sm_100a -m 64 "



//--------------------- .note.nv.cuinfo           --------------------------
	.section	.note.nv.cuinfo,"",@"SHT_NOTE"
	.sectionflags	@"SHF_NOTE_NV_CUINFO"
        /*0018*/ 	.short	0x0002
        /*001a*/ 	.short	0x0064
        /*001c*/ 	.short	0x0082
	.zero		2


//--------------------- .nv.info                  --------------------------
	.section	.nv.info,"",@"SHT_CUDA_INFO"
	.align	4


	//----- nvinfo : EIATTR_REGCOUNT
	.align		4
        /*0000*/ 	.byte	0x04, 0x2f
        /*0002*/ 	.short	(.L_19 - .L_18)
	.align		4
.L_18:
        /*0004*/ 	.word	index@(_ZN7cutlass13device_kernelINS_4gemm6kernel13GemmUniversalIN4cute5tupleIJiiiiEEENS1_10collective13CollectiveMmaINS1_35MainloopSm100TmaUmmaWarpSpecializedILi4ELi2ELi4ENS5_IJNS4_1CILi2EEESB_NSA_ILi1EEEEEEEENS5_IJNSA_ILi256EEENSA_ILi128EEENSA_ILi32EEEEEENS_10tfloat32_tENS5_IJlSC_lEEESJ_SK_NS4_8TiledMMAINS4_8MMA_AtomIJNS4_23SM100_MMA_TF32_2x1SM_SSISJ_SJ_fLi256ELi128ELNS4_4UMMA5MajorE0ELSP_0ELNSO_7ScaleInE0ELSQ_0EEEEEENS4_6LayoutINS5_IJSC_SC_SC_EEENS5_IJNSA_ILi0EEESV_SV_EEEEENS5_IJNS4_10UnderscoreESY_SY_EEEEENS4_28SM100_TMA_2SM_LOAD_MULTICASTENS4_14ComposedLayoutINS4_7SwizzleILi3ELi4ELi3EEENS4_18smem_ptr_flag_bitsILi32EEENST_INS5_IJNSA_ILi8EEESH_EEENS5_IJSH_SC_EEEEEEEvNS4_8identityENS4_18SM100_TMA_2SM_LOADES1B_vS1C_EENS_8epilogue10collective18CollectiveEpilogueINS1F_23Sm100TmaWarpSpecializedILi4ELi2ELi16ELb1ELb0EEEJNS5_IJSG_SG_SH_EEENS5_IJNST_ISG_SC_EENST_INSA_ILi16EEESC_EEEEESJ_SK_SJ_SK_NS1F_6fusion15FusionCallbacksIS1J_NS1P_17LinearCombinationISJ_fSJ_fLNS_15FloatRoundStyleE2EEES1K_S1O_JEEENS4_5SM1004TMEM4LOAD26SM100_TMEM_LOAD_32dp32b16xENS4_13SM90_TMA_LOADENS12_INS13_ILi2ELi4ELi3EEES16_NST_INS5_IJS17_S1M_EEENS5_IJS1M_SC_EEEEEEENS4_39AutoVectorizingCopyWithAssumedAlignmentILi128EEENS4_14SM90_TMA_STOREES24_S26_S26_EEEvvEEEEvNT_6ParamsE)
        /*0008*/ 	.word	0x00000050


	//----- nvinfo : EIATTR_FRAME_SIZE
	.align		4
.L_19:
        /*000c*/ 	.byte	0x04, 0x11
        /*000e*/ 	.short	(.L_21 - .L_20)
	.align		4
.L_20:
        /*0010*/ 	.word	index@($__internal_2_$__cuda_sm10x_tcgen05_guardrail_trap_unallocated_columns_being_dealloced)
        /*0014*/ 	.word	0x00000000


	//----- nvinfo : EIATTR_FRAME_SIZE
	.align		4
.L_21:
        /*0018*/ 	.byte	0x04, 0x11
        /*001a*/ 	.short	(.L_23 - .L_22)
	.align		4
.L_22:
        /*001c*/ 	.word	index@($__internal_1_$__cuda_sm10x_tcgen05_guardrail_trap_phase_invalid_during_alloc)
        /*0020*/ 	.word	0x00000000


	//----- nvinfo : EIATTR_FRAME_SIZE
	.align		4
.L_23:
        /*0024*/ 	.byte	0x04, 0x11
        /*0026*/ 	.short	(.L_25 - .L_24)
	.align		4
.L_24:
        /*0028*/ 	.word	index@($__internal_0_$__cuda_sm10x_tcgen05_guardrail_trap_col_being_dealloced_not_returned_by_alloc)
        /*002c*/ 	.word	0x00000000


	//----- nvinfo : EIATTR_FRAME_SIZE
	.align		4
.L_25:
        /*0030*/ 	.byte	0x04, 0x11
        /*0032*/ 	.short	(.L_27 - .L_26)
	.align		4
.L_26:
        /*0034*/ 	.word	index@(_ZN7cutlass13device_kernelINS_4gemm6kernel13GemmUniversalIN4cute5tupleIJiiiiEEENS1_10collective13CollectiveMmaINS1_35MainloopSm100TmaUmmaWarpSpecializedILi4ELi2ELi4ENS5_IJNS4_1CILi2EEESB_NSA_ILi1EEEEEEEENS5_IJNSA_ILi256EEENSA_ILi128EEENSA_ILi32EEEEEENS_10tfloat32_tENS5_IJlSC_lEEESJ_SK_NS4_8TiledMMAINS4_8MMA_AtomIJNS4_23SM100_MMA_TF32_2x1SM_SSISJ_SJ_fLi256ELi128ELNS4_4UMMA5MajorE0ELSP_0ELNSO_7ScaleInE0ELSQ_0EEEEEENS4_6LayoutINS5_IJSC_SC_SC_EEENS5_IJNSA_ILi0EEESV_SV_EEEEENS5_IJNS4_10UnderscoreESY_SY_EEEEENS4_28SM100_TMA_2SM_LOAD_MULTICASTENS4_14ComposedLayoutINS4_7SwizzleILi3ELi4ELi3EEENS4_18smem_ptr_flag_bitsILi32EEENST_INS5_IJNSA_ILi8EEESH_EEENS5_IJSH_SC_EEEEEEEvNS4_8identityENS4_18SM100_TMA_2SM_LOADES1B_vS1C_EENS_8epilogue10collective18CollectiveEpilogueINS1F_23Sm100TmaWarpSpecializedILi4ELi2ELi16ELb1ELb0EEEJNS5_IJSG_SG_SH_EEENS5_IJNST_ISG_SC_EENST_INSA_ILi16EEESC_EEEEESJ_SK_SJ_SK_NS1F_6fusion15FusionCallbacksIS1J_NS1P_17LinearCombinationISJ_fSJ_fLNS_15FloatRoundStyleE2EEES1K_S1O_JEEENS4_5SM1004TMEM4LOAD26SM100_TMEM_LOAD_32dp32b16xENS4_13SM90_TMA_LOADENS12_INS13_ILi2ELi4ELi3EEES16_NST_INS5_IJS17_S1M_EEENS5_IJS1M_SC_EEEEEEENS4_39AutoVectorizingCopyWithAssumedAlignmentILi128EEENS4_14SM90_TMA_STOREES24_S26_S26_EEEvvEEEEvNT_6ParamsE)
        /*0038*/ 	.word	0x00000000


	//----- nvinfo : EIATTR_MIN_STACK_SIZE
	.align		4
.L_27:
        /*003c*/ 	.byte	0x04, 0x12
        /*003e*/ 	.short	(.L_29 - .L_28)
	.align		4
.L_28:
        /*0040*/ 	.word	index@(_ZN7cutlass13device_kernelINS_4gemm6kernel13GemmUniversalIN4cute5tupleIJiiiiEEENS1_10collective13CollectiveMmaINS1_35MainloopSm100TmaUmmaWarpSpecializedILi4ELi2ELi4ENS5_IJNS4_1CILi2EEESB_NSA_ILi1EEEEEEEENS5_IJNSA_ILi256EEENSA_ILi128EEENSA_ILi32EEEEEENS_10tfloat32_tENS5_IJlSC_lEEESJ_SK_NS4_8TiledMMAINS4_8MMA_AtomIJNS4_23SM100_MMA_TF32_2x1SM_SSISJ_SJ_fLi256ELi128ELNS4_4UMMA5MajorE0ELSP_0ELNSO_7ScaleInE0ELSQ_0EEEEEENS4_6LayoutINS5_IJSC_SC_SC_EEENS5_IJNSA_ILi0EEESV_SV_EEEEENS5_IJNS4_10UnderscoreESY_SY_EEEEENS4_28SM100_TMA_2SM_LOAD_MULTICASTENS4_14ComposedLayoutINS4_7SwizzleILi3ELi4ELi3EEENS4_18smem_ptr_flag_bitsILi32EEENST_INS5_IJNSA_ILi8EEESH_EEENS5_IJSH_SC_EEEEEEEvNS4_8identityENS4_18SM100_TMA_2SM_LOADES1B_vS1C_EENS_8epilogue10collective18CollectiveEpilogueINS1F_23Sm100TmaWarpSpecializedILi4ELi2ELi16ELb1ELb0EEEJNS5_IJSG_SG_SH_EEENS5_IJNST_ISG_SC_EENST_INSA_ILi16EEESC_EEEEESJ_SK_SJ_SK_NS1F_6fusion15FusionCallbacksIS1J_NS1P_17LinearCombinationISJ_fSJ_fLNS_15FloatRoundStyleE2EEES1K_S1O_JEEENS4_5SM1004TMEM4LOAD26SM100_TMEM_LOAD_32dp32b16xENS4_13SM90_TMA_LOADENS12_INS13_ILi2ELi4ELi3EEES16_NST_INS5_IJS17_S1M_EEENS5_IJS1M_SC_EEEEEEENS4_39AutoVectorizingCopyWithAssumedAlignmentILi128EEENS4_14SM90_TMA_STOREES24_S26_S26_EEEvvEEEEvNT_6ParamsE)
        /*0044*/ 	.word	0x00000000
.L_29:


//--------------------- .nv.compat                --------------------------
	.section	.nv.compat,"",@"SHT_CUDA_COMPAT_INFO"
	.align	4
        /*0000*/ 	.byte	0x02, 0x09, 0x01, 0x00, 0x02, 0x02, 0x02, 0x00, 0x02, 0x05, 0x05, 0x00, 0x03, 0x07, 0x01, 0x01
        /*0010*/ 	.byte	0x02, 0x03, 0x01, 0x00, 0x02, 0x06, 0x01, 0x00, 0x04, 0x0b, 0x08, 0x00, 0x09, 0x00, 0x00, 0x00
        /*0020*/ 	.byte	0x00, 0x00, 0x00, 0x00


//--------------------- .nv.info._ZN7cutlass13device_kernelINS_4gemm6kernel13GemmUniversalIN4cute5tupleIJiiiiEEENS1_10collective13CollectiveMmaINS1_35MainloopSm100TmaUmmaWarpSpecializedILi4ELi2ELi4ENS5_IJNS4_1CILi2EEESB_NSA_ILi1EEEEEEEENS5_IJNSA_ILi256EEENSA_ILi128EEENSA_ILi32EEEEEENS_10tfloat32_tENS5_IJlSC_lEEESJ_SK_NS4_8TiledMMAINS4_8MMA_AtomIJNS4_23SM100_MMA_TF32_2x1SM_SSISJ_SJ_fLi256ELi128ELNS4_4UMMA5MajorE0ELSP_0ELNSO_7ScaleInE0ELSQ_0EEEEEENS4_6LayoutINS5_IJSC_SC_SC_EEENS5_IJNSA_ILi0EEESV_SV_EEEEENS5_IJNS4_10UnderscoreESY_SY_EEEEENS4_28SM100_TMA_2SM_LOAD_MULTICASTENS4_14ComposedLayoutINS4_7SwizzleILi3ELi4ELi3EEENS4_18smem_ptr_flag_bitsILi32EEENST_INS5_IJNSA_ILi8EEESH_EEENS5_IJSH_SC_EEEEEEEvNS4_8identityENS4_18SM100_TMA_2SM_LOADES1B_vS1C_EENS_8epilogue10collective18CollectiveEpilogueINS1F_23Sm100TmaWarpSpecializedILi4ELi2ELi16ELb1ELb0EEEJNS5_IJSG_SG_SH_EEENS5_IJNST_ISG_SC_EENST_INSA_ILi16EEESC_EEEEESJ_SK_SJ_SK_NS1F_6fusion15FusionCallbacksIS1J_NS1P_17LinearCombinationISJ_fSJ_fLNS_15FloatRoundStyleE2EEES1K_S1O_JEEENS4_5SM1004TMEM4LOAD26SM100_TMEM_LOAD_32dp32b16xENS4_13SM90_TMA_LOADENS12_INS13_ILi2ELi4ELi3EEES16_NST_INS5_IJS17_S1M_EEENS5_IJS1M_SC_EEEEEEENS4_39AutoVectorizingCopyWithAssumedAlignmentILi128EEENS4_14SM90_TMA_STOREES24_S26_S26_EEEvvEEEEvNT_6ParamsE --------------------------
	.section	.nv.info._ZN7cutlass13device_kernelINS_4gemm6kernel13GemmUniversalIN4cute5tupleIJiiiiEEENS1_10collective13CollectiveMmaINS1_35MainloopSm100TmaUmmaWarpSpecializedILi4ELi2ELi4ENS5_IJNS4_1CILi2EEESB_NSA_ILi1EEEEEEEENS5_IJNSA_ILi256EEENSA_ILi128EEENSA_ILi32EEEEEENS_10tfloat32_tENS5_IJlSC_lEEESJ_SK_NS4_8TiledMMAINS4_8MMA_AtomIJNS4_23SM100_MMA_TF32_2x1SM_SSISJ_SJ_fLi256ELi128ELNS4_4UMMA5MajorE0ELSP_0ELNSO_7ScaleInE0ELSQ_0EEEEEENS4_6LayoutINS5_IJSC_SC_SC_EEENS5_IJNSA_ILi0EEESV_SV_EEEEENS5_IJNS4_10UnderscoreESY_SY_EEEEENS4_28SM100_TMA_2SM_LOAD_MULTICASTENS4_14ComposedLayoutINS4_7SwizzleILi3ELi4ELi3EEENS4_18smem_ptr_flag_bitsILi32EEENST_INS5_IJNSA_ILi8EEESH_EEENS5_IJSH_SC_EEEEEEEvNS4_8identityENS4_18SM100_TMA_2SM_LOADES1B_vS1C_EENS_8epilogue10collective18CollectiveEpilogueINS1F_23Sm100TmaWarpSpecializedILi4ELi2ELi16ELb1ELb0EEEJNS5_IJSG_SG_SH_EEENS5_IJNST_ISG_SC_EENST_INSA_ILi16EEESC_EEEEESJ_SK_SJ_SK_NS1F_6fusion15FusionCallbacksIS1J_NS1P_17LinearCombinationISJ_fSJ_fLNS_15FloatRoundStyleE2EEES1K_S1O_JEEENS4_5SM1004TMEM4LOAD26SM100_TMEM_LOAD_32dp32b16xENS4_13SM90_TMA_LOADENS12_INS13_ILi2ELi4ELi3EEES16_NST_INS5_IJS17_S1M_EEENS5_IJS1M_SC_EEEEEEENS4_39AutoVectorizingCopyWithAssumedAlignmentILi128EEENS4_14SM90_TMA_STOREES24_S26_S26_EEEvvEEEEvNT_6ParamsE,"",@"SHT_CUDA_INFO"
	.sectionflags	@""
	.align	4


	//----- nvinfo : EIATTR_CUDA_API_VERSION
	.align		4
        /*0000*/ 	.byte	0x04, 0x37
        /*0002*/ 	.short	(.L_31 - .L_30)
.L_30:
        /*0004*/ 	.word	0x00000082


	//----- nvinfo : EIATTR_KPARAM_INFO
	.align		4
.L_31:
        /*0008*/ 	.byte	0x04, 0x17
        /*000a*/ 	.short	(.L_33 - .L_32)
.L_32:
        /*000c*/ 	.word	0x00000000
        /*0010*/ 	.short	0x0000
        /*0012*/ 	.short	0x0000
        /*0014*/ 	.byte	0x00, 0xf0, 0x01, 0x20


	//----- nvinfo : EIATTR_AT_ENTRY_FRAGMENTS
	.align		4
.L_33:
        /*0018*/ 	.byte	0x04, 0x4f
        /*001a*/ 	.short	(.L_35 - .L_34)


	//   ....[0]....
.L_34:
        /*001c*/ 	.word	0x00000007


	//----- nvinfo : EIATTR_RESERVED_SMEM_USED
	.align		4
.L_35:
        /*0020*/ 	.byte	0x01, 0x41
	.zero		2


	//----- nvinfo : EIATTR_SPARSE_MMA_MASK
	.align		4
        /*0024*/ 	.byte	0x03, 0x50
        /*0026*/ 	.short	0x0000


	//----- nvinfo : EIATTR_TCGEN05_2CTA_USED
	.align		4
        /*0028*/ 	.byte	0x01, 0x52
	.zero		2


	//----- nvinfo : EIATTR_MAXREG_COUNT
	.align		4
        /*002c*/ 	.byte	0x03, 0x1b
        /*002e*/ 	.short	0x00ff


	//----- nvinfo : EIATTR_NUM_BARRIERS
	.align		4
        /*0030*/ 	.byte	0x02, 0x4c
        /*0032*/ 	.byte	0x07
	.zero		1


	//----- nvinfo : EIATTR_EXTERNS
	.align		4
        /*0034*/ 	.byte	0x04, 0x0f
        /*0036*/ 	.short	(.L_37 - .L_36)


	//   ....[0]....
	.align		4
.L_36:
        /*0038*/ 	.word	index@(__assertfail)


	//----- nvinfo : EIATTR_MERCURY_ISA_VERSION
	.align		4
.L_37:
        /*003c*/ 	.byte	0x03, 0x5f
        /*003e*/ 	.short	0x0101


	//----- nvinfo : EIATTR_INT_WARP_WIDE_INSTR_OFFSETS
	.align		4
        /*0040*/ 	.byte	0x04, 0x31
        /*0042*/ 	.short	(.L_39 - .L_38)


	//   ....[0]....
.L_38:
        /*0044*/ 	.word	0x00000de0


	//   ....[1]....
        /*0048*/ 	.word	0x00000e90


	//   ....[2]....
        /*004c*/ 	.word	0x000043b0


	//   ....[3]....
        /*0050*/ 	.word	0x000043e0


	//   ....[4]....
        /*0054*/ 	.word	0x00004400


	//   ....[5]....
        /*0058*/ 	.word	0x00004f80


	//   ....[6]....
        /*005c*/ 	.word	0x00004fe0


	//   ....[7]....
        /*0060*/ 	.word	0x000050c0


	//   ....[8]....
        /*0064*/ 	.word	0x00005130


	//   ....[9]....
        /*0068*/ 	.word	0x00005210


	//   ....[10]....
        /*006c*/ 	.word	0x00005280


	//   ....[11]....
        /*0070*/ 	.word	0x00005370


	//   ....[12]....
        /*0074*/ 	.word	0x000053e0


	//   ....[13]....
        /*0078*/ 	.word	0x000054e0


	//   ....[14]....
        /*007c*/ 	.word	0x00005560


	//   ....[15]....
        /*0080*/ 	.word	0x00005660


	//   ....[16]....
        /*0084*/ 	.word	0x000056e0


	//   ....[17]....
        /*0088*/ 	.word	0x000057e0


	//   ....[18]....
        /*008c*/ 	.word	0x00005860


	//   ....[19]....
        /*0090*/ 	.word	0x00005950


	//   ....[20]....
        /*0094*/ 	.word	0x000059e0


	//----- nvinfo : EIATTR_COOP_GROUP_MASK_REGIDS
	.align		4
.L_39:
        /*0098*/ 	.byte	0x04, 0x29
        /*009a*/ 	.short	(.L_41 - .L_40)


	//   ....[0]....
.L_40:
        /*009c*/ 	.word	0xffffffff


	//   ....[1]....
        /*00a0*/ 	.word	0xffffffff


	//   ....[2]....
        /*00a4*/ 	.word	0xffffffff


	//   ....[3]....
        /*00a8*/ 	.word	0xffffffff


	//   ....[4]....
        /*00ac*/ 	.word	0xffffffff


	//   ....[5]....
        /*00b0*/ 	.word	0xffffffff


	//   ....[6]....
        /*00b4*/ 	.word	0xffffffff


	//   ....[7]....
        /*00b8*/ 	.word	0xffffffff


	//   ....[8]....
        /*00bc*/ 	.word	0xffffffff


	//   ....[9]....
        /*00c0*/ 	.word	0xffffffff


	//   ....[10]....
        /*00c4*/ 	.word	0xffffffff


	//   ....[11]....
        /*00c8*/ 	.word	0xffffffff


	//   ....[12]....
        /*00cc*/ 	.word	0xffffffff


	//   ....[13]....
        /*00d0*/ 	.word	0xffffffff


	//----- nvinfo : EIATTR_COOP_GROUP_INSTR_OFFSETS
	.align		4
.L_41:
        /*00d4*/ 	.byte	0x04, 0x28
        /*00d6*/ 	.short	(.L_43 - .L_42)


	//   ....[0]....
.L_42:
        /*00d8*/ 	.word	0x000000b0


	//   ....[1]....
        /*00dc*/ 	.word	0x00000520


	//   ....[2]....
        /*00e0*/ 	.word	0x000006f0


	//   ....[3]....
        /*00e4*/ 	.word	0x00000890


	//   ....[4]....
        /*00e8*/ 	.word	0x00000990


	//   ....[5]....
        /*00ec*/ 	.word	0x00000b00


	//   ....[6]....
        /*00f0*/ 	.word	0x00000ca0


	//   ....[7]....
        /*00f4*/ 	.word	0x00000f00


	//   ....[8]....
        /*00f8*/ 	.word	0x000022a0


	//   ....[9]....
        /*00fc*/ 	.word	0x00003190


	//   ....[10]....
        /*0100*/ 	.word	0x00003660


	//   ....[11]....
        /*0104*/ 	.word	0x00003690


	//   ....[12]....
        /*0108*/ 	.word	0x000042b0


	//   ....[13]....
        /*010c*/ 	.word	0x000044c0


	//----- nvinfo : EIATTR_VRC_CTA_INIT_COUNT
	.align		4
.L_43:
        /*0110*/ 	.byte	0x02, 0x4a
        /*0112*/ 	.byte	0x80
	.zero		1


	//----- nvinfo : EIATTR_SYSCALL_OFFSETS
	.align		4
        /*0114*/ 	.byte	0x04, 0x46
        /*0116*/ 	.short	(.L_45 - .L_44)


	//   ....[0]....
.L_44:
        /*0118*/ 	.word	0x00006670


	//   ....[1]....
        /*011c*/ 	.word	0x00006760


	//   ....[2]....
        /*0120*/ 	.word	0x00006f20


	//   ....[3]....
        /*0124*/ 	.word	0x000078a0


	//   ....[4]....
        /*0128*/ 	.word	0x000081f0


	//   ....[5]....
        /*012c*/ 	.word	0x00008b80


	//   ....[6]....
        /*0130*/ 	.word	0x00009510


	//   ....[7]....
        /*0134*/ 	.word	0x00009ed0


	//   ....[8]....
        /*0138*/ 	.word	0x0000a860


	//   ....[9]....
        /*013c*/ 	.word	0x0000b1a0


	//----- nvinfo : EIATTR_MBARRIER_INSTR_OFFSETS
	.align		4
.L_45:
        /*0140*/ 	.byte	0x04, 0x39
        /*0142*/ 	.short	(.L_47 - .L_46)


	//   ....[0]....
.L_46:
        /*0144*/ 	.word	0x00000660
        /*0148*/ 	.word	0x000000ff
        /*014c*/ 	.word	0x00000000
        /*0150*/ 	.short	0x0100
        /*0152*/ 	.byte	0x04
	.zero		1


	//   ....[1]....
        /*0154*/ 	.word	0x00000670
        /*0158*/ 	.word	0x000000ff
        /*015c*/ 	.word	0x00000020
        /*0160*/ 	.short	0x0100
        /*0162*/ 	.byte	0x04
	.zero		1


	//   ....[2]....
        /*0164*/ 	.word	0x00000680
        /*0168*/ 	.word	0x000000ff
        /*016c*/ 	.word	0x00000008
        /*0170*/ 	.short	0x0100
        /*0172*/ 	.byte	0x04
	.zero		1


	//   ....[3]....
        /*0174*/ 	.word	0x00000690
        /*0178*/ 	.word	0x000000ff
        /*017c*/ 	.word	0x00000028
        /*0180*/ 	.short	0x0100
        /*0182*/ 	.byte	0x04
	.zero		1


	//   ....[4]....
        /*0184*/ 	.word	0x000006a0
        /*0188*/ 	.word	0x000000ff
        /*018c*/ 	.word	0x00000010
        /*0190*/ 	.short	0x0100
        /*0192*/ 	.byte	0x04
	.zero		1


	//   ....[5]....
        /*0194*/ 	.word	0x000006b0
        /*0198*/ 	.word	0x000000ff
        /*019c*/ 	.word	0x00000030
        /*01a0*/ 	.short	0x0100
        /*01a2*/ 	.byte	0x04
	.zero		1


	//   ....[6]....
        /*01a4*/ 	.word	0x000006c0
        /*01a8*/ 	.word	0x000000ff
        /*01ac*/ 	.word	0x00000018
        /*01b0*/ 	.short	0x0100
        /*01b2*/ 	.byte	0x04
	.zero		1


	//   ....[7]....
        /*01b4*/ 	.word	0x000006d0
        /*01b8*/ 	.word	0x000000ff
        /*01bc*/ 	.word	0x00000038
        /*01c0*/ 	.short	0x0100
        /*01c2*/ 	.byte	0x04
	.zero		1


	//   ....[8]....
        /*01c4*/ 	.word	0x00000800
        /*01c8*/ 	.word	0x000000ff
        /*01cc*/ 	.word	0x00000040
        /*01d0*/ 	.short	0x0100
        /*01d2*/ 	.byte	0x04
	.zero		1


	//   ....[9]....
        /*01d4*/ 	.word	0x00000810
        /*01d8*/ 	.word	0x000000ff
        /*01dc*/ 	.word	0x00000060
        /*01e0*/ 	.short	0x0100
        /*01e2*/ 	.byte	0x04
	.zero		1


	//   ....[10]....
        /*01e4*/ 	.word	0x00000820
        /*01e8*/ 	.word	0x000000ff
        /*01ec*/ 	.word	0x00000048
        /*01f0*/ 	.short	0x0100
        /*01f2*/ 	.byte	0x04
	.zero		1


	//   ....[11]....
        /*01f4*/ 	.word	0x00000830
        /*01f8*/ 	.word	0x000000ff
        /*01fc*/ 	.word	0x00000068
        /*0200*/ 	.short	0x0100
        /*0202*/ 	.byte	0x04
	.zero		1


	//   ....[12]....
        /*0204*/ 	.word	0x00000840
        /*0208*/ 	.word	0x000000ff
        /*020c*/ 	.word	0x00000050
        /*0210*/ 	.short	0x0100
        /*0212*/ 	.byte	0x04
	.zero		1


	//   ....[13]....
        /*0214*/ 	.word	0x00000850
        /*0218*/ 	.word	0x000000ff
        /*021c*/ 	.word	0x00000070
        /*0220*/ 	.short	0x0100
        /*0222*/ 	.byte	0x04
	.zero		1


	//   ....[14]....
        /*0224*/ 	.word	0x00000860
        /*0228*/ 	.word	0x000000ff
        /*022c*/ 	.word	0x00000058
        /*0230*/ 	.short	0x0100
        /*0232*/ 	.byte	0x04
	.zero		1


	//   ....[15]....
        /*0234*/ 	.word	0x00000870
        /*0238*/ 	.word	0x000000ff
        /*023c*/ 	.word	0x00000078
        /*0240*/ 	.short	0x0100
        /*0242*/ 	.byte	0x04
	.zero		1


	//   ....[16]....
        /*0244*/ 	.word	0x00000960
        /*0248*/ 	.word	0x000000ff
        /*024c*/ 	.word	0x00000080
        /*0250*/ 	.short	0x0100
        /*0252*/ 	.byte	0x06
	.zero		1


	//   ....[17]....
        /*0254*/ 	.word	0x00000970
        /*0258*/ 	.word	0x000000ff
        /*025c*/ 	.word	0x00000088
        /*0260*/ 	.short	0x0100
        /*0262*/ 	.byte	0x06
	.zero		1


	//   ....[18]....
        /*0264*/ 	.word	0x00000ab0
        /*0268*/ 	.word	0x000000ff
        /*026c*/ 	.word	0x00000090
        /*0270*/ 	.short	0x0100
        /*0272*/ 	.byte	0x06
	.zero		1


	//   ....[19]....
        /*0274*/ 	.word	0x00000ac0
        /*0278*/ 	.word	0x000000ff
        /*027c*/ 	.word	0x000000a0
        /*0280*/ 	.short	0x0100
        /*0282*/ 	.byte	0x06
	.zero		1


	//   ....[20]....
        /*0284*/ 	.word	0x00000ad0
        /*0288*/ 	.word	0x000000ff
        /*028c*/ 	.word	0x00000098
        /*0290*/ 	.short	0x0100
        /*0292*/ 	.byte	0x06
	.zero		1


	//   ....[21]....
        /*0294*/ 	.word	0x00000ae0
        /*0298*/ 	.word	0x000000ff
        /*029c*/ 	.word	0x000000a8
        /*02a0*/ 	.short	0x0100
        /*02a2*/ 	.byte	0x06
	.zero		1


	//   ....[22]....
        /*02a4*/ 	.word	0x00000c10
        /*02a8*/ 	.word	0x000000ff
        /*02ac*/ 	.word	0x000000b0
        /*02b0*/ 	.short	0x0100
        /*02b2*/ 	.byte	0x04
	.zero		1


	//   ....[23]....
        /*02b4*/ 	.word	0x00000c20
        /*02b8*/ 	.word	0x000000ff
        /*02bc*/ 	.word	0x000000d0
        /*02c0*/ 	.short	0x0100
        /*02c2*/ 	.byte	0x04
	.zero		1


	//   ....[24]....
        /*02c4*/ 	.word	0x00000c30
        /*02c8*/ 	.word	0x000000ff
        /*02cc*/ 	.word	0x000000b8
        /*02d0*/ 	.short	0x0100
        /*02d2*/ 	.byte	0x04
	.zero		1


	//   ....[25]....
        /*02d4*/ 	.word	0x00000c40
        /*02d8*/ 	.word	0x000000ff
        /*02dc*/ 	.word	0x000000d8
        /*02e0*/ 	.short	0x0100
        /*02e2*/ 	.byte	0x04
	.zero		1


	//   ....[26]....
        /*02e4*/ 	.word	0x00000c50
        /*02e8*/ 	.word	0x000000ff
        /*02ec*/ 	.word	0x000000c0
        /*02f0*/ 	.short	0x0100
        /*02f2*/ 	.byte	0x04
	.zero		1


	//   ....[27]....
        /*02f4*/ 	.word	0x00000c60
        /*02f8*/ 	.word	0x000000ff
        /*02fc*/ 	.word	0x000000e0
        /*0300*/ 	.short	0x0100
        /*0302*/ 	.byte	0x04
	.zero		1


	//   ....[28]....
        /*0304*/ 	.word	0x00000c70
        /*0308*/ 	.word	0x000000ff
        /*030c*/ 	.word	0x000000c8
        /*0310*/ 	.short	0x0100
        /*0312*/ 	.byte	0x04
	.zero		1


	//   ....[29]....
        /*0314*/ 	.word	0x00000c80
        /*0318*/ 	.word	0x000000ff
        /*031c*/ 	.word	0x000000e8
        /*0320*/ 	.short	0x0100
        /*0322*/ 	.byte	0x04
	.zero		1


	//   ....[30]....
        /*0324*/ 	.word	0x00000d80
        /*0328*/ 	.word	0x000000ff
        /*032c*/ 	.word	0x000000f0
        /*0330*/ 	.short	0x0100
        /*0332*/ 	.byte	0x04
	.zero		1


	//   ....[31]....
        /*0334*/ 	.word	0x00000d90
        /*0338*/ 	.word	0x000000ff
        /*033c*/ 	.word	0x00000100
        /*0340*/ 	.short	0x0100
        /*0342*/ 	.byte	0x04
	.zero		1


	//   ....[32]....
        /*0344*/ 	.word	0x00000da0
        /*0348*/ 	.word	0x000000ff
        /*034c*/ 	.word	0x000000f8
        /*0350*/ 	.short	0x0100
        /*0352*/ 	.byte	0x04
	.zero		1


	//   ....[33]....
        /*0354*/ 	.word	0x00000db0
        /*0358*/ 	.word	0x000000ff
        /*035c*/ 	.word	0x00000108
        /*0360*/ 	.short	0x0100
        /*0362*/ 	.byte	0x04
	.zero		1


	//   ....[34]....
        /*0364*/ 	.word	0x00000eb0
        /*0368*/ 	.word	0x000000ff
        /*036c*/ 	.word	0x00000110
        /*0370*/ 	.short	0x0100
        /*0372*/ 	.byte	0x06
	.zero		1


	//   ....[35]....
        /*0374*/ 	.word	0x00001ae0
        /*0378*/ 	.word	0x00000000
        /*037c*/ 	.word	0x00000100
        /*0380*/ 	.short	0x010a
        /*0382*/ 	.byte	0xff
	.zero		1


	//   ....[36]....
        /*0384*/ 	.word	0x00001b10
        /*0388*/ 	.word	0x00000000
        /*038c*/ 	.word	0x000000f0
        /*0390*/ 	.short	0x0101
        /*0392*/ 	.byte	0xff
	.zero		1


	//   ....[37]....
        /*0394*/ 	.word	0x00001bb0
        /*0398*/ 	.word	0x000000ff
        /*039c*/ 	.word	0x00000020
        /*03a0*/ 	.short	0x010a
        /*03a2*/ 	.byte	0x04
	.zero		1


	//   ....[38]....
        /*03a4*/ 	.word	0x00001c80
        /*03a8*/ 	.word	0x000000ff
        /*03ac*/ 	.word	0x00000020
        /*03b0*/ 	.short	0x010a
        /*03b2*/ 	.byte	0x21
	.zero		1


	//   ....[39]....
        /*03b4*/ 	.word	0x00001e30
        /*03b8*/ 	.word	0x000000ff
        /*03bc*/ 	.word	0x00000020
        /*03c0*/ 	.short	0x010a
        /*03c2*/ 	.byte	0x05
	.zero		1


	//   ....[40]....
        /*03c4*/ 	.word	0x00001f50
        /*03c8*/ 	.word	0x000000ff
        /*03cc*/ 	.word	0x00000088
        /*03d0*/ 	.short	0x0101
        /*03d2*/ 	.byte	0x0d
	.zero		1


	//   ....[41]....
        /*03d4*/ 	.word	0x00001f70
        /*03d8*/ 	.word	0x000000ff
        /*03dc*/ 	.word	0x00000020
        /*03e0*/ 	.short	0x010a
        /*03e2*/ 	.byte	0x04
	.zero		1


	//   ....[42]....
        /*03e4*/ 	.word	0x00001ff0
        /*03e8*/ 	.word	0x000000ff
        /*03ec*/ 	.word	0x00000020
        /*03f0*/ 	.short	0x010a
        /*03f2*/ 	.byte	0x11
	.zero		1


	//   ....[43]....
        /*03f4*/ 	.word	0x00002190
        /*03f8*/ 	.word	0x000000ff
        /*03fc*/ 	.word	0x00000020
        /*0400*/ 	.short	0x010a
        /*0402*/ 	.byte	0x05
	.zero		1


	//   ....[44]....
        /*0404*/ 	.word	0x000022d0
        /*0408*/ 	.word	0x00000003
        /*040c*/ 	.word	0x00000090
        /*0410*/ 	.short	0x010a
        /*0412*/ 	.byte	0xff
	.zero		1


	//   ....[45]....
        /*0414*/ 	.word	0x00002420
        /*0418*/ 	.word	0x00000000
        /*041c*/ 	.word	0x00000000
        /*0420*/ 	.short	0x0101
        /*0422*/ 	.byte	0xff
	.zero		1


	//   ....[46]....
        /*0424*/ 	.word	0x000029e0
        /*0428*/ 	.word	0x000000ff
        /*042c*/ 	.word	0x00000000
        /*0430*/ 	.short	0x010a
        /*0432*/ 	.byte	0x04
	.zero		1


	//   ....[47]....
        /*0434*/ 	.word	0x00002a70
        /*0438*/ 	.word	0x000000ff
        /*043c*/ 	.word	0x00000000
        /*0440*/ 	.short	0x010a
        /*0442*/ 	.byte	0x05
	.zero		1


	//   ....[48]....
        /*0444*/ 	.word	0x00002b00
        /*0448*/ 	.word	0x000000ff
        /*044c*/ 	.word	0x00000000
        /*0450*/ 	.short	0x010a
        /*0452*/ 	.byte	0x05
	.zero		1


	//   ....[49]....
        /*0454*/ 	.word	0x00002ba0
        /*0458*/ 	.word	0x00000000
        /*045c*/ 	.word	0x00000000
        /*0460*/ 	.short	0x010a
        /*0462*/ 	.byte	0xff
	.zero		1


	//   ....[50]....
        /*0464*/ 	.word	0x00002ce0
        /*0468*/ 	.word	0x00000000
        /*046c*/ 	.word	0x000000f0
        /*0470*/ 	.short	0x010a
        /*0472*/ 	.byte	0xff
	.zero		1


	//   ....[51]....
        /*0474*/ 	.word	0x00002d50
        /*0478*/ 	.word	0x00000000
        /*047c*/ 	.word	0x00000000
        /*0480*/ 	.short	0x0101
        /*0482*/ 	.byte	0xff
	.zero		1


	//   ....[52]....
        /*0484*/ 	.word	0x00002d70
        /*0488*/ 	.word	0x000000ff
        /*048c*/ 	.word	0x000000a0
        /*0490*/ 	.short	0x010a
        /*0492*/ 	.byte	0x04
	.zero		1


	//   ....[53]....
        /*0494*/ 	.word	0x00002e90
        /*0498*/ 	.word	0x00000000
        /*049c*/ 	.word	0x00000090
        /*04a0*/ 	.short	0x010a
        /*04a2*/ 	.byte	0xff
	.zero		1


	//   ....[54]....
        /*04a4*/ 	.word	0x00002f90
        /*04a8*/ 	.word	0x00000000
        /*04ac*/ 	.word	0x00000000
        /*04b0*/ 	.short	0x0101
        /*04b2*/ 	.byte	0xff
	.zero		1


	//   ....[55]....
        /*04b4*/ 	.word	0x00003020
        /*04b8*/ 	.word	0x000000ff
        /*04bc*/ 	.word	0x000000a0
        /*04c0*/ 	.short	0x0106
        /*04c2*/ 	.byte	0x04
	.zero		1


	//   ....[56]....
        /*04c4*/ 	.word	0x00003040
        /*04c8*/ 	.word	0x000000ff
        /*04cc*/ 	.word	0x000000a0
        /*04d0*/ 	.short	0x010a
        /*04d2*/ 	.byte	0x04
	.zero		1


	//   ....[57]....
        /*04d4*/ 	.word	0x000030d0
        /*04d8*/ 	.word	0x000000ff
        /*04dc*/ 	.word	0x000000a0
        /*04e0*/ 	.short	0x0106
        /*04e2*/ 	.byte	0x07
	.zero		1


	//   ....[58]....
        /*04e4*/ 	.word	0x00003110
        /*04e8*/ 	.word	0x00000000
        /*04ec*/ 	.word	0x000000a0
        /*04f0*/ 	.short	0x010a
        /*04f2*/ 	.byte	0xff
	.zero		1


	//   ....[59]....
        /*04f4*/ 	.word	0x00003360
        /*04f8*/ 	.word	0x000000ff
        /*04fc*/ 	.word	0x00000008
        /*0500*/ 	.short	0x010a
        /*0502*/ 	.byte	0x05
	.zero		1


	//   ....[60]....
        /*0504*/ 	.word	0x00003380
        /*0508*/ 	.word	0x000000ff
        /*050c*/ 	.word	0x00000008
        /*0510*/ 	.short	0x010a
        /*0512*/ 	.byte	0x05
	.zero		1


	//   ....[61]....
        /*0514*/ 	.word	0x00003510
        /*0518*/ 	.word	0x000000ff
        /*051c*/ 	.word	0x00000008
        /*0520*/ 	.short	0x010a
        /*0522*/ 	.byte	0x05
	.zero		1


	//   ....[62]....
        /*0524*/ 	.word	0x00003530
        /*0528*/ 	.word	0x000000ff
        /*052c*/ 	.word	0x00000008
        /*0530*/ 	.short	0x010a
        /*0532*/ 	.byte	0x05
	.zero		1


	//   ....[63]....
        /*0534*/ 	.word	0x000035f0
        /*0538*/ 	.word	0x000000ff
        /*053c*/ 	.word	0x00000000
        /*0540*/ 	.short	0x0101
        /*0542*/ 	.byte	0x04
	.zero		1


	//   ....[64]....
        /*0544*/ 	.word	0x00003930
        /*0548*/ 	.word	0x00000000
        /*054c*/ 	.word	0x00000090
        /*0550*/ 	.short	0x010a
        /*0552*/ 	.byte	0xff
	.zero		1


	//   ....[65]....
        /*0554*/ 	.word	0x000039f0
        /*0558*/ 	.word	0x00000000
        /*055c*/ 	.word	0x00000000
        /*0560*/ 	.short	0x0101
        /*0562*/ 	.byte	0xff
	.zero		1


	//   ....[66]....
        /*0564*/ 	.word	0x00003ab0
        /*0568*/ 	.word	0x000000ff
        /*056c*/ 	.word	0x00000000
        /*0570*/ 	.short	0x010a
        /*0572*/ 	.byte	0x04
	.zero		1


	//   ....[67]....
        /*0574*/ 	.word	0x00003ac0
        /*0578*/ 	.word	0x000000ff
        /*057c*/ 	.word	0x000000d0
        /*0580*/ 	.short	0x010a
        /*0582*/ 	.byte	0x1f
	.zero		1


	//   ....[68]....
        /*0584*/ 	.word	0x00003b70
        /*0588*/ 	.word	0x000000ff
        /*058c*/ 	.word	0x00000000
        /*0590*/ 	.short	0x010a
        /*0592*/ 	.byte	0x05
	.zero		1


	//   ....[69]....
        /*0594*/ 	.word	0x00003ca0
        /*0598*/ 	.word	0x000000ff
        /*059c*/ 	.word	0x00000000
        /*05a0*/ 	.short	0x010a
        /*05a2*/ 	.byte	0x04
	.zero		1


	//   ....[70]....
        /*05a4*/ 	.word	0x00003fa0
        /*05a8*/ 	.word	0x000000ff
        /*05ac*/ 	.word	0x00000000
        /*05b0*/ 	.short	0x010a
        /*05b2*/ 	.byte	0x04
	.zero		1


	//   ....[71]....
        /*05b4*/ 	.word	0x00004030
        /*05b8*/ 	.word	0x000000ff
        /*05bc*/ 	.word	0x00000000
        /*05c0*/ 	.short	0x010a
        /*05c2*/ 	.byte	0x05
	.zero		1


	//   ....[72]....
        /*05c4*/ 	.word	0x000040c0
        /*05c8*/ 	.word	0x000000ff
        /*05cc*/ 	.word	0x00000000
        /*05d0*/ 	.short	0x010a
        /*05d2*/ 	.byte	0x05
	.zero		1


	//   ....[73]....
        /*05d4*/ 	.word	0x00004160
        /*05d8*/ 	.word	0x00000000
        /*05dc*/ 	.word	0x00000000
        /*05e0*/ 	.short	0x010a
        /*05e2*/ 	.byte	0xff
	.zero		1


	//   ....[74]....
        /*05e4*/ 	.word	0x000041a0
        /*05e8*/ 	.word	0x00000000
        /*05ec*/ 	.word	0x00000000
        /*05f0*/ 	.short	0x010a
        /*05f2*/ 	.byte	0xff
	.zero		1


	//   ....[75]....
        /*05f4*/ 	.word	0x00004210
        /*05f8*/ 	.word	0x000000ff
        /*05fc*/ 	.word	0x00000000
        /*0600*/ 	.short	0x0101
        /*0602*/ 	.byte	0x04
	.zero		1


	//   ....[76]....
        /*0604*/ 	.word	0x00004250
        /*0608*/ 	.word	0x000000ff
        /*060c*/ 	.word	0x00000110
        /*0610*/ 	.short	0x010a
        /*0612*/ 	.byte	0x1a
	.zero		1


	//   ....[77]....
        /*0614*/ 	.word	0x000042a0
        /*0618*/ 	.word	0x000000ff
        /*061c*/ 	.word	0x00000000
        /*0620*/ 	.short	0x0101
        /*0622*/ 	.byte	0x04
	.zero		1


	//   ....[78]....
        /*0624*/ 	.word	0x00004770
        /*0628*/ 	.word	0x0000000c
        /*062c*/ 	.word	0x00000090
        /*0630*/ 	.short	0x010a
        /*0632*/ 	.byte	0xff
	.zero		1


	//   ....[79]....
        /*0634*/ 	.word	0x000048e0
        /*0638*/ 	.word	0x00000000
        /*063c*/ 	.word	0x00000000
        /*0640*/ 	.short	0x0101
        /*0642*/ 	.byte	0xff
	.zero		1


	//   ....[80]....
        /*0644*/ 	.word	0x00004d80
        /*0648*/ 	.word	0x000000ff
        /*064c*/ 	.word	0x00000088
        /*0650*/ 	.short	0x010a
        /*0652*/ 	.byte	0x15
	.zero		1


	//   ....[81]....
        /*0654*/ 	.word	0x00004f00
        /*0658*/ 	.word	0x000000ff
        /*065c*/ 	.word	0x00000060
        /*0660*/ 	.short	0x010a
        /*0662*/ 	.byte	0x15
	.zero		1


	//   ....[82]....
        /*0664*/ 	.word	0x00005070
        /*0668*/ 	.word	0x000000ff
        /*066c*/ 	.word	0x00000040
        /*0670*/ 	.short	0x010b
        /*0672*/ 	.byte	0x15
	.zero		1


	//   ....[83]....
        /*0674*/ 	.word	0x00005080
        /*0678*/ 	.word	0x000000ff
        /*067c*/ 	.word	0x00000000
        /*0680*/ 	.short	0x0101
        /*0682*/ 	.byte	0x25
	.zero		1


	//   ....[84]....
        /*0684*/ 	.word	0x00005090
        /*0688*/ 	.word	0x000000ff
        /*068c*/ 	.word	0x00000068
        /*0690*/ 	.short	0x010a
        /*0692*/ 	.byte	0x15
	.zero		1


	//   ....[85]....
        /*0694*/ 	.word	0x000051c0
        /*0698*/ 	.word	0x000000ff
        /*069c*/ 	.word	0x00000048
        /*06a0*/ 	.short	0x010b
        /*06a2*/ 	.byte	0x15
	.zero		1


	//   ....[86]....
        /*06a4*/ 	.word	0x000051d0
        /*06a8*/ 	.word	0x000000ff
        /*06ac*/ 	.word	0x00000000
        /*06b0*/ 	.short	0x0101
        /*06b2*/ 	.byte	0x1f
	.zero		1


	//   ....[87]....
        /*06b4*/ 	.word	0x000051e0
        /*06b8*/ 	.word	0x000000ff
        /*06bc*/ 	.word	0x00000070
        /*06c0*/ 	.short	0x010a
        /*06c2*/ 	.byte	0x15
	.zero		1


	//   ....[88]....
        /*06c4*/ 	.word	0x00005320
        /*06c8*/ 	.word	0x000000ff
        /*06cc*/ 	.word	0x00000050
        /*06d0*/ 	.short	0x010b
        /*06d2*/ 	.byte	0x15
	.zero		1


	//   ....[89]....
        /*06d4*/ 	.word	0x00005330
        /*06d8*/ 	.word	0x000000ff
        /*06dc*/ 	.word	0x00000000
        /*06e0*/ 	.short	0x0101
        /*06e2*/ 	.byte	0x1e
	.zero		1


	//   ....[90]....
        /*06e4*/ 	.word	0x00005340
        /*06e8*/ 	.word	0x000000ff
        /*06ec*/ 	.word	0x00000078
        /*06f0*/ 	.short	0x010a
        /*06f2*/ 	.byte	0x15
	.zero		1


	//   ....[91]....
        /*06f4*/ 	.word	0x00005490
        /*06f8*/ 	.word	0x000000ff
        /*06fc*/ 	.word	0x00000058
        /*0700*/ 	.short	0x010b
        /*0702*/ 	.byte	0x15
	.zero		1


	//   ....[92]....
        /*0704*/ 	.word	0x000054a0
        /*0708*/ 	.word	0x000000ff
        /*070c*/ 	.word	0x00000000
        /*0710*/ 	.short	0x0101
        /*0712*/ 	.byte	0x1d
	.zero		1


	//   ....[93]....
        /*0714*/ 	.word	0x000054b0
        /*0718*/ 	.word	0x000000ff
        /*071c*/ 	.word	0x00000060
        /*0720*/ 	.short	0x010a
        /*0722*/ 	.byte	0x15
	.zero		1


	//   ....[94]....
        /*0724*/ 	.word	0x00005610
        /*0728*/ 	.word	0x000000ff
        /*072c*/ 	.word	0x00000040
        /*0730*/ 	.short	0x010b
        /*0732*/ 	.byte	0x15
	.zero		1


	//   ....[95]....
        /*0734*/ 	.word	0x00005620
        /*0738*/ 	.word	0x000000ff
        /*073c*/ 	.word	0x00000000
        /*0740*/ 	.short	0x0101
        /*0742*/ 	.byte	0x25
	.zero		1


	//   ....[96]....
        /*0744*/ 	.word	0x00005630
        /*0748*/ 	.word	0x000000ff
        /*074c*/ 	.word	0x00000068
        /*0750*/ 	.short	0x010a
        /*0752*/ 	.byte	0x15
	.zero		1


	//   ....[97]....
        /*0754*/ 	.word	0x00005790
        /*0758*/ 	.word	0x000000ff
        /*075c*/ 	.word	0x00000048
        /*0760*/ 	.short	0x010b
        /*0762*/ 	.byte	0x15
	.zero		1


	//   ....[98]....
        /*0764*/ 	.word	0x000057a0
        /*0768*/ 	.word	0x000000ff
        /*076c*/ 	.word	0x00000000
        /*0770*/ 	.short	0x0101
        /*0772*/ 	.byte	0x1f
	.zero		1


	//   ....[99]....
        /*0774*/ 	.word	0x000057b0
        /*0778*/ 	.word	0x000000ff
        /*077c*/ 	.word	0x00000070
        /*0780*/ 	.short	0x010a
        /*0782*/ 	.byte	0x15
	.zero		1


	//   ....[100]....
        /*0784*/ 	.word	0x00005900
        /*0788*/ 	.word	0x000000ff
        /*078c*/ 	.word	0x00000050
        /*0790*/ 	.short	0x010b
        /*0792*/ 	.byte	0x15
	.zero		1


	//   ....[101]....
        /*0794*/ 	.word	0x00005910
        /*0798*/ 	.word	0x000000ff
        /*079c*/ 	.word	0x00000000
        /*07a0*/ 	.short	0x0101
        /*07a2*/ 	.byte	0x1e
	.zero		1


	//   ....[102]....
        /*07a4*/ 	.word	0x00005920
        /*07a8*/ 	.word	0x000000ff
        /*07ac*/ 	.word	0x00000078
        /*07b0*/ 	.short	0x010a
        /*07b2*/ 	.byte	0x15
	.zero		1


	//   ....[103]....
        /*07b4*/ 	.word	0x00005b10
        /*07b8*/ 	.word	0x000000ff
        /*07bc*/ 	.word	0x00000058
        /*07c0*/ 	.short	0x010b
        /*07c2*/ 	.byte	0x15
	.zero		1


	//   ....[104]....
        /*07c4*/ 	.word	0x00005b20
        /*07c8*/ 	.word	0x000000ff
        /*07cc*/ 	.word	0x00000000
        /*07d0*/ 	.short	0x0101
        /*07d2*/ 	.byte	0x1d
	.zero		1


	//   ....[105]....
        /*07d4*/ 	.word	0x00005b40
        /*07d8*/ 	.word	0x000000ff
        /*07dc*/ 	.word	0x00000060
        /*07e0*/ 	.short	0x010a
        /*07e2*/ 	.byte	0x15
	.zero		1


	//   ....[106]....
        /*07e4*/ 	.word	0x00005b60
        /*07e8*/ 	.word	0x000000ff
        /*07ec*/ 	.word	0x00000068
        /*07f0*/ 	.short	0x010a
        /*07f2*/ 	.byte	0x15
	.zero		1


	//   ....[107]....
        /*07f4*/ 	.word	0x00005b80
        /*07f8*/ 	.word	0x000000ff
        /*07fc*/ 	.word	0x00000070
        /*0800*/ 	.short	0x010a
        /*0802*/ 	.byte	0x15
	.zero		1


	//   ....[108]....
        /*0804*/ 	.word	0x00005bd0
        /*0808*/ 	.word	0x00000002
        /*080c*/ 	.word	0x00000078
        /*0810*/ 	.short	0x010a
        /*0812*/ 	.byte	0xff
	.zero		1


	//   ....[109]....
        /*0814*/ 	.word	0x00005f00
        /*0818*/ 	.word	0x00000003
        /*081c*/ 	.word	0x00000090
        /*0820*/ 	.short	0x010a
        /*0822*/ 	.byte	0xff
	.zero		1


	//   ....[110]....
        /*0824*/ 	.word	0x00006080
        /*0828*/ 	.word	0x00000000
        /*082c*/ 	.word	0x00000000
        /*0830*/ 	.short	0x0101
        /*0832*/ 	.byte	0xff
	.zero		1


	//   ....[111]....
        /*0834*/ 	.word	0x00006bf0
        /*0838*/ 	.word	0x000000ff
        /*083c*/ 	.word	0x00000040
        /*0840*/ 	.short	0x010a
        /*0842*/ 	.byte	0x2b
	.zero		1


	//   ....[112]....
        /*0844*/ 	.word	0x00006c20
        /*0848*/ 	.word	0x00000048
        /*084c*/ 	.word	0x000000b0
        /*0850*/ 	.short	0x010a
        /*0852*/ 	.byte	0xff
	.zero		1


	//   ....[113]....
        /*0854*/ 	.word	0x00006d10
        /*0858*/ 	.word	0x000000ff
        /*085c*/ 	.word	0x00000040
        /*0860*/ 	.short	0x010a
        /*0862*/ 	.byte	0x2b
	.zero		1


	//   ....[114]....
        /*0864*/ 	.word	0x00006e00
        /*0868*/ 	.word	0x00000048
        /*086c*/ 	.word	0x000000b0
        /*0870*/ 	.short	0x010a
        /*0872*/ 	.byte	0xff
	.zero		1


	//   ....[115]....
        /*0874*/ 	.word	0x000075d0
        /*0878*/ 	.word	0x00000000
        /*087c*/ 	.word	0x00000000
        /*0880*/ 	.short	0x0101
        /*0882*/ 	.byte	0xff
	.zero		1


	//   ....[116]....
        /*0884*/ 	.word	0x000075e0
        /*0888*/ 	.word	0x00000002
        /*088c*/ 	.word	0x00000040
        /*0890*/ 	.short	0x010a
        /*0892*/ 	.byte	0xff
	.zero		1


	//   ....[117]....
        /*0894*/ 	.word	0x000076c0
        /*0898*/ 	.word	0x00000002
        /*089c*/ 	.word	0x00000040
        /*08a0*/ 	.short	0x010a
        /*08a2*/ 	.byte	0xff
	.zero		1


	//   ....[118]....
        /*08a4*/ 	.word	0x00007f20
        /*08a8*/ 	.word	0x00000000
        /*08ac*/ 	.word	0x00000000
        /*08b0*/ 	.short	0x0101
        /*08b2*/ 	.byte	0xff
	.zero		1


	//   ....[119]....
        /*08b4*/ 	.word	0x00007f40
        /*08b8*/ 	.word	0x00000006
        /*08bc*/ 	.word	0x00000040
        /*08c0*/ 	.short	0x010a
        /*08c2*/ 	.byte	0xff
	.zero		1


	//   ....[120]....
        /*08c4*/ 	.word	0x00008010
        /*08c8*/ 	.word	0x00000006
        /*08cc*/ 	.word	0x00000040
        /*08d0*/ 	.short	0x010a
        /*08d2*/ 	.byte	0xff
	.zero		1


	//   ....[121]....
        /*08d4*/ 	.word	0x00008870
        /*08d8*/ 	.word	0x0000000e
        /*08dc*/ 	.word	0x00000000
        /*08e0*/ 	.short	0x0101
        /*08e2*/ 	.byte	0xff
	.zero		1


	//   ....[122]....
        /*08e4*/ 	.word	0x00008890
        /*08e8*/ 	.word	0x00000000
        /*08ec*/ 	.word	0x00000040
        /*08f0*/ 	.short	0x010a
        /*08f2*/ 	.byte	0xff
	.zero		1


	//   ....[123]....
        /*08f4*/ 	.word	0x00008960
        /*08f8*/ 	.word	0x00000000
        /*08fc*/ 	.word	0x00000040
        /*0900*/ 	.short	0x010a
        /*0902*/ 	.byte	0xff
	.zero		1


	//   ....[124]....
        /*0904*/ 	.word	0x000091f0
        /*0908*/ 	.word	0x0000000e
        /*090c*/ 	.word	0x00000000
        /*0910*/ 	.short	0x0101
        /*0912*/ 	.byte	0xff
	.zero		1


	//   ....[125]....
        /*0914*/ 	.word	0x00009210
        /*0918*/ 	.word	0x00000006
        /*091c*/ 	.word	0x00000040
        /*0920*/ 	.short	0x010a
        /*0922*/ 	.byte	0xff
	.zero		1


	//   ....[126]....
        /*0924*/ 	.word	0x000092e0
        /*0928*/ 	.word	0x00000006
        /*092c*/ 	.word	0x00000040
        /*0930*/ 	.short	0x010a
        /*0932*/ 	.byte	0xff
	.zero		1


	//   ....[127]....
        /*0934*/ 	.word	0x00009bb0
        /*0938*/ 	.word	0x0000000e
        /*093c*/ 	.word	0x00000000
        /*0940*/ 	.short	0x0101
        /*0942*/ 	.byte	0xff
	.zero		1


	//   ....[128]....
        /*0944*/ 	.word	0x00009bd0
        /*0948*/ 	.word	0x00000006
        /*094c*/ 	.word	0x00000040
        /*0950*/ 	.short	0x010a
        /*0952*/ 	.byte	0xff
	.zero		1


	//   ....[129]....
        /*0954*/ 	.word	0x00009ca0
        /*0958*/ 	.word	0x00000006
        /*095c*/ 	.word	0x00000040
        /*0960*/ 	.short	0x010a
        /*0962*/ 	.byte	0xff
	.zero		1


	//   ....[130]....
        /*0964*/ 	.word	0x0000a540
        /*0968*/ 	.word	0x0000000e
        /*096c*/ 	.word	0x00000000
        /*0970*/ 	.short	0x0101
        /*0972*/ 	.byte	0xff
	.zero		1


	//   ....[131]....
        /*0974*/ 	.word	0x0000a560
        /*0978*/ 	.word	0x00000006
        /*097c*/ 	.word	0x00000040
        /*0980*/ 	.short	0x010a
        /*0982*/ 	.byte	0xff
	.zero		1


	//   ....[132]....
        /*0984*/ 	.word	0x0000a630
        /*0988*/ 	.word	0x00000006
        /*098c*/ 	.word	0x00000040
        /*0990*/ 	.short	0x010a
        /*0992*/ 	.byte	0xff
	.zero		1


	//   ....[133]....
        /*0994*/ 	.word	0x0000aed0
        /*0998*/ 	.word	0x0000000e
        /*099c*/ 	.word	0x00000000
        /*09a0*/ 	.short	0x0101
        /*09a2*/ 	.byte	0xff
	.zero		1


	//   ....[134]....
        /*09a4*/ 	.word	0x0000aef0
        /*09a8*/ 	.word	0x00000000
        /*09ac*/ 	.word	0x00000040
        /*09b0*/ 	.short	0x010a
        /*09b2*/ 	.byte	0xff
	.zero		1


	//   ....[135]....
        /*09b4*/ 	.word	0x0000afc0
        /*09b8*/ 	.word	0x00000000
        /*09bc*/ 	.word	0x00000040
        /*09c0*/ 	.short	0x010a
        /*09c2*/ 	.byte	0xff
	.zero		1


	//   ....[136]....
        /*09c4*/ 	.word	0x0000b2d0
        /*09c8*/ 	.word	0x00000048
        /*09cc*/ 	.word	0x00000000
        /*09d0*/ 	.short	0x0101
        /*09d2*/ 	.byte	0xff
	.zero		1


	//   ....[137]....
        /*09d4*/ 	.word	0x0000b860
        /*09d8*/ 	.word	0x00000000
        /*09dc*/ 	.word	0x00000000
        /*09e0*/ 	.short	0x0101
        /*09e2*/ 	.byte	0xff
	.zero		1


	//   ....[138]....
        /*09e4*/ 	.word	0x0000bb20
        /*09e8*/ 	.word	0x000000ff
        /*09ec*/ 	.word	0x00000000
        /*09f0*/ 	.short	0x0101
        /*09f2*/ 	.byte	0x04
	.zero		1


	//   ....[139]....
        /*09f4*/ 	.word	0x0000bb40
        /*09f8*/ 	.word	0x00000000
        /*09fc*/ 	.word	0x00000100
        /*0a00*/ 	.short	0x010a
        /*0a02*/ 	.byte	0xff
	.zero		1


	//   ....[140]....
        /*0a04*/ 	.word	0x0000bba0
        /*0a08*/ 	.word	0x00000000
        /*0a0c*/ 	.word	0x00000020
        /*0a10*/ 	.short	0x010a
        /*0a12*/ 	.byte	0xff
	.zero		1


	//   ....[141]....
        /*0a14*/ 	.word	0x0000bc00
        /*0a18*/ 	.word	0x00000000
        /*0a1c*/ 	.word	0x00000020
        /*0a20*/ 	.short	0x010a
        /*0a22*/ 	.byte	0xff
	.zero		1


	//   ....[142]....
        /*0a24*/ 	.word	0x0000bc50
        /*0a28*/ 	.word	0x00000003
        /*0a2c*/ 	.word	0x00000090
        /*0a30*/ 	.short	0x010a
        /*0a32*/ 	.byte	0xff
	.zero		1


	//   ....[143]....
        /*0a34*/ 	.word	0x0000bcb0
        /*0a38*/ 	.word	0x00000000
        /*0a3c*/ 	.word	0x00000000
        /*0a40*/ 	.short	0x010a
        /*0a42*/ 	.byte	0xff
	.zero		1


	//   ....[144]....
        /*0a44*/ 	.word	0x0000bd10
        /*0a48*/ 	.word	0x00000000
        /*0a4c*/ 	.word	0x00000000
        /*0a50*/ 	.short	0x010a
        /*0a52*/ 	.byte	0xff
	.zero		1


	//   ....[145]....
        /*0a54*/ 	.word	0x0000bd70
        /*0a58*/ 	.word	0x00000000
        /*0a5c*/ 	.word	0x00000000
        /*0a60*/ 	.short	0x010a
        /*0a62*/ 	.byte	0xff
	.zero		1


	//   ....[146]....
        /*0a64*/ 	.word	0x0000bdc0
        /*0a68*/ 	.word	0x00000000
        /*0a6c*/ 	.word	0x000000f0
        /*0a70*/ 	.short	0x010a
        /*0a72*/ 	.byte	0xff
	.zero		1


	//   ....[147]....
        /*0a74*/ 	.word	0x0000be20
        /*0a78*/ 	.word	0x00000000
        /*0a7c*/ 	.word	0x000000a0
        /*0a80*/ 	.short	0x010a
        /*0a82*/ 	.byte	0xff
	.zero		1


	//   ....[148]....
        /*0a84*/ 	.word	0x0000be70
        /*0a88*/ 	.word	0x00000000
        /*0a8c*/ 	.word	0x00000090
        /*0a90*/ 	.short	0x010a
        /*0a92*/ 	.byte	0xff
	.zero		1


	//   ....[149]....
        /*0a94*/ 	.word	0x0000bed0
        /*0a98*/ 	.word	0x00000000
        /*0a9c*/ 	.word	0x000000a0
        /*0aa0*/ 	.short	0x010a
        /*0aa2*/ 	.byte	0xff
	.zero		1


	//   ....[150]....
        /*0aa4*/ 	.word	0x0000bf30
        /*0aa8*/ 	.word	0x00000005
        /*0aac*/ 	.word	0x00000008
        /*0ab0*/ 	.short	0x010a
        /*0ab2*/ 	.byte	0xff
	.zero		1


	//   ....[151]....
        /*0ab4*/ 	.word	0x0000c020
        /*0ab8*/ 	.word	0x00000003
        /*0abc*/ 	.word	0x00000008
        /*0ac0*/ 	.short	0x010a
        /*0ac2*/ 	.byte	0xff
	.zero		1


	//   ....[152]....
        /*0ac4*/ 	.word	0x0000c070
        /*0ac8*/ 	.word	0x00000000
        /*0acc*/ 	.word	0x00000090
        /*0ad0*/ 	.short	0x010a
        /*0ad2*/ 	.byte	0xff
	.zero		1


	//   ....[153]....
        /*0ad4*/ 	.word	0x0000c0d0
        /*0ad8*/ 	.word	0x00000000
        /*0adc*/ 	.word	0x000000d0
        /*0ae0*/ 	.short	0x010a
        /*0ae2*/ 	.byte	0xff
	.zero		1


	//   ....[154]....
        /*0ae4*/ 	.word	0x0000c130
        /*0ae8*/ 	.word	0x00000000
        /*0aec*/ 	.word	0x00000000
        /*0af0*/ 	.short	0x010a
        /*0af2*/ 	.byte	0xff
	.zero		1


	//   ....[155]....
        /*0af4*/ 	.word	0x0000c190
        /*0af8*/ 	.word	0x00000000
        /*0afc*/ 	.word	0x00000000
        /*0b00*/ 	.short	0x010a
        /*0b02*/ 	.byte	0xff
	.zero		1


	//   ....[156]....
        /*0b04*/ 	.word	0x0000c1f0
        /*0b08*/ 	.word	0x00000000
        /*0b0c*/ 	.word	0x00000000
        /*0b10*/ 	.short	0x010a
        /*0b12*/ 	.byte	0xff
	.zero		1


	//   ....[157]....
        /*0b14*/ 	.word	0x0000c250
        /*0b18*/ 	.word	0x00000000
        /*0b1c*/ 	.word	0x00000000
        /*0b20*/ 	.short	0x010a
        /*0b22*/ 	.byte	0xff
	.zero		1


	//   ....[158]....
        /*0b24*/ 	.word	0x0000c2b0
        /*0b28*/ 	.word	0x00000000
        /*0b2c*/ 	.word	0x00000110
        /*0b30*/ 	.short	0x010a
        /*0b32*/ 	.byte	0xff
	.zero		1


	//   ....[159]....
        /*0b34*/ 	.word	0x0000c300
        /*0b38*/ 	.word	0x0000000c
        /*0b3c*/ 	.word	0x00000090
        /*0b40*/ 	.short	0x010a
        /*0b42*/ 	.byte	0xff
	.zero		1


	//   ....[160]....
        /*0b44*/ 	.word	0x0000c360
        /*0b48*/ 	.word	0x00000000
        /*0b4c*/ 	.word	0x00000088
        /*0b50*/ 	.short	0x010a
        /*0b52*/ 	.byte	0xff
	.zero		1


	//   ....[161]....
        /*0b54*/ 	.word	0x0000c3c0
        /*0b58*/ 	.word	0x00000000
        /*0b5c*/ 	.word	0x00000060
        /*0b60*/ 	.short	0x010a
        /*0b62*/ 	.byte	0xff
	.zero		1


	//   ....[162]....
        /*0b64*/ 	.word	0x0000c420
        /*0b68*/ 	.word	0x00000000
        /*0b6c*/ 	.word	0x00000068
        /*0b70*/ 	.short	0x010a
        /*0b72*/ 	.byte	0xff
	.zero		1


	//   ....[163]....
        /*0b74*/ 	.word	0x0000c480
        /*0b78*/ 	.word	0x00000000
        /*0b7c*/ 	.word	0x00000070
        /*0b80*/ 	.short	0x010a
        /*0b82*/ 	.byte	0xff
	.zero		1


	//   ....[164]....
        /*0b84*/ 	.word	0x0000c4e0
        /*0b88*/ 	.word	0x00000000
        /*0b8c*/ 	.word	0x00000078
        /*0b90*/ 	.short	0x010a
        /*0b92*/ 	.byte	0xff
	.zero		1


	//   ....[165]....
        /*0b94*/ 	.word	0x0000c540
        /*0b98*/ 	.word	0x00000000
        /*0b9c*/ 	.word	0x00000060
        /*0ba0*/ 	.short	0x010a
        /*0ba2*/ 	.byte	0xff
	.zero		1


	//   ....[166]....
        /*0ba4*/ 	.word	0x0000c5a0
        /*0ba8*/ 	.word	0x00000000
        /*0bac*/ 	.word	0x00000068
        /*0bb0*/ 	.short	0x010a
        /*0bb2*/ 	.byte	0xff
	.zero		1


	//   ....[167]....
        /*0bb4*/ 	.word	0x0000c600
        /*0bb8*/ 	.word	0x00000000
        /*0bbc*/ 	.word	0x00000070
        /*0bc0*/ 	.short	0x010a
        /*0bc2*/ 	.byte	0xff
	.zero		1


	//   ....[168]....
        /*0bc4*/ 	.word	0x0000c660
        /*0bc8*/ 	.word	0x00000000
        /*0bcc*/ 	.word	0x00000078
        /*0bd0*/ 	.short	0x010a
        /*0bd2*/ 	.byte	0xff
	.zero		1


	//   ....[169]....
        /*0bd4*/ 	.word	0x0000c6c0
        /*0bd8*/ 	.word	0x00000000
        /*0bdc*/ 	.word	0x00000060
        /*0be0*/ 	.short	0x010a
        /*0be2*/ 	.byte	0xff
	.zero		1


	//   ....[170]....
        /*0be4*/ 	.word	0x0000c720
        /*0be8*/ 	.word	0x00000000
        /*0bec*/ 	.word	0x00000068
        /*0bf0*/ 	.short	0x010a
        /*0bf2*/ 	.byte	0xff
	.zero		1


	//   ....[171]....
        /*0bf4*/ 	.word	0x0000c780
        /*0bf8*/ 	.word	0x00000002
        /*0bfc*/ 	.word	0x00000070
        /*0c00*/ 	.short	0x010a
        /*0c02*/ 	.byte	0xff
	.zero		1


	//   ....[172]....
        /*0c04*/ 	.word	0x0000c7d0
        /*0c08*/ 	.word	0x00000003
        /*0c0c*/ 	.word	0x00000090
        /*0c10*/ 	.short	0x010a
        /*0c12*/ 	.byte	0xff
	.zero		1


	//   ....[173]....
        /*0c14*/ 	.word	0x0000c830
        /*0c18*/ 	.word	0x00000002
        /*0c1c*/ 	.word	0x00000040
        /*0c20*/ 	.short	0x010a
        /*0c22*/ 	.byte	0xff
	.zero		1


	//   ....[174]....
        /*0c24*/ 	.word	0x0000c880
        /*0c28*/ 	.word	0x00000048
        /*0c2c*/ 	.word	0x000000b0
        /*0c30*/ 	.short	0x010a
        /*0c32*/ 	.byte	0xff
	.zero		1


	//   ....[175]....
        /*0c34*/ 	.word	0x0000c8d0
        /*0c38*/ 	.word	0x00000002
        /*0c3c*/ 	.word	0x00000040
        /*0c40*/ 	.short	0x010a
        /*0c42*/ 	.byte	0xff
	.zero		1


	//   ....[176]....
        /*0c44*/ 	.word	0x0000c920
        /*0c48*/ 	.word	0x00000006
        /*0c4c*/ 	.word	0x00000040
        /*0c50*/ 	.short	0x010a
        /*0c52*/ 	.byte	0xff
	.zero		1


	//   ....[177]....
        /*0c54*/ 	.word	0x0000c970
        /*0c58*/ 	.word	0x00000000
        /*0c5c*/ 	.word	0x00000040
        /*0c60*/ 	.short	0x010a
        /*0c62*/ 	.byte	0xff
	.zero		1


	//   ....[178]....
        /*0c64*/ 	.word	0x0000c9c0
        /*0c68*/ 	.word	0x00000006
        /*0c6c*/ 	.word	0x00000040
        /*0c70*/ 	.short	0x010a
        /*0c72*/ 	.byte	0xff
	.zero		1


	//   ....[179]....
        /*0c74*/ 	.word	0x0000ca10
        /*0c78*/ 	.word	0x00000006
        /*0c7c*/ 	.word	0x00000040
        /*0c80*/ 	.short	0x010a
        /*0c82*/ 	.byte	0xff
	.zero		1


	//   ....[180]....
        /*0c84*/ 	.word	0x0000ca60
        /*0c88*/ 	.word	0x00000006
        /*0c8c*/ 	.word	0x00000040
        /*0c90*/ 	.short	0x010a
        /*0c92*/ 	.byte	0xff
	.zero		1


	//   ....[181]....
        /*0c94*/ 	.word	0x0000cab0
        /*0c98*/ 	.word	0x00000000
        /*0c9c*/ 	.word	0x00000040
        /*0ca0*/ 	.short	0x010a
        /*0ca2*/ 	.byte	0xff
	.zero		1


	//----- nvinfo : EIATTR_NUM_MBARRIERS
	.align		4
.L_47:
        /*0ca4*/ 	.byte	0x03, 0x38
        /*0ca6*/ 	.short	0x0023


	//----- nvinfo : EIATTR_EXIT_INSTR_OFFSETS
	.align		4
        /*0ca8*/ 	.byte	0x04, 0x1c
        /*0caa*/ 	.short	(.L_49 - .L_48)


	//   ....[0]....
.L_48:
        /*0cac*/ 	.word	0x00002bd0


	//   ....[1]....
        /*0cb0*/ 	.word	0x000030e0


	//   ....[2]....
        /*0cb4*/ 	.word	0x00003140


	//   ....[3]....
        /*0cb8*/ 	.word	0x000044d0


	//   ....[4]....
        /*0cbc*/ 	.word	0x00005c00


	//   ....[5]....
        /*0cc0*/ 	.word	0x00005c40


	//   ....[6]....
        /*0cc4*/ 	.word	0x0000ba00


	//   ....[7]....
        /*0cc8*/ 	.word	0x0000ba80


	//   ....[8]....
        /*0ccc*/ 	.word	0x0000bab0


	//   ....[9]....
        /*0cd0*/ 	.word	0x0000bb30


	//----- nvinfo : EIATTR_MAX_THREADS
	.align		4
.L_49:
        /*0cd4*/ 	.byte	0x04, 0x05
        /*0cd6*/ 	.short	(.L_51 - .L_50)
.L_50:
        /*0cd8*/ 	.word	0x00000100
        /*0cdc*/ 	.word	0x00000001
        /*0ce0*/ 	.word	0x00000001


	//----- nvinfo : EIATTR_CRS_STACK_SIZE
	.align		4
.L_51:
        /*0ce4*/ 	.byte	0x04, 0x1e
        /*0ce6*/ 	.short	(.L_53 - .L_52)
.L_52:
        /*0ce8*/ 	.word	0x00000000


	//----- nvinfo : EIATTR_CBANK_PARAM_SIZE
	.align		4
.L_53:
        /*0cec*/ 	.byte	0x03, 0x19
        /*0cee*/ 	.short	0x0800


	//----- nvinfo : EIATTR_PARAM_CBANK
	.align		4
        /*0cf0*/ 	.byte	0x04, 0x0a
        /*0cf2*/ 	.short	(.L_55 - .L_54)
	.align		4
.L_54:
        /*0cf4*/ 	.word	index@(.nv.constant0._ZN7cutlass13device_kernelINS_4gemm6kernel13GemmUniversalIN4cute5tupleIJiiiiEEENS1_10collective13CollectiveMmaINS1_35MainloopSm100TmaUmmaWarpSpecializedILi4ELi2ELi4ENS5_IJNS4_1CILi2EEESB_NSA_ILi1EEEEEEEENS5_IJNSA_ILi256EEENSA_ILi128EEENSA_ILi32EEEEEENS_10tfloat32_tENS5_IJlSC_lEEESJ_SK_NS4_8TiledMMAINS4_8MMA_AtomIJNS4_23SM100_MMA_TF32_2x1SM_SSISJ_SJ_fLi256ELi128ELNS4_4UMMA5MajorE0ELSP_0ELNSO_7ScaleInE0ELSQ_0EEEEEENS4_6LayoutINS5_IJSC_SC_SC_EEENS5_IJNSA_ILi0EEESV_SV_EEEEENS5_IJNS4_10UnderscoreESY_SY_EEEEENS4_28SM100_TMA_2SM_LOAD_MULTICASTENS4_14ComposedLayoutINS4_7SwizzleILi3ELi4ELi3EEENS4_18smem_ptr_flag_bitsILi32EEENST_INS5_IJNSA_ILi8EEESH_EEENS5_IJSH_SC_EEEEEEEvNS4_8identityENS4_18SM100_TMA_2SM_LOADES1B_vS1C_EENS_8epilogue10collective18CollectiveEpilogueINS1F_23Sm100TmaWarpSpecializedILi4ELi2ELi16ELb1ELb0EEEJNS5_IJSG_SG_SH_EEENS5_IJNST_ISG_SC_EENST_INSA_ILi16EEESC_EEEEESJ_SK_SJ_SK_NS1F_6fusion15FusionCallbacksIS1J_NS1P_17LinearCombinationISJ_fSJ_fLNS_15FloatRoundStyleE2EEES1K_S1O_JEEENS4_5SM1004TMEM4LOAD26SM100_TMEM_LOAD_32dp32b16xENS4_13SM90_TMA_LOADENS12_INS13_ILi2ELi4ELi3EEES16_NST_INS5_IJS17_S1M_EEENS5_IJS1M_SC_EEEEEEENS4_39AutoVectorizingCopyWithAssumedAlignmentILi128EEENS4_14SM90_TMA_STOREES24_S26_S26_EEEvvEEEEvNT_6ParamsE)
        /*0cf8*/ 	.short	0x0380
        /*0cfa*/ 	.short	0x0800


	//----- nvinfo : EIATTR_SW_WAR
	.align		4
.L_55:
        /*0cfc*/ 	.byte	0x04, 0x36
        /*0cfe*/ 	.short	(.L_57 - .L_56)
.L_56:
        /*0d00*/ 	.word	0x00000008
.L_57:


//--------------------- .nv.callgraph             --------------------------
	.section	.nv.callgraph,"",@"SHT_CUDA_CALLGRAPH"
	.align	4
	.sectionentsize	8
	.align		4
        /*0000*/ 	.word	0x00000000
	.align		4
        /*0004*/ 	.word	0xffffffff
	.align		4
        /*0008*/ 	.word	index@(_ZN7cutlass13device_kernelINS_4gemm6kernel13GemmUniversalIN4cute5tupleIJiiiiEEENS1_10collective13CollectiveMmaINS1_35MainloopSm100TmaUmmaWarpSpecializedILi4ELi2ELi4ENS5_IJNS4_1CILi2EEESB_NSA_ILi1EEEEEEEENS5_IJNSA_ILi256EEENSA_ILi128EEENSA_ILi32EEEEEENS_10tfloat32_tENS5_IJlSC_lEEESJ_SK_NS4_8TiledMMAINS4_8MMA_AtomIJNS4_23SM100_MMA_TF32_2x1SM_SSISJ_SJ_fLi256ELi128ELNS4_4UMMA5MajorE0ELSP_0ELNSO_7ScaleInE0ELSQ_0EEEEEENS4_6LayoutINS5_IJSC_SC_SC_EEENS5_IJNSA_ILi0EEESV_SV_EEEEENS5_IJNS4_10UnderscoreESY_SY_EEEEENS4_28SM100_TMA_2SM_LOAD_MULTICASTENS4_14ComposedLayoutINS4_7SwizzleILi3ELi4ELi3EEENS4_18smem_ptr_flag_bitsILi32EEENST_INS5_IJNSA_ILi8EEESH_EEENS5_IJSH_SC_EEEEEEEvNS4_8identityENS4_18SM100_TMA_2SM_LOADES1B_vS1C_EENS_8epilogue10collective18CollectiveEpilogueINS1F_23Sm100TmaWarpSpecializedILi4ELi2ELi16ELb1ELb0EEEJNS5_IJSG_SG_SH_EEENS5_IJNST_ISG_SC_EENST_INSA_ILi16EEESC_EEEEESJ_SK_SJ_SK_NS1F_6fusion15FusionCallbacksIS1J_NS1P_17LinearCombinationISJ_fSJ_fLNS_15FloatRoundStyleE2EEES1K_S1O_JEEENS4_5SM1004TMEM4LOAD26SM100_TMEM_LOAD_32dp32b16xENS4_13SM90_TMA_LOADENS12_INS13_ILi2ELi4ELi3EEES16_NST_INS5_IJS17_S1M_EEENS5_IJS1M_SC_EEEEEEENS4_39AutoVectorizingCopyWithAssumedAlignmentILi128EEENS4_14SM90_TMA_STOREES24_S26_S26_EEEvvEEEEvNT_6ParamsE)
	.align		4
        /*000c*/ 	.word	index@(__assertfail)
	.align		4
        /*0010*/ 	.word	0x00000000
	.align		4
        /*0014*/ 	.word	0xfffffffe
	.align		4
        /*0018*/ 	.word	0x00000000
	.align		4
        /*001c*/ 	.word	0xfffffffd
	.align		4
        /*0020*/ 	.word	0x00000000
	.align		4
        /*0024*/ 	.word	0xfffffffc


//--------------------- .nv.constant4             --------------------------
	.section	.nv.constant4,"a",@progbits
	.align	8
	.align		8
.nv.constant4:
        /*0000*/ 	.dword	__assertfail
	.align		8
        /*0008*/ 	.dword	__unnamed_1
	.align		8
        /*0010*/ 	.dword	__unnamed_2
	.align		8
        /*0018*/ 	.dword	_ZN40_INTERNAL_7720f77a_4_k_cu_65d3f08a_110024cuda3std3__45__cpo5beginE
	.align		8
        /*0020*/ 	.dword	_ZN40_INTERNAL_7720f77a_4_k_cu_65d3f08a_110024cuda3std3__45__cpo3endE
	.align		8
        /*0028*/ 	.dword	_ZN40_INTERNAL_7720f77a_4_k_cu_65d3f08a_110024cuda3std3__45__cpo6cbeginE
	.align		8
        /*0030*/ 	.dword	_ZN40_INTERNAL_7720f77a_4_k_cu_65d3f08a_110024cuda3std3__45__cpo4cendE
	.align		8
        /*0038*/ 	.dword	_ZN40_INTERNAL_7720f77a_4_k_cu_65d3f08a_110024cuda3std3__442_GLOBAL__N__7720f77a_4_k_cu_65d3f08a_110026ignoreE
	.align		8
        /*0040*/ 	.dword	_ZN40_INTERNAL_7720f77a_4_k_cu_65d3f08a_110024cuda3std3__419piecewise_constructE
	.align		8
        /*0048*/ 	.dword	_ZN40_INTERNAL_7720f77a_4_k_cu_65d3f08a_110024cuda3std3__48in_placeE
	.align		8
        /*0050*/ 	.dword	_ZN40_INTERNAL_7720f77a_4_k_cu_65d3f08a_110024cuda3std6ranges3__45__cpo4swapE
	.align		8
        /*0058*/ 	.dword	_ZN40_INTERNAL_7720f77a_4_k_cu_65d3f08a_110024cuda3std6ranges3__45__cpo9iter_moveE
	.align		8
        /*0060*/ 	.dword	_ZN40_INTERNAL_7720f77a_4_k_cu_65d3f08a_110024cute7productE
	.align		8
        /*0068*/ 	.dword	_ZN40_INTERNAL_7720f77a_4_k_cu_65d3f08a_110024cute1_E
	.align		8
        /*0070*/ 	.dword	$str$25
	.align		8
        /*0078*/ 	.dword	$str$26
	.align		8
        /*0080*/ 	.dword	$str$27
	.align		8
        /*0088*/ 	.dword	$str$28


//--------------------- .text._ZN7cutlass13device_kernelINS_4gemm6kernel13GemmUniversalIN4cute5tupleIJiiiiEEENS1_10collective13CollectiveMmaINS1_35MainloopSm100TmaUmmaWarpSpecializedILi4ELi2ELi4ENS5_IJNS4_1CILi2EEESB_NSA_ILi1EEEEEEEENS5_IJNSA_ILi256EEENSA_ILi128EEENSA_ILi32EEEEEENS_10tfloat32_tENS5_IJlSC_lEEESJ_SK_NS4_8TiledMMAINS4_8MMA_AtomIJNS4_23SM100_MMA_TF32_2x1SM_SSISJ_SJ_fLi256ELi128ELNS4_4UMMA5MajorE0ELSP_0ELNSO_7ScaleInE0ELSQ_0EEEEEENS4_6LayoutINS5_IJSC_SC_SC_EEENS5_IJNSA_ILi0EEESV_SV_EEEEENS5_IJNS4_10UnderscoreESY_SY_EEEEENS4_28SM100_TMA_2SM_LOAD_MULTICASTENS4_14ComposedLayoutINS4_7SwizzleILi3ELi4ELi3EEENS4_18smem_ptr_flag_bitsILi32EEENST_INS5_IJNSA_ILi8EEESH_EEENS5_IJSH_SC_EEEEEEEvNS4_8identityENS4_18SM100_TMA_2SM_LOADES1B_vS1C_EENS_8epilogue10collective18CollectiveEpilogueINS1F_23Sm100TmaWarpSpecializedILi4ELi2ELi16ELb1ELb0EEEJNS5_IJSG_SG_SH_EEENS5_IJNST_ISG_SC_EENST_INSA_ILi16EEESC_EEEEESJ_SK_SJ_SK_NS1F_6fusion15FusionCallbacksIS1J_NS1P_17LinearCombinationISJ_fSJ_fLNS_15FloatRoundStyleE2EEES1K_S1O_JEEENS4_5SM1004TMEM4LOAD26SM100_TMEM_LOAD_32dp32b16xENS4_13SM90_TMA_LOADENS12_INS13_ILi2ELi4ELi3EEES16_NST_INS5_IJS17_S1M_EEENS5_IJS1M_SC_EEEEEEENS4_39AutoVectorizingCopyWithAssumedAlignmentILi128EEENS4_14SM90_TMA_STOREES24_S26_S26_EEEvvEEEEvNT_6ParamsE --------------------------
	.section	.text._ZN7cutlass13device_kernelINS_4gemm6kernel13GemmUniversalIN4cute5tupleIJiiiiEEENS1_10collective13CollectiveMmaINS1_35MainloopSm100TmaUmmaWarpSpecializedILi4ELi2ELi4ENS5_IJNS4_1CILi2EEESB_NSA_ILi1EEEEEEEENS5_IJNSA_ILi256EEENSA_ILi128EEENSA_ILi32EEEEEENS_10tfloat32_tENS5_IJlSC_lEEESJ_SK_NS4_8TiledMMAINS4_8MMA_AtomIJNS4_23SM100_MMA_TF32_2x1SM_SSISJ_SJ_fLi256ELi128ELNS4_4UMMA5MajorE0ELSP_0ELNSO_7ScaleInE0ELSQ_0EEEEEENS4_6LayoutINS5_IJSC_SC_SC_EEENS5_IJNSA_ILi0EEESV_SV_EEEEENS5_IJNS4_10UnderscoreESY_SY_EEEEENS4_28SM100_TMA_2SM_LOAD_MULTICASTENS4_14ComposedLayoutINS4_7SwizzleILi3ELi4ELi3EEENS4_18smem_ptr_flag_bitsILi32EEENST_INS5_IJNSA_ILi8EEESH_EEENS5_IJSH_SC_EEEEEEEvNS4_8identityENS4_18SM100_TMA_2SM_LOADES1B_vS1C_EENS_8epilogue10collective18CollectiveEpilogueINS1F_23Sm100TmaWarpSpecializedILi4ELi2ELi16ELb1ELb0EEEJNS5_IJSG_SG_SH_EEENS5_IJNST_ISG_SC_EENST_INSA_ILi16EEESC_EEEEESJ_SK_SJ_SK_NS1F_6fusion15FusionCallbacksIS1J_NS1P_17LinearCombinationISJ_fSJ_fLNS_15FloatRoundStyleE2EEES1K_S1O_JEEENS4_5SM1004TMEM4LOAD26SM100_TMEM_LOAD_32dp32b16xENS4_13SM90_TMA_LOADENS12_INS13_ILi2ELi4ELi3EEES16_NST_INS5_IJS17_S1M_EEENS5_IJS1M_SC_EEEEEEENS4_39AutoVectorizingCopyWithAssumedAlignmentILi128EEENS4_14SM90_TMA_STOREES24_S26_S26_EEEvvEEEEvNT_6ParamsE,"ax",@progbits
	.align	128
.text._ZN7cutlass13device_kernelINS_4gemm6kernel13GemmUniversalIN4cute5tupleIJiiiiEEENS1_10collective13CollectiveMmaINS1_35MainloopSm100TmaUmmaWarpSpecializedILi4ELi2ELi4ENS5_IJNS4_1CILi2EEESB_NSA_ILi1EEEEEEEENS5_IJNSA_ILi256EEENSA_ILi128EEENSA_ILi32EEEEEENS_10tfloat32_tENS5_IJlSC_lEEESJ_SK_NS4_8TiledMMAINS4_8MMA_AtomIJNS4_23SM100_MMA_TF32_2x1SM_SSISJ_SJ_fLi256ELi128ELNS4_4UMMA5MajorE0ELSP_0ELNSO_7ScaleInE0ELSQ_0EEEEEENS4_6LayoutINS5_IJSC_SC_SC_EEENS5_IJNSA_ILi0EEESV_SV_EEEEENS5_IJNS4_10UnderscoreESY_SY_EEEEENS4_28SM100_TMA_2SM_LOAD_MULTICASTENS4_14ComposedLayoutINS4_7SwizzleILi3ELi4ELi3EEENS4_18smem_ptr_flag_bitsILi32EEENST_INS5_IJNSA_ILi8EEESH_EEENS5_IJSH_SC_EEEEEEEvNS4_8identityENS4_18SM100_TMA_2SM_LOADES1B_vS1C_EENS_8epilogue10collective18CollectiveEpilogueINS1F_23Sm100TmaWarpSpecializedILi4ELi2ELi16ELb1ELb0EEEJNS5_IJSG_SG_SH_EEENS5_IJNST_ISG_SC_EENST_INSA_ILi16EEESC_EEEEESJ_SK_SJ_SK_NS1F_6fusion15FusionCallbacksIS1J_NS1P_17LinearCombinationISJ_fSJ_fLNS_15FloatRoundStyleE2EEES1K_S1O_JEEENS4_5SM1004TMEM4LOAD26SM100_TMEM_LOAD_32dp32b16xENS4_13SM90_TMA_LOADENS12_INS13_ILi2ELi4ELi3EEES16_NST_INS5_IJS17_S1M_EEENS5_IJS1M_SC_EEEEEEENS4_39AutoVectorizingCopyWithAssumedAlignmentILi128EEENS4_14SM90_TMA_STOREES24_S26_S26_EEEvvEEEEvNT_6ParamsE:
        .type           _ZN7cutlass13device_kernelINS_4gemm6kernel13GemmUniversalIN4cute5tupleIJiiiiEEENS1_10collective13CollectiveMmaINS1_35MainloopSm100TmaUmmaWarpSpecializedILi4ELi2ELi4ENS5_IJNS4_1CILi2EEESB_NSA_ILi1EEEEEEEENS5_IJNSA_ILi256EEENSA_ILi128EEENSA_ILi32EEEEEENS_10tfloat32_tENS5_IJlSC_lEEESJ_SK_NS4_8TiledMMAINS4_8MMA_AtomIJNS4_23SM100_MMA_TF32_2x1SM_SSISJ_SJ_fLi256ELi128ELNS4_4UMMA5MajorE0ELSP_0ELNSO_7ScaleInE0ELSQ_0EEEEEENS4_6LayoutINS5_IJSC_SC_SC_EEENS5_IJNSA_ILi0EEESV_SV_EEEEENS5_IJNS4_10UnderscoreESY_SY_EEEEENS4_28SM100_TMA_2SM_LOAD_MULTICASTENS4_14ComposedLayoutINS4_7SwizzleILi3ELi4ELi3EEENS4_18smem_ptr_flag_bitsILi32EEENST_INS5_IJNSA_ILi8EEESH_EEENS5_IJSH_SC_EEEEEEEvNS4_8identityENS4_18SM100_TMA_2SM_LOADES1B_vS1C_EENS_8epilogue10collective18CollectiveEpilogueINS1F_23Sm100TmaWarpSpecializedILi4ELi2ELi16ELb1ELb0EEEJNS5_IJSG_SG_SH_EEENS5_IJNST_ISG_SC_EENST_INSA_ILi16EEESC_EEEEESJ_SK_SJ_SK_NS1F_6fusion15FusionCallbacksIS1J_NS1P_17LinearCombinationISJ_fSJ_fLNS_15FloatRoundStyleE2EEES1K_S1O_JEEENS4_5SM1004TMEM4LOAD26SM100_TMEM_LOAD_32dp32b16xENS4_13SM90_TMA_LOADENS12_INS13_ILi2ELi4ELi3EEES16_NST_INS5_IJS17_S1M_EEENS5_IJS1M_SC_EEEEEEENS4_39AutoVectorizingCopyWithAssumedAlignmentILi128EEENS4_14SM90_TMA_STOREES24_S26_S26_EEEvvEEEEvNT_6ParamsE,@function
        .size           _ZN7cutlass13device_kernelINS_4gemm6kernel13GemmUniversalIN4cute5tupleIJiiiiEEENS1_10collective13CollectiveMmaINS1_35MainloopSm100TmaUmmaWarpSpecializedILi4ELi2ELi4ENS5_IJNS4_1CILi2EEESB_NSA_ILi1EEEEEEEENS5_IJNSA_ILi256EEENSA_ILi128EEENSA_ILi32EEEEEENS_10tfloat32_tENS5_IJlSC_lEEESJ_SK_NS4_8TiledMMAINS4_8MMA_AtomIJNS4_23SM100_MMA_TF32_2x1SM_SSISJ_SJ_fLi256ELi128ELNS4_4UMMA5MajorE0ELSP_0ELNSO_7ScaleInE0ELSQ_0EEEEEENS4_6LayoutINS5_IJSC_SC_SC_EEENS5_IJNSA_ILi0EEESV_SV_EEEEENS5_IJNS4_10UnderscoreESY_SY_EEEEENS4_28SM100_TMA_2SM_LOAD_MULTICASTENS4_14ComposedLayoutINS4_7SwizzleILi3ELi4ELi3EEENS4_18smem_ptr_flag_bitsILi32EEENST_INS5_IJNSA_ILi8EEESH_EEENS5_IJSH_SC_EEEEEEEvNS4_8identityENS4_18SM100_TMA_2SM_LOADES1B_vS1C_EENS_8epilogue10collective18CollectiveEpilogueINS1F_23Sm100TmaWarpSpecializedILi4ELi2ELi16ELb1ELb0EEEJNS5_IJSG_SG_SH_EEENS5_IJNST_ISG_SC_EENST_INSA_ILi16EEESC_EEEEESJ_SK_SJ_SK_NS1F_6fusion15FusionCallbacksIS1J_NS1P_17LinearCombinationISJ_fSJ_fLNS_15FloatRoundStyleE2EEES1K_S1O_JEEENS4_5SM1004TMEM4LOAD26SM100_TMEM_LOAD_32dp32b16xENS4_13SM90_TMA_LOADENS12_INS13_ILi2ELi4ELi3EEES16_NST_INS5_IJS17_S1M_EEENS5_IJS1M_SC_EEEEEEENS4_39AutoVectorizingCopyWithAssumedAlignmentILi128EEENS4_14SM90_TMA_STOREES24_S26_S26_EEEvvEEEEvNT_6ParamsE,(.L_x_241 - _ZN7cutlass13device_kernelINS_4gemm6kernel13GemmUniversalIN4cute5tupleIJiiiiEEENS1_10collective13CollectiveMmaINS1_35MainloopSm100TmaUmmaWarpSpecializedILi4ELi2ELi4ENS5_IJNS4_1CILi2EEESB_NSA_ILi1EEEEEEEENS5_IJNSA_ILi256EEENSA_ILi128EEENSA_ILi32EEEEEENS_10tfloat32_tENS5_IJlSC_lEEESJ_SK_NS4_8TiledMMAINS4_8MMA_AtomIJNS4_23SM100_MMA_TF32_2x1SM_SSISJ_SJ_fLi256ELi128ELNS4_4UMMA5MajorE0ELSP_0ELNSO_7ScaleInE0ELSQ_0EEEEEENS4_6LayoutINS5_IJSC_SC_SC_EEENS5_IJNSA_ILi0EEESV_SV_EEEEENS5_IJNS4_10UnderscoreESY_SY_EEEEENS4_28SM100_TMA_2SM_LOAD_MULTICASTENS4_14ComposedLayoutINS4_7SwizzleILi3ELi4ELi3EEENS4_18smem_ptr_flag_bitsILi32EEENST_INS5_IJNSA_ILi8EEESH_EEENS5_IJSH_SC_EEEEEEEvNS4_8identityENS4_18SM100_TMA_2SM_LOADES1B_vS1C_EENS_8epilogue10collective18CollectiveEpilogueINS1F_23Sm100TmaWarpSpecializedILi4ELi2ELi16ELb1ELb0EEEJNS5_IJSG_SG_SH_EEENS5_IJNST_ISG_SC_EENST_INSA_ILi16EEESC_EEEEESJ_SK_SJ_SK_NS1F_6fusion15FusionCallbacksIS1J_NS1P_17LinearCombinationISJ_fSJ_fLNS_15FloatRoundStyleE2EEES1K_S1O_JEEENS4_5SM1004TMEM4LOAD26SM100_TMEM_LOAD_32dp32b16xENS4_13SM90_TMA_LOADENS12_INS13_ILi2ELi4ELi3EEES16_NST_INS5_IJS17_S1M_EEENS5_IJS1M_SC_EEEEEEENS4_39AutoVectorizingCopyWithAssumedAlignmentILi128EEENS4_14SM90_TMA_STOREES24_S26_S26_EEEvvEEEEvNT_6ParamsE)
        .other          _ZN7cutlass13device_kernelINS_4gemm6kernel13GemmUniversalIN4cute5tupleIJiiiiEEENS1_10collective13CollectiveMmaINS1_35MainloopSm100TmaUmmaWarpSpecializedILi4ELi2ELi4ENS5_IJNS4_1CILi2EEESB_NSA_ILi1EEEEEEEENS5_IJNSA_ILi256EEENSA_ILi128EEENSA_ILi32EEEEEENS_10tfloat32_tENS5_IJlSC_lEEESJ_SK_NS4_8TiledMMAINS4_8MMA_AtomIJNS4_23SM100_MMA_TF32_2x1SM_SSISJ_SJ_fLi256ELi128ELNS4_4UMMA5MajorE0ELSP_0ELNSO_7ScaleInE0ELSQ_0EEEEEENS4_6LayoutINS5_IJSC_SC_SC_EEENS5_IJNSA_ILi0EEESV_SV_EEEEENS5_IJNS4_10UnderscoreESY_SY_EEEEENS4_28SM100_TMA_2SM_LOAD_MULTICASTENS4_14ComposedLayoutINS4_7SwizzleILi3ELi4ELi3EEENS4_18smem_ptr_flag_bitsILi32EEENST_INS5_IJNSA_ILi8EEESH_EEENS5_IJSH_SC_EEEEEEEvNS4_8identityENS4_18SM100_TMA_2SM_LOADES1B_vS1C_EENS_8epilogue10collective18CollectiveEpilogueINS1F_23Sm100TmaWarpSpecializedILi4ELi2ELi16ELb1ELb0EEEJNS5_IJSG_SG_SH_EEENS5_IJNST_ISG_SC_EENST_INSA_ILi16EEESC_EEEEESJ_SK_SJ_SK_NS1F_6fusion15FusionCallbacksIS1J_NS1P_17LinearCombinationISJ_fSJ_fLNS_15FloatRoundStyleE2EEES1K_S1O_JEEENS4_5SM1004TMEM4LOAD26SM100_TMEM_LOAD_32dp32b16xENS4_13SM90_TMA_LOADENS12_INS13_ILi2ELi4ELi3EEES16_NST_INS5_IJS17_S1M_EEENS5_IJS1M_SC_EEEEEEENS4_39AutoVectorizingCopyWithAssumedAlignmentILi128EEENS4_14SM90_TMA_STOREES24_S26_S26_EEEvvEEEEvNT_6ParamsE,@"STO_CUDA_ENTRY STV_DEFAULT"
_ZN7cutlass13device_kernelINS_4gemm6kernel13GemmUniversalIN4cute5tupleIJiiiiEEENS1_10collective13CollectiveMmaINS1_35MainloopSm100TmaUmmaWarpSpecializedILi4ELi2ELi4ENS5_IJNS4_1CILi2EEESB_NSA_ILi1EEEEEEEENS5_IJNSA_ILi256EEENSA_ILi128EEENSA_ILi32EEEEEENS_10tfloat32_tENS5_IJlSC_lEEESJ_SK_NS4_8TiledMMAINS4_8MMA_AtomIJNS4_23SM100_MMA_TF32_2x1SM_SSISJ_SJ_fLi256ELi128ELNS4_4UMMA5MajorE0ELSP_0ELNSO_7ScaleInE0ELSQ_0EEEEEENS4_6LayoutINS5_IJSC_SC_SC_EEENS5_IJNSA_ILi0EEESV_SV_EEEEENS5_IJNS4_10UnderscoreESY_SY_EEEEENS4_28SM100_TMA_2SM_LOAD_MULTICASTENS4_14ComposedLayoutINS4_7SwizzleILi3ELi4ELi3EEENS4_18smem_ptr_flag_bitsILi32EEENST_INS5_IJNSA_ILi8EEESH_EEENS5_IJSH_SC_EEEEEEEvNS4_8identityENS4_18SM100_TMA_2SM_LOADES1B_vS1C_EENS_8epilogue10collective18CollectiveEpilogueINS1F_23Sm100TmaWarpSpecializedILi4ELi2ELi16ELb1ELb0EEEJNS5_IJSG_SG_SH_EEENS5_IJNST_ISG_SC_EENST_INSA_ILi16EEESC_EEEEESJ_SK_SJ_SK_NS1F_6fusion15FusionCallbacksIS1J_NS1P_17LinearCombinationISJ_fSJ_fLNS_15FloatRoundStyleE2EEES1K_S1O_JEEENS4_5SM1004TMEM4LOAD26SM100_TMEM_LOAD_32dp32b16xENS4_13SM90_TMA_LOADENS12_INS13_ILi2ELi4ELi3EEES16_NST_INS5_IJS17_S1M_EEENS5_IJS1M_SC_EEEEEEENS4_39AutoVectorizingCopyWithAssumedAlignmentILi128EEENS4_14SM90_TMA_STOREES24_S26_S26_EEEvvEEEEvNT_6ParamsE:
[----:B------:R-:W1:Y:S01]  /*0000*/  LDC R1, c[0x0][0x37c] ;  /* 0x0000df00ff017b82 */ /* 0x000e620000000800 */
[----:B------:R-:W2:Y:S01]  /*0010*/  S2R R66, SR_TID.X ;  /* 0x0000000000427919 */ /* 0x000ea20000002100 */
[----:B------:R-:W3:Y:S06]  /*0020*/  LDCU.64 UR8, c[0x0][0x890] ;  /* 0x00011200ff0877ac */ /* 0x000eec0008000a00 */
[----:B------:R-:W4:Y:S01]  /*0030*/  S2UR UR4, SR_CgaCtaId ;  /* 0x00000000000479c3 */ /* 0x000f220000008800 */
[----:B------:R-:W-:Y:S02]  /*0040*/  PRMT R52, RZ, 0x7610, R52 ;  /* 0x00007610ff347816 */ /* 0x000fe40000000034 */
[----:B------:R-:W-:Y:S01]  /*0050*/  ELECT P1, URZ, PT ;  /* 0x0000000000ff782f */ /* 0x000fe20003820000 */
[----:B---3--:R-:W-:-:S04]  /*0060*/  UISETP.NE.U32.AND UP0, UPT, UR8, URZ, UPT ;  /* 0x000000ff0800728c */ /* 0x008fc8000bf05070 */
[----:B------:R-:W-:Y:S02]  /*0070*/  UISETP.NE.AND.EX UP0, UPT, UR9, URZ, UPT, UP0 ;  /* 0x000000ff0900728c */ /* 0x000fe4000bf05300 */
[----:B----4-:R-:W-:Y:S02]  /*0080*/  ULOP3.LUT UR47, UR4, 0x1, URZ, 0xc0, !UPT ;  /* 0x00000001042f7892 */ /* 0x010fe4000f8ec0ff */
[----:B------:R-:W-:Y:S01]  /*0090*/  ULOP3.LUT UR46, UR4, 0x1, URZ, 0x3c, !UPT ;  /* 0x00000001042e7892 */ /* 0x000fe2000f8e3cff */
[----:B--2---:R-:W-:-:S05]  /*00a0*/  SHF.R.U32.HI R53, RZ, 0x5, R66 ;  /* 0x00000005ff357819 */ /* 0x004fca0000011642 */
[----:B------:R-:W2:Y:S02]  /*00b0*/  SHFL.IDX PT, R0, R53, RZ, 0x1f ;  /* 0x00001fff35007589 */ /* 0x000ea400000e0000 */
[----:B--2---:R-:W-:Y:S01]  /*00c0*/  R2UR UR13, R0 ;  /* 0x00000000000d72ca */ /* 0x004fe200000e0000 */
[----:B-1----:R-:W-:-:S14]  /*00d0*/  BRA.U UP0, `(.L_x_0) ;  /* 0x0000000100307547 */ /* 0x002fdc000b800000 */
[----:B------:R-:W1:Y:S02]  /*00e0*/  LDCU.64 UR4, c[0x0][0x888] ;  /* 0x00011100ff0477ac */ /* 0x000e640008000a00 */
[----:B-1----:R-:W-:-:S04]  /*00f0*/  UISETP.NE.U32.AND UP0, UPT, UR4, URZ, UPT ;  /* 0x000000ff0400728c */ /* 0x002fc8000bf05070 */
[----:B------:R-:W-:-:S09]  /*0100*/  UISETP.NE.AND.EX UP0, UPT, UR5, URZ, UPT, UP0 ;  /* 0x000000ff0500728c */ /* 0x000fd2000bf05300 */
[----:B------:R-:W-:Y:S05]  /*0110*/  BRA.U !UP0, `(.L_x_1) ;  /* 0x0000000108147547 */ /* 0x000fea000b800000 */
[----:B------:R-:W1:Y:S01]  /*0120*/  LDC.64 R2, c[0x0][0x888] ;  /* 0x00022200ff027b82 */ /* 0x000e620000000a00 */
[----:B------:R-:W1:Y:S02]  /*0130*/  LDCU.64 UR4, c[0x0][0x358] ;  /* 0x00006b00ff0477ac */ /* 0x000e640008000a00 */
[----:B-1----:R1:W5:Y:S01]  /*0140*/  LDG.E R27, desc[UR4][R2.64] ;  /* 0x00000004021b7981 */ /* 0x002362000c1e1900 */
[----:B------:R-:W-:Y:S01]  /*0150*/  HFMA2 R52, -RZ, RZ, 0, 5.9604644775390625e-08 ;  /* 0x00000001ff347431 */ /* 0x000fe200000001ff */
[----:B------:R-:W-:Y:S05]  /*0160*/  BRA `(.L_x_0) ;  /* 0x00000000000c7947 */ /* 0x000fea0003800000 */
.L_x_1:
[----:B------:R-:W1:Y:S01]  /*0170*/  LDCU UR4, c[0x0][0x880] ;  /* 0x00011000ff0477ac */ /* 0x000e620008000800 */
[----:B------:R-:W-:Y:S01]  /*0180*/  HFMA2 R52, -RZ, RZ, 0, 5.9604644775390625e-08 ;  /* 0x00000001ff347431 */ /* 0x000fe200000001ff */
[----:B-1----:R-:W-:-:S07]  /*0190*/  MOV R27, UR4 ;  /* 0x00000004001b7c02 */ /* 0x002fce0008000f00 */
.L_x_0:
[----:B------:R-:W2:Y:S02]  /*01a0*/  LDCU.64 UR4, c[0x0][0x8b0] ;  /* 0x00011600ff0477ac */ /* 0x000ea40008000a00 */
[----:B--2---:R-:W-:-:S04]  /*01b0*/  UISETP.NE.U32.AND UP0, UPT, UR4, URZ, UPT ;  /* 0x000000ff0400728c */ /* 0x004fc8000bf05070 */
[----:B------:R-:W-:-:S09]  /*01c0*/  UISETP.NE.AND.EX UP0, UPT, UR5, URZ, UPT, UP0 ;  /* 0x000000ff0500728c */ /* 0x000fd2000bf05300 */
[----:B------:R-:W-:Y:S05]  /*01d0*/  BRA.U UP0, `(.L_x_2) ;  /* 0x0000000100287547 */ /* 0x000fea000b800000 */
[----:B------:R-:W2:Y:S02]  /*01e0*/  LDCU.64 UR4, c[0x0][0x8a8] ;  /* 0x00011500ff0477ac */ /* 0x000ea40008000a00 */
[----:B--2---:R-:W-:-:S04]  /*01f0*/  UISETP.NE.U32.AND UP0, UPT, UR4, URZ, UPT ;  /* 0x000000ff0400728c */ /* 0x004fc8000bf05070 */
[----:B------:R-:W-:-:S09]  /*0200*/  UISETP.NE.AND.EX UP0, UPT, UR5, URZ, UPT, UP0 ;  /* 0x000000ff0500728c */ /* 0x000fd2000bf05300 */
[----:B------:R-:W-:Y:S05]  /*0210*/  BRA.U !UP0, `(.L_x_3) ;  /* 0x0000000108107547 */ /* 0x000fea000b800000 */
[----:B------:R-:W2:Y:S01]  /*0220*/  LDC.64 R24, c[0x0][0x8a8] ;  /* 0x00022a00ff187b82 */ /* 0x000ea20000000a00 */
[----:B------:R-:W2:Y:S02]  /*0230*/  LDCU.64 UR4, c[0x0][0x358] ;  /* 0x00006b00ff0477ac */ /* 0x000ea40008000a00 */
[----:B--2---:R2:W5:Y:S01]  /*0240*/  LDG.E R24, desc[UR4][R24.64] ;  /* 0x0000000418187981 */ /* 0x004562000c1e1900 */
[----:B------:R-:W-:Y:S05]  /*0250*/  BRA `(.L_x_2) ;  /* 0x0000000000087947 */ /* 0x000fea0003800000 */
.L_x_3:
[----:B------:R-:W2:Y:S02]  /*0260*/  LDCU UR4, c[0x0][0x8a0] ;  /* 0x00011400ff0477ac */ /* 0x000ea40008000800 */
[----:B--2---:R-:W-:Y:S02]  /*0270*/  MOV R24, UR4 ;  /* 0x0000000400187c02 */ /* 0x004fe40008000f00 */
.L_x_2:
[----:B------:R-:W-:Y:S01]  /*0280*/  IMAD.U32 R0, RZ, RZ, UR13 ;  /* 0x0000000dff007e24 */ /* 0x000fe2000f8e00ff */
[----:B------:R-:W-:Y:S04]  /*0290*/  BSSY.RECONVERGENT B0, `(.L_x_4) ;  /* 0x000000c000007945 */ /* 0x000fe80003800200 */
[C---:B------:R-:W-:Y:S02]  /*02a0*/  ISETP.NE.OR P2, PT, R0.reuse, 0x1, !P1 ;  /* 0x000000010000780c */ /* 0x040fe40004f45670 */
[----:B------:R-:W-:-:S11]  /*02b0*/  ISETP.NE.OR P0, PT, R0, 0x3, !P1 ;  /* 0x000000030000780c */ /* 0x000fd60004f05670 */
[----:B------:R-:W-:Y:S05]  /*02c0*/  @P2 BRA `(.L_x_5) ;  /* 0x0000000000202947 */ /* 0x000fea0003800000 */
[----:B------:R-:W3:Y:S02]  /*02d0*/  LDCU.64 UR4, c[0x0][0x348] ;  /* 0x00006900ff0477ac */ /* 0x000ee40008000a00 */
[----:B---3--:R-:W-:Y:S02]  /*02e0*/  UIADD3 UR6, UP1, UPT, UR4, 0x80, URZ ;  /* 0x0000008004067890 */ /* 0x008fe4000ff3e0ff */
[----:B------:R-:W-:Y:S02]  /*02f0*/  UIADD3 UR4, UP0, UPT, UR4, 0x180, URZ ;  /* 0x0000018004047890 */ /* 0x000fe4000ff1e0ff */
[----:B------:R-:W-:Y:S02]  /*0300*/  UIADD3.X UR7, UPT, UPT, URZ, UR5, URZ, UP1, !UPT ;  /* 0x00000005ff077290 */ /* 0x000fe40008ffe4ff */
[----:B------:R-:W-:-:S07]  /*0310*/  UIADD3.X UR5, UPT, UPT, URZ, UR5, URZ, UP0, !UPT ;  /* 0x00000005ff057290 */ /* 0x000fce00087fe4ff */
[----:B------:R3:W-:Y:S02]  /*0320*/  UTMACCTL.PF [UR6] ;  /* 0x00000000060079b9 */ /* 0x0007e40008040000 */
[----:B------:R3:W-:Y:S02]  /*0330*/  UTMACCTL.PF [UR4] ;  /* 0x00000000040079b9 */ /* 0x0007e40008040000 */
[----:B---3--:R-:W-:Y:S01]  /*0340*/  NOP ;  /* 0x0000000000007918 */ /* 0x008fe20000000000 */
.L_x_5:
[----:B------:R-:W-:Y:S05]  /*0350*/  BSYNC.RECONVERGENT B0 ;  /* 0x0000000000007941 */ /* 0x000fea0003800200 */
.L_x_4:
[----:B------:R-:W-:Y:S04]  /*0360*/  BSSY.RECONVERGENT B0, `(.L_x_6) ;  /* 0x000000a000007945 */ /* 0x000fe80003800200 */
        /* <DEDUP_REMOVED lines=9> */
.L_x_7:
[----:B------:R-:W-:Y:S05]  /*0400*/  BSYNC.RECONVERGENT B0 ;  /* 0x0000000000007941 */ /* 0x000fea0003800200 */
.L_x_6:
[----:B------:R-:W3:Y:S01]  /*0410*/  LDCU.64 UR4, c[0x0][0x888] ;  /* 0x00011100ff0477ac */ /* 0x000ee20008000a00 */
[----:B------:R-:W-:Y:S02]  /*0420*/  UISETP.EQ.U32.AND UP1, UPT, UR8, URZ, UPT ;  /* 0x000000ff0800728c */ /* 0x000fe4000bf22070 */
[----:B------:R-:W-:Y:S02]  /*0430*/  UPLOP3.LUT UP3, UPT, UPT, UPT, UPT, 0x80, 0x8 ;  /* 0x000000000008789c */ /* 0x000fe40003f6f070 */
[----:B---3--:R-:W-:-:S04]  /*0440*/  UISETP.NE.U32.AND UP0, UPT, UR4, URZ, UPT ;  /* 0x000000ff0400728c */ /* 0x008fc8000bf05070 */
[----:B------:R-:W-:-:S04]  /*0450*/  UISETP.NE.AND.EX UP0, UPT, UR5, URZ, UPT, UP0 ;  /* 0x000000ff0500728c */ /* 0x000fc8000bf05300 */
[----:B------:R-:W-:-:S04]  /*0460*/  UISETP.EQ.OR.EX UP2, UPT, UR9, URZ, !UP0, UP1 ;  /* 0x000000ff0900728c */ /* 0x000fc8000c742710 */
[----:B------:R-:W-:-:S06]  /*0470*/  UP2UR UR4, UPR, URZ, 0x4 ;  /* 0x00000004ff047883 */ /* 0x000fcc0008000000 */
[----:B------:R-:W-:Y:S01]  /*0480*/  MOV R56, UR4 ;  /* 0x0000000400387c02 */ /* 0x000fe20008000f00 */
[----:B------:R-:W-:Y:S06]  /*0490*/  BRA.U !UP2, `(.L_x_8) ;  /* 0x000000010a207547 */ /* 0x000fec000b800000 */
[----:B------:R-:W-:Y:S01]  /*04a0*/  UISETP.NE.U32.AND UP1, UPT, UR8, URZ, UPT ;  /* 0x000000ff0800728c */ /* 0x000fe2000bf25070 */
[----:B-----5:R-:W-:Y:S01]  /*04b0*/  FSETP.NEU.AND P0, PT, R27, RZ, PT ;  /* 0x000000ff1b00720b */ /* 0x020fe20003f0d000 */
[----:B------:R-:W-:Y:S02]  /*04c0*/  USEL UR4, URZ, 0xffffffff, UP0 ;  /* 0xffffffffff047887 */ /* 0x000fe40008000000 */
[----:B------:R-:W-:-:S10]  /*04d0*/  UISETP.NE.AND.EX UP1, UPT, UR9, URZ, UPT, UP1 ;  /* 0x000000ff0900728c */ /* 0x000fd4000bf25310 */
[----:B------:R-:W-:Y:S01]  /*04e0*/  VOTEU.ANY UP0, P0 ;  /* 0x0000000000ff7886 */ /* 0x000fe20000000100 */
[----:B------:R-:W-:-:S04]  /*04f0*/  @!UP1 USEL UR4, URZ, 0xffffffff, UP0 ;  /* 0xffffffffff049887 */ /* 0x000fc80008000000 */
[----:B------:R-:W-:-:S04]  /*0500*/  ULOP3.LUT UR4, UR4, 0x1, URZ, 0xc0, !UPT ;  /* 0x0000000104047892 */ /* 0x000fc8000f8ec0ff */
[----:B------:R-:W-:-:S11]  /*0510*/  UISETP.NE.U32.AND UP3, UPT, UR4, 0x1, UPT ;  /* 0x000000010400788c */ /* 0x000fd6000bf65070 */
.L_x_8:
[----:B------:R-:W3:Y:S01]  /*0520*/  SHFL.IDX PT, R0, R53, RZ, 0x1f ;  /* 0x00001fff35007589 */ /* 0x000ee200000e0000 */
[----:B------:R-:W-:-:S04]  /*0530*/  UISETP.NE.AND UP0, UPT, UR13, 0x2, UPT ;  /* 0x000000020d00788c */ /* 0x000fc8000bf05270 */
[----:B------:R-:W-:Y:S02]  /*0540*/  UISETP.EQ.AND UP1, UPT, UR47, URZ, !UP0 ;  /* 0x000000ff2f00728c */ /* 0x000fe4000c722270 */
[----:B------:R-:W-:-:S04]  /*0550*/  USEL UR53, URZ, 0x1, UP0 ;  /* 0x00000001ff357887 */ /* 0x000fc80008000000 */
[----:B------:R-:W-:Y:S02]  /*0560*/  PLOP3.LUT P3, PT, P1, PT, UP1, 0x80, 0x8 ;  /* 0x000000000008781c */ /* 0x000fe40000f6f018 */
[----:B---3--:R-:W-:-:S13]  /*0570*/  ISETP.NE.AND P0, PT, R0, RZ, PT ;  /* 0x000000ff0000720c */ /* 0x008fda0003f05270 */
[----:B------:R-:W-:Y:S05]  /*0580*/  @P0 BRA `(.L_x_9) ;  /* 0x0000000000580947 */ /* 0x000fea0003800000 */
[----:B------:R-:W3:Y:S01]  /*0590*/  S2UR UR5, SR_CgaCtaId ;  /* 0x00000000000579c3 */ /* 0x000ee20000008800 */
[----:B------:R-:W-:Y:S01]  /*05a0*/  UMOV UR4, 0x400 ;  /* 0x0000040000047882 */ /* 0x000fe20000000000 */
[----:B------:R-:W-:Y:S01]  /*05b0*/  UMOV UR8, 0x1 ;  /* 0x0000000100087882 */ /* 0x000fe20000000000 */
[----:B------:R-:W-:Y:S01]  /*05c0*/  UMOV UR6, 0x2 ;  /* 0x0000000200067882 */ /* 0x000fe20000000000 */
[----:B------:R-:W-:-:S04]  /*05d0*/  UIADD3 UR8, UPT, UPT, -UR8, 0x100000, URZ ;  /* 0x0010000008087890 */ /* 0x000fc8000fffe1ff */
[----:B------:R-:W-:Y:S02]  /*05e0*/  USHF.L.U32 UR9, UR8, 0xb, URZ ;  /* 0x0000000b08097899 */ /* 0x000fe400080006ff */
[----:B------:R-:W-:Y:S02]  /*05f0*/  USHF.L.U32 UR8, UR8, 0x1, URZ ;  /* 0x0000000108087899 */ /* 0x000fe400080006ff */
[----:B------:R-:W-:-:S04]  /*0600*/  UIADD3 UR6, UPT, UPT, -UR6, 0x100000, URZ ;  /* 0x0010000006067890 */ /* 0x000fc8000fffe1ff */
[----:B------:R-:W-:Y:S02]  /*0610*/  USHF.L.U32 UR7, UR6, 0xb, URZ ;  /* 0x0000000b06077899 */ /* 0x000fe400080006ff */
[----:B------:R-:W-:Y:S01]  /*0620*/  USHF.L.U32 UR6, UR6, 0x1, URZ ;  /* 0x0000000106067899 */ /* 0x000fe200080006ff */
[----:B------:R-:W-:Y:S01]  /*0630*/  ELECT P0, URZ, PT ;  /* 0x0000000000ff782f */ /* 0x000fe20003800000 */
[----:B---3--:R-:W-:Y:S01]  /*0640*/  ULEA UR4, UR5, UR4, 0x18 ;  /* 0x0000000405047291 */ /* 0x008fe2000f8ec0ff */
[----:B------:R-:W3:Y:S11]  /*0650*/  FENCE.VIEW.ASYNC.S ;  /* 0x00000000000073c6 */ /* 0x000ef60000000000 */
[----:B---3--:R3:W4:Y:S01]  /*0660*/  SYNCS.EXCH.64 URZ, [UR4], UR8 ;  /* 0x0000000804ff75b2 */ /* 0x0087220008000100 */
[----:B------:R3:W1:Y:S01]  /*0670*/  SYNCS.EXCH.64 URZ, [UR4+0x20], UR6 ;  /* 0x0000200604ff75b2 */ /* 0x0006620008000100 */
[----:B------:R3:W1:Y:S01]  /*0680*/  SYNCS.EXCH.64 URZ, [UR4+0x8], UR8 ;  /* 0x0000080804ff75b2 */ /* 0x0006620008000100 */
[----:B------:R3:W1:Y:S01]  /*0690*/  SYNCS.EXCH.64 URZ, [UR4+0x28], UR6 ;  /* 0x0000280604ff75b2 */ /* 0x0006620008000100 */
[----:B------:R3:W1:Y:S01]  /*06a0*/  SYNCS.EXCH.64 URZ, [UR4+0x10], UR8 ;  /* 0x0000100804ff75b2 */ /* 0x0006620008000100 */
[----:B------:R3:W1:Y:S01]  /*06b0*/  SYNCS.EXCH.64 URZ, [UR4+0x30], UR6 ;  /* 0x0000300604ff75b2 */ /* 0x0006620008000100 */
[----:B------:R3:W1:Y:S01]  /*06c0*/  SYNCS.EXCH.64 URZ, [UR4+0x18], UR8 ;  /* 0x0000180804ff75b2 */ /* 0x0006620008000100 */
[----:B------:R3:W1:Y:S01]  /*06d0*/  SYNCS.EXCH.64 URZ, [UR4+0x38], UR6 ;  /* 0x0000380604ff75b2 */ /* 0x0006620008000100 */
[----:B------:R-:W-:Y:S01]  /*06e0*/  NOP ;  /* 0x0000000000007918 */ /* 0x000fe20000000000 */
.L_x_9:
[----:B------:R-:W2:Y:S01]  /*06f0*/  SHFL.IDX PT, R0, R53, RZ, 0x1f ;  /* 0x00001fff35007589 */ /* 0x000ea200000e0000 */
[----:B------:R-:W-:Y:S01]  /*0700*/  NOP ;  /* 0x0000000000007918 */ /* 0x000fe20000000000 */
[----:B--2---:R-:W-:-:S13]  /*0710*/  ISETP.NE.AND P0, PT, R0, 0x1, PT ;  /* 0x000000010000780c */ /* 0x004fda0003f05270 */
[----:B------:R-:W-:Y:S05]  /*0720*/  @P0 BRA `(.L_x_10) ;  /* 0x0000000000580947 */ /* 0x000fea0003800000 */
[----:B------:R-:W2:Y:S01]  /*0730*/  S2UR UR5, SR_CgaCtaId ;  /* 0x00000000000579c3 */ /* 0x000ea20000008800 */
[----:B---3--:R-:W-:Y:S01]  /*0740*/  UMOV UR4, 0x400 ;  /* 0x0000040000047882 */ /* 0x008fe20000000000 */
        /* <DEDUP_REMOVED lines=9> */
[----:B--2---:R-:W-:Y:S01]  /*07e0*/  ULEA UR4, UR5, UR4, 0x18 ;  /* 0x0000000405047291 */ /* 0x004fe2000f8ec0ff */
[----:B------:R-:W2:Y:S11]  /*07f0*/  FENCE.VIEW.ASYNC.S ;  /* 0x00000000000073c6 */ /* 0x000eb60000000000 */
[----:B--2---:R2:W3:Y:S01]  /*0800*/  SYNCS.EXCH.64 URZ, [UR4+0x40], UR8 ;  /* 0x0000400804ff75b2 */ /* 0x0044e20008000100 */
        /* <DEDUP_REMOVED lines=8> */
.L_x_10:
[----:B------:R-:W4:Y:S01]  /*0890*/  SHFL.IDX PT, R0, R53, RZ, 0x1f ;  /* 0x00001fff35007589 */ /* 0x000f2200000e0000 */
[----:B------:R-:W-:Y:S01]  /*08a0*/  NOP ;  /* 0x0000000000007918 */ /* 0x000fe20000000000 */
[----:B----4-:R-:W-:-:S13]  /*08b0*/  ISETP.NE.AND P0, PT, R0, 0x3, PT ;  /* 0x000000030000780c */ /* 0x010fda0003f05270 */
[----:B------:R-:W-:Y:S05]  /*08c0*/  @P0 BRA `(.L_x_11) ;  /* 0x0000000000300947 */ /* 0x000fea0003800000 */
[----:B--23--:R-:W2:Y:S01]  /*08d0*/  S2UR UR6, SR_CgaCtaId ;  /* 0x00000000000679c3 */ /* 0x00cea20000008800 */
[----:B------:R-:W-:Y:S01]  /*08e0*/  UMOV UR4, 0x400 ;  /* 0x0000040000047882 */ /* 0x000fe20000000000 */
[----:B------:R-:W-:Y:S01]  /*08f0*/  UMOV UR5, 0x20 ;  /* 0x0000002000057882 */ /* 0x000fe20000000000 */
[----:B------:R-:W-:Y:S01]  /*0900*/  ELECT P0, URZ, PT ;  /* 0x0000000000ff782f */ /* 0x000fe20003800000 */
[----:B--2---:R-:W-:Y:S02]  /*0910*/  ULEA UR6, UR6, UR4, 0x18 ;  /* 0x0000000406067291 */ /* 0x004fe4000f8ec0ff */
[----:B------:R-:W-:-:S04]  /*0920*/  UIADD3 UR4, UPT, UPT, -UR5, 0x100000, URZ ;  /* 0x0010000005047890 */ /* 0x000fc8000fffe1ff */
[----:B------:R-:W-:Y:S02]  /*0930*/  USHF.L.U32 UR5, UR4, 0xb, URZ ;  /* 0x0000000b04057899 */ /* 0x000fe400080006ff */
[----:B------:R-:W-:Y:S01]  /*0940*/  USHF.L.U32 UR4, UR4, 0x1, URZ ;  /* 0x0000000104047899 */ /* 0x000fe200080006ff */
[----:B------:R-:W2:Y:S11]  /*0950*/  FENCE.VIEW.ASYNC.S ;  /* 0x00000000000073c6 */ /* 0x000eb60000000000 */
[----:B--2---:R4:W2:Y:S01]  /*0960*/  SYNCS.EXCH.64 URZ, [UR6+0x80], UR4 ;  /* 0x0000800406ff75b2 */ /* 0x0048a20008000100 */
[----:B------:R4:W3:Y:S02]  /*0970*/  SYNCS.EXCH.64 URZ, [UR6+0x88], UR4 ;  /* 0x0000880406ff75b2 */ /* 0x0008e40008000100 */
[----:B----4-:R-:W-:Y:S01]  /*0980*/  NOP ;  /* 0x0000000000007918 */ /* 0x010fe20000000000 */
.L_x_11:
[----:B------:R-:W4:Y:S01]  /*0990*/  SHFL.IDX PT, R0, R53, RZ, 0x1f ;  /* 0x00001fff35007589 */ /* 0x000f2200000e0000 */
[----:B------:R-:W-:Y:S01]  /*09a0*/  NOP ;  /* 0x0000000000007918 */ /* 0x000fe20000000000 */
[----:B----4-:R-:W-:-:S13]  /*09b0*/  ISETP.NE.AND P0, PT, R0, 0x4, PT ;  /* 0x000000040000780c */ /* 0x010fda0003f05270 */
[----:B------:R-:W-:Y:S05]  /*09c0*/  @P0 BRA `(.L_x_12) ;  /* 0x00000000004c0947 */ /* 0x000fea0003800000 */
[----:B------:R-:W4:Y:S01]  /*09d0*/  S2UR UR5, SR_CgaCtaId ;  /* 0x00000000000579c3 */ /* 0x000f220000008800 */
[----:B--23--:R-:W-:Y:S01]  /*09e0*/  UMOV UR4, 0x3a0 ;  /* 0x000003a000047882 */ /* 0x00cfe20000000000 */
[----:B------:R-:W-:Y:S01]  /*09f0*/  UMOV UR6, 0x400 ;  /* 0x0000040000067882 */ /* 0x000fe20000000000 */
[----:B------:R-:W-:Y:S01]  /*0a00*/  USEL UR4, UR4, 0x320, UP3 ;  /* 0x0000032004047887 */ /* 0x000fe20009800000 */
[----:B------:R-:W-:Y:S01]  /*0a10*/  UMOV UR8, 0x1 ;  /* 0x0000000100087882 */ /* 0x000fe20000000000 */
[----:B------:R-:W-:Y:S01]  /*0a20*/  ELECT P0, URZ, PT ;  /* 0x0000000000ff782f */ /* 0x000fe20003800000 */
[----:B------:R-:W-:-:S04]  /*0a30*/  UIADD3 UR8, UPT, UPT, -UR8, 0x100000, URZ ;  /* 0x0010000008087890 */ /* 0x000fc8000fffe1ff */
[----:B------:R-:W-:Y:S02]  /*0a40*/  USHF.L.U32 UR9, UR8, 0xb, URZ ;  /* 0x0000000b08097899 */ /* 0x000fe400080006ff */
[----:B------:R-:W-:Y:S02]  /*0a50*/  USHF.L.U32 UR8, UR8, 0x1, URZ ;  /* 0x0000000108087899 */ /* 0x000fe400080006ff */
[----:B----4-:R-:W-:Y:S02]  /*0a60*/  ULEA UR6, UR5, UR6, 0x18 ;  /* 0x0000000605067291 */ /* 0x010fe4000f8ec0ff */
[----:B------:R-:W-:-:S04]  /*0a70*/  UIADD3 UR4, UPT, UPT, -UR4, 0x100000, URZ ;  /* 0x0010000004047890 */ /* 0x000fc8000fffe1ff */
[----:B------:R-:W-:Y:S02]  /*0a80*/  USHF.L.U32 UR5, UR4, 0xb, URZ ;  /* 0x0000000b04057899 */ /* 0x000fe400080006ff */
[----:B------:R-:W-:Y:S01]  /*0a90*/  USHF.L.U32 UR4, UR4, 0x1, URZ ;  /* 0x0000000104047899 */ /* 0x000fe200080006ff */
[----:B------:R-:W2:Y:S03]  /*0aa0*/  FENCE.VIEW.ASYNC.S ;  /* 0x00000000000073c6 */ /* 0x000ea60000000000 */
[----:B--2---:R4:W2:Y:S08]  /*0ab0*/  SYNCS.EXCH.64 URZ, [UR6+0x90], UR8 ;  /* 0x0000900806ff75b2 */ /* 0x0048b00008000100 */
[----:B------:R4:W3:Y:S01]  /*0ac0*/  SYNCS.EXCH.64 URZ, [UR6+0xa0], UR4 ;  /* 0x0000a00406ff75b2 */ /* 0x0008e20008000100 */
[----:B------:R4:W1:Y:S01]  /*0ad0*/  SYNCS.EXCH.64 URZ, [UR6+0x98], UR8 ;  /* 0x0000980806ff75b2 */ /* 0x0008620008000100 */
[----:B------:R4:W1:Y:S02]  /*0ae0*/  SYNCS.EXCH.64 URZ, [UR6+0xa8], UR4 ;  /* 0x0000a80406ff75b2 */ /* 0x0008640008000100 */
[----:B----4-:R-:W-:Y:S01]  /*0af0*/  NOP ;  /* 0x0000000000007918 */ /* 0x010fe20000000000 */
.L_x_12:
[----:B------:R-:W4:Y:S01]  /*0b00*/  SHFL.IDX PT, R0, R53, RZ, 0x1f ;  /* 0x00001fff35007589 */ /* 0x000f2200000e0000 */
[----:B------:R-:W-:Y:S01]  /*0b10*/  NOP ;  /* 0x0000000000007918 */ /* 0x000fe20000000000 */
[----:B----4-:R-:W-:-:S13]  /*0b20*/  ISETP.NE.AND P0, PT, R0, 0x5, PT ;  /* 0x000000050000780c */ /* 0x010fda0003f05270 */
[----:B------:R-:W-:Y:S05]  /*0b30*/  @P0 BRA `(.L_x_13) ;  /* 0x0000000000580947 */ /* 0x000fea0003800000 */
[----:B------:R-:W4:Y:S01]  /*0b40*/  S2UR UR5, SR_CgaCtaId ;  /* 0x00000000000579c3 */ /* 0x000f220000008800 */
[----:B--23--:R-:W-:Y:S01]  /*0b50*/  UMOV UR4, 0x400 ;  /* 0x0000040000047882 */ /* 0x00cfe20000000000 */
        /* <DEDUP_REMOVED lines=9> */
[----:B----4-:R-:W-:Y:S01]  /*0bf0*/  ULEA UR4, UR5, UR4, 0x18 ;  /* 0x0000000405047291 */ /* 0x010fe2000f8ec0ff */
[----:B------:R-:W2:Y:S11]  /*0c00*/  FENCE.VIEW.ASYNC.S ;  /* 0x00000000000073c6 */ /* 0x000eb60000000000 */
[----:B--2---:R4:W2:Y:S01]  /*0c10*/  SYNCS.EXCH.64 URZ, [UR4+0xb0], UR6 ;  /* 0x0000b00604ff75b2 */ /* 0x0048a20008000100 */
[----:B------:R4:W3:Y:S01]  /*0c20*/  SYNCS.EXCH.64 URZ, [UR4+0xd0], UR8 ;  /* 0x0000d00804ff75b2 */ /* 0x0008e20008000100 */
[----:B------:R4:W1:Y:S01]  /*0c30*/  SYNCS.EXCH.64 URZ, [UR4+0xb8], UR6 ;  /* 0x0000b80604ff75b2 */ /* 0x0008620008000100 */
[----:B------:R4:W1:Y:S01]  /*0c40*/  SYNCS.EXCH.64 URZ, [UR4+0xd8], UR8 ;  /* 0x0000d80804ff75b2 */ /* 0x0008620008000100 */
[----:B------:R4:W1:Y:S01]  /*0c50*/  SYNCS.EXCH.64 URZ, [UR4+0xc0], UR6 ;  /* 0x0000c00604ff75b2 */ /* 0x0008620008000100 */
[----:B------:R4:W1:Y:S01]  /*0c60*/  SYNCS.EXCH.64 URZ, [UR4+0xe0], UR8 ;  /* 0x0000e00804ff75b2 */ /* 0x0008620008000100 */
[----:B------:R4:W1:Y:S01]  /*0c70*/  SYNCS.EXCH.64 URZ, [UR4+0xc8], UR6 ;  /* 0x0000c80604ff75b2 */ /* 0x0008620008000100 */
[----:B------:R4:W1:Y:S02]  /*0c80*/  SYNCS.EXCH.64 URZ, [UR4+0xe8], UR8 ;  /* 0x0000e80804ff75b2 */ /* 0x0008640008000100 */
[----:B----4-:R-:W-:Y:S01]  /*0c90*/  NOP ;  /* 0x0000000000007918 */ /* 0x010fe20000000000 */
.L_x_13:
[----:B------:R-:W4:Y:S01]  /*0ca0*/  SHFL.IDX PT, R0, R53, RZ, 0x1f ;  /* 0x00001fff35007589 */ /* 0x000f2200000e0000 */
[----:B------:R-:W-:Y:S01]  /*0cb0*/  ISETP.NE.OR P1, PT, RZ, UR13, !P1 ;  /* 0x0000000dff007c0c */ /* 0x000fe2000cf25670 */
[----:B------:R-:W-:Y:S01]  /*0cc0*/  NOP ;  /* 0x0000000000007918 */ /* 0x000fe20000000000 */
[----:B----4-:R-:W-:-:S13]  /*0cd0*/  ISETP.NE.AND P0, PT, R0, 0x3, PT ;  /* 0x000000030000780c */ /* 0x010fda0003f05270 */
[----:B------:R-:W-:Y:S05]  /*0ce0*/  @P0 BRA `(.L_x_14) ;  /* 0x0000000000380947 */ /* 0x000fea0003800000 */
[----:B------:R-:W4:Y:S01]  /*0cf0*/  S2UR UR5, SR_CgaCtaId ;  /* 0x00000000000579c3 */ /* 0x000f220000008800 */
[----:B--23--:R-:W-:Y:S01]  /*0d00*/  UMOV UR4, 0x400 ;  /* 0x0000040000047882 */ /* 0x00cfe20000000000 */
[----:B------:R-:W-:Y:S01]  /*0d10*/  UMOV UR6, 0x20 ;  /* 0x0000002000067882 */ /* 0x000fe20000000000 */
[----:B------:R-:W-:Y:S01]  /*0d20*/  ELECT P0, URZ, PT ;  /* 0x0000000000ff782f */ /* 0x000fe20003800000 */
[----:B------:R-:W-:-:S04]  /*0d30*/  UIADD3 UR6, UPT, UPT, -UR6, 0x100000, URZ ;  /* 0x0010000006067890 */ /* 0x000fc8000fffe1ff */
[----:B------:R-:W-:Y:S02]  /*0d40*/  USHF.L.U32 UR7, UR6, 0xb, URZ ;  /* 0x0000000b06077899 */ /* 0x000fe400080006ff */
[----:B------:R-:W-:Y:S02]  /*0d50*/  USHF.L.U32 UR6, UR6, 0x1, URZ ;  /* 0x0000000106067899 */ /* 0x000fe400080006ff */
[----:B----4-:R-:W-:Y:S01]  /*0d60*/  ULEA UR4, UR5, UR4, 0x18 ;  /* 0x0000000405047291 */ /* 0x010fe2000f8ec0ff */
[----:B------:R-:W2:Y:S11]  /*0d70*/  FENCE.VIEW.ASYNC.S ;  /* 0x00000000000073c6 */ /* 0x000eb60000000000 */
[----:B--2---:R4:W2:Y:S01]  /*0d80*/  SYNCS.EXCH.64 URZ, [UR4+0xf0], UR6 ;  /* 0x0000f00604ff75b2 */ /* 0x0048a20008000100 */
[----:B------:R4:W3:Y:S01]  /*0d90*/  SYNCS.EXCH.64 URZ, [UR4+0x100], UR6 ;  /* 0x0001000604ff75b2 */ /* 0x0008e20008000100 */
[----:B------:R4:W1:Y:S01]  /*0da0*/  SYNCS.EXCH.64 URZ, [UR4+0xf8], UR6 ;  /* 0x0000f80604ff75b2 */ /* 0x0008620008000100 */
[----:B------:R4:W1:Y:S02]  /*0db0*/  SYNCS.EXCH.64 URZ, [UR4+0x108], UR6 ;  /* 0x0001080604ff75b2 */ /* 0x0008640008000100 */
[----:B----4-:R-:W-:Y:S01]  /*0dc0*/  NOP ;  /* 0x0000000000007918 */ /* 0x010fe20000000000 */
.L_x_14:
[----:B--23--:R-:W2:Y:S01]  /*0dd0*/  S2UR UR7, SR_CgaCtaId ;  /* 0x00000000000779c3 */ /* 0x00cea20000008800 */
[----:B------:R-:W-:Y:S01]  /*0de0*/  VOTEU.ALL UP0, P1 ;  /* 0x0000000000ff7886 */ /* 0x000fe20000800000 */
[----:B------:R-:W-:Y:S01]  /*0df0*/  UMOV UR4, 0x20 ;  /* 0x0000002000047882 */ /* 0x000fe20000000000 */
[----:B------:R-:W-:Y:S01]  /*0e00*/  NOP ;  /* 0x0000000000007918 */ /* 0x000fe20000000000 */
[----:B-1----:R-:W-:Y:S01]  /*0e10*/  LOP3.LUT R3, R66, 0x1f, RZ, 0xc0, !PT ;  /* 0x0000001f42037812 */ /* 0x002fe200078ec0ff */
[----:B------:R-:W-:Y:S01]  /*0e20*/  UISETP.NE.AND UP4, UPT, UR13, URZ, UPT ;  /* 0x000000ff0d00728c */ /* 0x000fe2000bf85270 */
[----:B------:R-:W-:Y:S01]  /*0e30*/  @!UP0 UMOV UR6, 0x400 ;  /* 0x0000040000068882 */ /* 0x000fe20000000000 */
[----:B------:R-:W-:-:S04]  /*0e40*/  @!UP0 UIADD3 UR4, UPT, UPT, -UR4, 0x100000, URZ ;  /* 0x0010000004048890 */ /* 0x000fc8000fffe1ff */
[----:B------:R-:W-:Y:S02]  /*0e50*/  @!UP0 USHF.L.U32 UR5, UR4, 0xb, URZ ;  /* 0x0000000b04058899 */ /* 0x000fe400080006ff */
[----:B------:R-:W-:Y:S02]  /*0e60*/  @!UP0 USHF.L.U32 UR4, UR4, 0x1, URZ ;  /* 0x0000000104048899 */ /* 0x000fe400080006ff */
[----:B--2---:R-:W-:Y:S01]  /*0e70*/  @!UP0 ULEA UR6, UR7, UR6, 0x18 ;  /* 0x0000000607068291 */ /* 0x004fe2000f8ec0ff */
[----:B------:R-:W1:Y:S01]  /*0e80*/  LDCU UR7, c[0x0][0x36c] ;  /* 0x00006d80ff0777ac */ /* 0x000e620008000800 */
[----:B------:R-:W-:Y:S01]  /*0e90*/  VOTEU.ALL UP0, P1 ;  /* 0x0000000000ff7886 */ /* 0x000fe20000800000 */
[----:B------:R-:W2:Y:S09]  /*0ea0*/  FENCE.VIEW.ASYNC.S ;  /* 0x00000000000073c6 */ /* 0x000eb20000000000 */
[----:B--2---:R2:W3:Y:S01]  /*0eb0*/  @!UP0 SYNCS.EXCH.64 URZ, [UR6+0x110], UR4 ;  /* 0x0001100406ff85b2 */ /* 0x0044e20008000100 */
[----:B-1----:R-:W-:-:S09]  /*0ec0*/  UISETP.EQ.U32.AND UP5, UPT, UR7, 0x1, UPT ;  /* 0x000000010700788c */ /* 0x002fd2000bfa2070 */
[----:B--2---:R-:W-:Y:S05]  /*0ed0*/  BRA.U !UP5, `(.L_x_15) ;  /* 0x000000010d087547 */ /* 0x004fea000b800000 */
[----:B---3--:R-:W-:Y:S01]  /*0ee0*/  UCGABAR_ARV ;  /* 0x00000000000079c7 */ /* 0x008fe20008000000 */
[----:B------:R-:W-:Y:S05]  /*0ef0*/  BRA `(.L_x_16) ;  /* 0x0000000000047947 */ /* 0x000fea0003800000 */
.L_x_15:
[----:B---3--:R-:W-:Y:S01]  /*0f00*/  NOP ;  /* 0x0000000000007918 */ /* 0x008fe20000000000 */
.L_x_16:
[----:B------:R-:W1:Y:S01]  /*0f10*/  S2UR UR21, SR_CTAID.X ;  /* 0x00000000001579c3 */ /* 0x000e620000002500 */
[----:B------:R-:W-:-:S05]  /*0f20*/  CS2R.32 R55, SR_CgaSize ;  /* 0x0000000000377805 */ /* 0x000fca0000008a00 */
[----:B------:R-:W-:-:S05]  /*0f30*/  IMAD R55, R55, -0xa0, RZ ;  /* 0xffffff6037377824 */ /* 0x000fca00078e02ff */
[----:B------:R-:W-:-:S14]  /*0f40*/  R2UR UR5, R55 ;  /* 0x00000000370572ca */ /* 0x000fdc00000e0000 */
[----:B------:R-:W2:Y:S01]  /*0f50*/  LDCU UR5, c[0x0][UR5+0x2b0] ;  /* 0x00005600050577ac */ /* 0x000ea20008000800 */
[----:B------:R-:W-:-:S05]  /*0f60*/  CS2R.32 R55, SR_CgaSize ;  /* 0x0000000000377805 */ /* 0x000fca0000008a00 */
[----:B------:R-:W-:-:S05]  /*0f70*/  IMAD R55, R55, -0xa0, RZ ;  /* 0xffffff6037377824 */ /* 0x000fca00078e02ff */
[----:B------:R-:W-:-:S14]  /*0f80*/  R2UR UR4, R55 ;  /* 0x00000000370472ca */ /* 0x000fdc00000e0000 */
[----:B------:R-:W3:Y:S01]  /*0f90*/  LDCU UR4, c[0x0][UR4+0x2b4] ;  /* 0x00005680040477ac */ /* 0x000ee20008000800 */
[----:B------:R-:W4:Y:S01]  /*0fa0*/  S2UR UR7, SR_CTAID.Y ;  /* 0x00000000000779c3 */ /* 0x000f220000002600 */
[----:B------:R-:W-:-:S05]  /*0fb0*/  CS2R.32 R55, SR_CgaSize ;  /* 0x0000000000377805 */ /* 0x000fca0000008a00 */
[----:B------:R-:W-:-:S05]  /*0fc0*/  IMAD R55, R55, -0xa0, RZ ;  /* 0xffffff6037377824 */ /* 0x000fca00078e02ff */
[----:B------:R-:W-:-:S14]  /*0fd0*/  R2UR UR8, R55 ;  /* 0x00000000370872ca */ /* 0x000fdc00000e0000 */
[----:B------:R-:W3:Y:S01]  /*0fe0*/  LDCU UR8, c[0x0][UR8+0x2a0] ;  /* 0x00005400080877ac */ /* 0x000ee20008000800 */
[----:B------:R-:W-:-:S05]  /*0ff0*/  CS2R.32 R55, SR_CgaSize ;  /* 0x0000000000377805 */ /* 0x000fca0000008a00 */
[----:B------:R-:W-:-:S05]  /*1000*/  IMAD R55, R55, -0xa0, RZ ;  /* 0xffffff6037377824 */ /* 0x000fca00078e02ff */
[----:B------:R-:W-:-:S14]  /*1010*/  R2UR UR9, R55 ;  /* 0x00000000370972ca */ /* 0x000fdc00000e0000 */
[----:B------:R-:W3:Y:S01]  /*1020*/  LDCU UR9, c[0x0][UR9+0x2a4] ;  /* 0x00005480090977ac */ /* 0x000ee20008000800 */
[----:B------:R-:W3:Y:S01]  /*1030*/  S2UR UR10, SR_CgaCtaId ;  /* 0x00000000000a79c3 */ /* 0x000ee20000008800 */
[----:B------:R-:W-:Y:S01]  /*1040*/  UISETP.GT.U32.AND UP0, UPT, UR47, 0xffff, UPT ;  /* 0x0000ffff2f00788c */ /* 0x000fe2000bf04070 */
[----:B------:R-:W3:Y:S01]  /*1050*/  LDCU UR18, c[0x0][0xb24] ;  /* 0x00016480ff1277ac */ /* 0x000ee20008000800 */
[----:B------:R-:W-:Y:S01]  /*1060*/  UMOV UR29, 0x5 ;  /* 0x00000005001d7882 */ /* 0x000fe20000000000 */
[----:B-1----:R-:W-:-:S04]  /*1070*/  I2FP.F32.U32 R2, UR21 ;  /* 0x0000001500027c45 */ /* 0x002fc80008201000 */
[----:B------:R-:W1:Y:S01]  /*1080*/  S2UR UR36, SR_CTAID.Z ;  /* 0x00000000002479c3 */ /* 0x000e620000002700 */
[----:B------:R-:W1:Y:S01]  /*1090*/  LDCU UR45, c[0x0][0xb24] ;  /* 0x00016480ff2d77ac */ /* 0x000e620008000800 */
[----:B--2---:R-:W-:Y:S01]  /*10a0*/  FMUL R2, R2, UR5 ;  /* 0x0000000502027c20 */ /* 0x004fe20008400000 */
[----:B------:R-:W-:Y:S01]  /*10b0*/  USEL UR5, UR47, 0xffff, !UP0 ;  /* 0x0000ffff2f057887 */ /* 0x000fe2000c000000 */
[----:B----4-:R-:W-:Y:S01]  /*10c0*/  I2FP.F32.U32 R0, UR7 ;  /* 0x0000000700007c45 */ /* 0x010fe20008201000 */
[----:B------:R-:W2:Y:S03]  /*10d0*/  LDCU UR23, c[0x0][0xb30] ;  /* 0x00016600ff1777ac */ /* 0x000ea60008000800 */
[----:B------:R-:W4:Y:S01]  /*10e0*/  F2I.U32.TRUNC.NTZ R2, R2 ;  /* 0x0000000200027305 */ /* 0x000f22000020f000 */
[----:B---3--:R-:W-:Y:S01]  /*10f0*/  FMUL R0, R0, UR4 ;  /* 0x0000000400007c20 */ /* 0x008fe20008400000 */
[----:B------:R-:W-:-:S02]  /*1100*/  ULOP3.LUT UR19, UR5, 0xffff, URZ, 0xc0, !UPT ;  /* 0x0000ffff05137892 */ /* 0x000fc4000f8ec0ff */
[----:B------:R-:W-:Y:S02]  /*1110*/  USHF.L.U32 UR28, UR10, 0xa, URZ ;  /* 0x0000000a0a1c7899 */ /* 0x000fe400080006ff */
[----:B------:R-:W-:Y:S02]  /*1120*/  UISETP.GE.AND UP2, UPT, UR18, 0x1, UPT ;  /* 0x000000011200788c */ /* 0x000fe4000bf46270 */
[----:B------:R-:W3:Y:S01]  /*1130*/  F2I.U32.TRUNC.NTZ R0, R0 ;  /* 0x0000000000007305 */ /* 0x000ee2000020f000 */
[----:B------:R-:W-:Y:S01]  /*1140*/  UMOV UR20, UR7 ;  /* 0x0000000700147c82 */ /* 0x000fe20008000000 */
[----:B------:R-:W-:Y:S01]  /*1150*/  UMOV UR16, UR21 ;  /* 0x0000001500107c82 */ /* 0x000fe20008000000 */
[----:B----4-:R-:W-:Y:S02]  /*1160*/  R2UR UR4, R2 ;  /* 0x00000000020472ca */ /* 0x010fe400000e0000 */
[----:B------:R-:W-:Y:S02]  /*1170*/  PRMT R2, RZ, 0x7610, R2 ;  /* 0x00007610ff027816 */ /* 0x000fe40000000002 */
[----:B---3--:R-:W-:-:S02]  /*1180*/  R2UR UR6, R0 ;  /* 0x00000000000672ca */ /* 0x008fc400000e0000 */
[----:B------:R-:W-:-:S07]  /*1190*/  PRMT R0, RZ, 0x7610, R0 ;  /* 0x00007610ff007816 */ /* 0x000fce0000000000 */
[----:B------:R-:W-:-:S04]  /*11a0*/  UIADD3 UR5, UPT, UPT, -UR4, URZ, URZ ;  /* 0x000000ff04057290 */ /* 0x000fc8000fffe1ff */
[----:B------:R-:W-:Y:S02]  /*11b0*/  UIMAD UR5, UR8, UR5, UR21 ;  /* 0x00000005080572a4 */ /* 0x000fe4000f8e0215 */
[----:B------:R-:W-:-:S04]  /*11c0*/  UIADD3 UR4, UPT, UPT, -UR6, URZ, URZ ;  /* 0x000000ff06047290 */ /* 0x000fc8000fffe1ff */
[----:B------:R-:W-:Y:S01]  /*11d0*/  IMAD.U32 R55, RZ, RZ, UR5 ;  /* 0x00000005ff377e24 */ /* 0x000fe2000f8e00ff */
[----:B------:R-:W-:-:S06]  /*11e0*/  UIMAD UR4, UR9, UR4, UR7 ;  /* 0x00000004090472a4 */ /* 0x000fcc000f8e0207 */
[----:B------:R-:W-:Y:S01]  /*11f0*/  IMAD.U32 R54, RZ, RZ, UR4 ;  /* 0x00000004ff367e24 */ /* 0x000fe2000f8e00ff */
[----:B-12---:R-:W-:Y:S06]  /*1200*/  BRA.U UP4, `(.L_x_17) ;  /* 0x0000000104447547 */ /* 0x006fec000b800000 */
[----:B------:R-:W-:Y:S02]  /*1210*/  R2UR UR4, R55 ;  /* 0x00000000370472ca */ /* 0x000fe400000e0000 */
[----:B------:R-:W-:-:S11]  /*1220*/  R2UR UR8, R54 ;  /* 0x00000000360872ca */ /* 0x000fd600000e0000 */
[----:B------:R-:W-:Y:S02]  /*1230*/  UISETP.GT.U32.AND UP0, UPT, UR4, 0x1, UPT ;  /* 0x000000010400788c */ /* 0x000fe4000bf04070 */
[----:B------:R-:W-:Y:S02]  /*1240*/  ULOP3.LUT UR4, UR4, 0xfffffffe, URZ, 0xc0, !UPT ;  /* 0xfffffffe04047892 */ /* 0x000fe4000f8ec0ff */
[----:B------:R-:W-:Y:S02]  /*1250*/  UISETP.NE.AND UP1, UPT, UR8, URZ, UP0 ;  /* 0x000000ff0800728c */ /* 0x000fe40008725270 */
[----:B------:R-:W-:Y:S02]  /*1260*/  UISETP.NE.AND UP0, UPT, UR8, 0x1, UP0 ;  /* 0x000000010800788c */ /* 0x000fe40008705270 */
[----:B------:R-:W-:Y:S02]  /*1270*/  USEL UR7, URZ, 0x1, UP1 ;  /* 0x00000001ff077887 */ /* 0x000fe40008800000 */
[----:B------:R-:W-:-:S02]  /*1280*/  USEL UR6, URZ, 0x4, UP0 ;  /* 0x00000004ff067887 */ /* 0x000fc40008000000 */
[----:B------:R-:W-:Y:S02]  /*1290*/  USEL UR5, URZ, 0x2, UP1 ;  /* 0x00000002ff057887 */ /* 0x000fe40008800000 */
[----:B------:R-:W-:Y:S02]  /*12a0*/  ULEA UR4, UR8, UR4, 0x1 ;  /* 0x0000000408047291 */ /* 0x000fe4000f8e08ff */
[----:B------:R-:W-:Y:S02]  /*12b0*/  USEL UR8, URZ, 0x8, UP0 ;  /* 0x00000008ff087887 */ /* 0x000fe40008000000 */
[----:B------:R-:W-:-:S03]  /*12c0*/  UIADD3 UR5, UPT, UPT, UR5, UR6, UR7 ;  /* 0x0000000605057290 */ /* 0x000fc6000fffe007 */
[----:B------:R-:W-:Y:S01]  /*12d0*/  UMOV UR6, 0x3 ;  /* 0x0000000300067882 */ /* 0x000fe20000000000 */
[----:B------:R-:W-:Y:S02]  /*12e0*/  UIADD3 UR5, UPT, UPT, UR5, UR8, URZ ;  /* 0x0000000805057290 */ /* 0x000fe4000fffe0ff */
[----:B------:R-:W-:-:S04]  /*12f0*/  USHF.L.U32 UR4, UR6, UR4, URZ ;  /* 0x0000000406047299 */ /* 0x000fc800080006ff */
[----:B------:R-:W-:Y:S02]  /*1300*/  IMAD.U32 R2, RZ, RZ, UR5 ;  /* 0x00000005ff027e24 */ /* 0x000fe4000f8e00ff */
[----:B------:R-:W-:Y:S02]  /*1310*/  IMAD.U32 R0, RZ, RZ, UR4 ;  /* 0x00000004ff007e24 */ /* 0x000fe4000f8e00ff */
.L_x_17:
[----:B------:R-:W-:Y:S05]  /*1320*/  BRA.U !UP2, `(.L_x_18) ;  /* 0x000000010ad07547 */ /* 0x000fea000b800000 */
[----:B------:R-:W1:Y:S01]  /*1330*/  LDCU.128 UR24, c[0x0][0xb10] ;  /* 0x00016200ff1877ac */ /* 0x000e620008000c00 */
[----:B------:R-:W2:Y:S01]  /*1340*/  LDCU UR12, c[0x0][0x370] ;  /* 0x00006e00ff0c77ac */ /* 0x000ea20008000800 */
[----:B------:R-:W3:Y:S01]  /*1350*/  LDCU UR5, c[0x0][0x374] ;  /* 0x00006e80ff0577ac */ /* 0x000ee20008000800 */
[----:B------:R-:W4:Y:S01]  /*1360*/  LDCU UR22, c[0x0][0xb0c] ;  /* 0x00016180ff1677ac */ /* 0x000f220008000800 */
[----:B------:R-:W4:Y:S01]  /*1370*/  LDCU UR4, c[0x0][0xb20] ;  /* 0x00016400ff0477ac */ /* 0x000f220008000800 */
[----:B------:R-:W4:Y:S01]  /*1380*/  LDCU.64 UR16, c[0x0][0xb28] ;  /* 0x00016500ff1077ac */ /* 0x000f220008000a00 */
[----:B-1----:R-:W-:Y:S02]  /*1390*/  UISETP.NE.AND UP0, UPT, UR26, 0x1, UPT ;  /* 0x000000011a00788c */ /* 0x002fe4000bf05270 */
[----:B---3--:R-:W-:Y:S02]  /*13a0*/  UIMAD.WIDE.U32 UR6, UR5, UR27, URZ ;  /* 0x0000001b050672a5 */ /* 0x008fe4000f8e00ff */
[----:B--2---:R-:W-:-:S02]  /*13b0*/  UIMAD.WIDE.U32 UR8, UR12, UR24, URZ ;  /* 0x000000180c0872a5 */ /* 0x004fc4000f8e00ff */
[----:B----4-:R-:W-:Y:S02]  /*13c0*/  UISETP.NE.AND UP1, UPT, UR22, 0x1, UPT ;  /* 0x000000011600788c */ /* 0x010fe4000bf25270 */
[----:B------:R-:W-:Y:S01]  /*13d0*/  UISETP.NE.AND UP2, UPT, UR18, 0x1, UPT ;  /* 0x000000011200788c */ /* 0x000fe2000bf45270 */
[----:B------:R-:W-:Y:S02]  /*13e0*/  UMOV UR6, UR7 ;  /* 0x0000000700067c82 */ /* 0x000fe40008000000 */
[----:B------:R-:W-:Y:S01]  /*13f0*/  UMOV UR8, UR9 ;  /* 0x0000000900087c82 */ /* 0x000fe20008000000 */
[----:B------:R-:W-:Y:S02]  /*1400*/  @UP0 USHF.R.U32.HI UR5, URZ, UR4, UR6 ;  /* 0x00000004ff050299 */ /* 0x000fe40008011606 */
[----:B------:R-:W-:Y:S02]  /*1410*/  UIMAD.WIDE.U32 UR14, UR20, UR27, URZ ;  /* 0x0000001b140e72a5 */ /* 0x000fe4000f8e00ff */
[----:B------:R-:W-:-:S02]  /*1420*/  UIMAD.WIDE.U32 UR6, UR5, UR16, URZ ;  /* 0x00000010050672a5 */ /* 0x000fc4000f8e00ff */
[----:B------:R-:W-:Y:S02]  /*1430*/  @UP1 USHF.R.U32.HI UR12, URZ, UR25, UR8 ;  /* 0x00000019ff0c1299 */ /* 0x000fe40008011608 */
[----:B------:R-:W-:Y:S02]  /*1440*/  UIMAD.WIDE.U32 UR10, UR21, UR24, URZ ;  /* 0x00000018150a72a5 */ /* 0x000fe4000f8e00ff */
[----:B------:R-:W-:Y:S01]  /*1450*/  UIMAD.WIDE.U32 UR8, UR12, UR16, URZ ;  /* 0x000000100c0872a5 */ /* 0x000fe2000f8e00ff */
[----:B------:R-:W-:Y:S01]  /*1460*/  UMOV UR14, UR15 ;  /* 0x0000000f000e7c82 */ /* 0x000fe20008000000 */
[----:B------:R-:W-:Y:S01]  /*1470*/  UMOV UR6, UR7 ;  /* 0x0000000700067c82 */ /* 0x000fe20008000000 */
[----:B------:R-:W-:Y:S02]  /*1480*/  USHF.R.U32.HI UR14, URZ, UR4, UR14 ;  /* 0x00000004ff0e7299 */ /* 0x000fe4000801160e */
[----:B------:R-:W-:Y:S01]  /*1490*/  @UP2 USHF.R.U32.HI UR5, URZ, UR17, UR6 ;  /* 0x00000011ff052299 */ /* 0x000fe20008011606 */
[----:B------:R-:W-:-:S02]  /*14a0*/  UMOV UR10, UR11 ;  /* 0x0000000b000a7c82 */ /* 0x000fc40008000000 */
[----:B------:R-:W-:Y:S01]  /*14b0*/  UMOV UR6, UR9 ;  /* 0x0000000900067c82 */ /* 0x000fe20008000000 */
[----:B------:R-:W-:Y:S02]  /*14c0*/  USHF.R.U32.HI UR10, URZ, UR25, UR10 ;  /* 0x00000019ff0a7299 */ /* 0x000fe4000801160a */
[----:B------:R-:W-:Y:S02]  /*14d0*/  @UP2 USHF.R.U32.HI UR12, URZ, UR17, UR6 ;  /* 0x00000011ff0c2299 */ /* 0x000fe40008011606 */
[----:B------:R-:W-:Y:S02]  /*14e0*/  USEL UR4, UR20, UR14, !UP0 ;  /* 0x0000000e14047287 */ /* 0x000fe4000c000000 */
[----:B------:R-:W-:Y:S02]  /*14f0*/  UIMAD UR6, UR5, UR18, URZ ;  /* 0x00000012050672a4 */ /* 0x000fe4000f8e02ff */
[----:B------:R-:W-:Y:S02]  /*1500*/  USEL UR5, UR21, UR10, !UP1 ;  /* 0x0000000a15057287 */ /* 0x000fe4000c800000 */
[----:B------:R-:W-:-:S02]  /*1510*/  UIMAD UR8, UR12, UR18, URZ ;  /* 0x000000120c0872a4 */ /* 0x000fc4000f8e02ff */
[----:B------:R-:W-:Y:S02]  /*1520*/  UISETP.GE.AND UP0, UPT, UR4, UR6, UPT ;  /* 0x000000060400728c */ /* 0x000fe4000bf06270 */
[----:B------:R-:W-:Y:S02]  /*1530*/  UIMAD.WIDE.U32 UR6, UR4, UR16, URZ ;  /* 0x00000010040672a5 */ /* 0x000fe4000f8e00ff */
[----:B------:R-:W-:Y:S02]  /*1540*/  UISETP.GE.OR UP0, UPT, UR5, UR8, UP0 ;  /* 0x000000080500728c */ /* 0x000fe40008706670 */
[----:B------:R-:W-:Y:S02]  /*1550*/  UIMAD.WIDE.U32 UR8, UR5, UR16, URZ ;  /* 0x00000010050872a5 */ /* 0x000fe4000f8e00ff */
[----:B------:R-:W-:Y:S02]  /*1560*/  USHF.R.U32.HI UR7, URZ, UR17, UR7 ;  /* 0x00000011ff077299 */ /* 0x000fe40008011607 */
[----:B------:R-:W-:-:S02]  /*1570*/  UIADD3 UR10, UPT, UPT, -UR4, URZ, URZ ;  /* 0x000000ff040a7290 */ /* 0x000fc4000fffe1ff */
[----:B------:R-:W-:Y:S02]  /*1580*/  USEL UR7, UR4, UR7, !UP2 ;  /* 0x0000000704077287 */ /* 0x000fe4000d000000 */
[----:B------:R-:W-:Y:S01]  /*1590*/  UIADD3 UR16, UPT, UPT, -UR5, URZ, URZ ;  /* 0x000000ff05107290 */ /* 0x000fe2000fffe1ff */
[----:B------:R-:W-:Y:S01]  /*15a0*/  @!UP0 UMOV UR6, UR9 ;  /* 0x0000000900068c82 */ /* 0x000fe20008000000 */
[----:B------:R-:W-:Y:S02]  /*15b0*/  UIADD3 UR8, UPT, UPT, -UR7, URZ, URZ ;  /* 0x000000ff07087290 */ /* 0x000fe4000fffe1ff */
[----:B------:R-:W-:Y:S02]  /*15c0*/  @!UP0 USHF.R.U32.HI UR6, URZ, UR17, UR6 ;  /* 0x00000011ff068299 */ /* 0x000fe40008011606 */
[----:B------:R-:W-:Y:S02]  /*15d0*/  UIMAD UR8, UR18, UR8, UR4 ;  /* 0x00000008120872a4 */ /* 0x000fe4000f8e0204 */
[----:B------:R-:W-:-:S02]  /*15e0*/  @!UP0 USEL UR6, UR5, UR6, !UP2 ;  /* 0x0000000605068287 */ /* 0x000fc4000d000000 */
[----:B------:R-:W-:Y:S02]  /*15f0*/  UIMAD UR20, UR26, UR10, UR20 ;  /* 0x0000000a1a1472a4 */ /* 0x000fe4000f8e0214 */
[----:B------:R-:W-:Y:S02]  /*1600*/  @!UP0 UIADD3 UR7, UPT, UPT, UR7, -UR6, URZ ;  /* 0x8000000607078290 */ /* 0x000fe4000fffe0ff */
[----:B------:R-:W-:Y:S02]  /*1610*/  @!UP0 UIMAD UR6, UR8, UR12, UR6 ;  /* 0x0000000c080682a4 */ /* 0x000fe4000f8e0206 */
[----:B------:R-:W-:Y:S02]  /*1620*/  @!UP0 UIMAD UR4, UR7, UR18, UR5 ;  /* 0x00000012070482a4 */ /* 0x000fe4000f8e0205 */
[----:B------:R-:W-:Y:S02]  /*1630*/  UIMAD UR16, UR22, UR16, UR21 ;  /* 0x00000010161072a4 */ /* 0x000fe4000f8e0215 */
[----:B------:R-:W-:Y:S01]  /*1640*/  UIMAD UR20, UR4, UR26, UR20 ;  /* 0x0000001a041472a4 */ /* 0x000fe2000f8e0214 */
[----:B------:R-:W-:-:S02]  /*1650*/  @!UP0 UMOV UR5, UR6 ;  /* 0x0000000600058c82 */ /* 0x000fc40008000000 */
[----:B------:R-:W-:-:S12]  /*1660*/  UIMAD UR16, UR5, UR22, UR16 ;  /* 0x00000016051072a4 */ /* 0x000fd8000f8e0210 */
.L_x_18:
[----:B------:R-:W-:Y:S02]  /*1670*/  UISETP.NE.AND UP0, UPT, UR23, 0x1, UPT ;  /* 0x000000011700788c */ /* 0x000fe4000bf05270 */
[----:B------:R-:W-:Y:S02]  /*1680*/  UISETP.NE.AND UP1, UPT, UR13, 0x2, UPT ;  /* 0x000000020d00788c */ /* 0x000fe4000bf25270 */
[----:B------:R-:W-:Y:S02]  /*1690*/  ULOP3.LUT UR28, UR28, 0x800, URZ, 0xc0, !UPT ;  /* 0x000008001c1c7892 */ /* 0x000fe4000f8ec0ff */
[----:B------:R-:W-:-:S03]  /*16a0*/  USHF.L.U32 UR24, UR29, UR19, URZ ;  /* 0x000000131d187299 */ /* 0x000fc600080006ff */
[----:B------:R-:W-:Y:S09]  /*16b0*/  BRA.U UP0, `(.L_x_19) ;  /* 0x0000000100447547 */ /* 0x000ff2000b800000 */
[----:B------:R-:W1:Y:S01]  /*16c0*/  LDCU.128 UR8, c[0x0][0xb10] ;  /* 0x00016200ff0877ac */ /* 0x000e620008000c00 */
[----:B------:R-:W2:Y:S01]  /*16d0*/  LDCU UR12, c[0x0][0xb0c] ;  /* 0x00016180ff0c77ac */ /* 0x000ea20008000800 */
[----:B------:R-:W3:Y:S01]  /*16e0*/  LDCU UR14, c[0x0][0xb20] ;  /* 0x00016400ff0e77ac */ /* 0x000ee20008000800 */
[----:B-1----:R-:W-:Y:S02]  /*16f0*/  UIMAD.WIDE.U32 UR6, UR16, UR8, URZ ;  /* 0x00000008100672a5 */ /* 0x002fe4000f8e00ff */
[----:B------:R-:W-:Y:S02]  /*1700*/  UIMAD.WIDE.U32 UR4, UR20, UR11, URZ ;  /* 0x0000000b140472a5 */ /* 0x000fe4000f8e00ff */
[----:B--2---:R-:W-:Y:S02]  /*1710*/  UISETP.NE.AND UP2, UPT, UR12, 0x1, UPT ;  /* 0x000000010c00788c */ /* 0x004fe4000bf45270 */
[----:B------:R-:W-:Y:S01]  /*1720*/  UISETP.NE.AND UP0, UPT, UR10, 0x1, UPT ;  /* 0x000000010a00788c */ /* 0x000fe2000bf05270 */
[----:B------:R-:W-:-:S02]  /*1730*/  UMOV UR6, UR7 ;  /* 0x0000000700067c82 */ /* 0x000fc40008000000 */
[----:B------:R-:W-:Y:S01]  /*1740*/  UMOV UR4, UR5 ;  /* 0x0000000500047c82 */ /* 0x000fe20008000000 */
[----:B------:R-:W-:Y:S02]  /*1750*/  USHF.R.U32.HI UR6, URZ, UR9, UR6 ;  /* 0x00000009ff067299 */ /* 0x000fe40008011606 */
[----:B---3--:R-:W-:Y:S02]  /*1760*/  USHF.R.U32.HI UR4, URZ, UR14, UR4 ;  /* 0x0000000eff047299 */ /* 0x008fe40008011604 */
[----:B------:R-:W-:Y:S02]  /*1770*/  USEL UR5, UR16, UR6, !UP2 ;  /* 0x0000000610057287 */ /* 0x000fe4000d000000 */
[----:B------:R-:W-:-:S04]  /*1780*/  USEL UR4, UR20, UR4, !UP0 ;  /* 0x0000000414047287 */ /* 0x000fc8000c000000 */
[----:B------:R-:W-:Y:S02]  /*1790*/  UIADD3 UR6, UPT, UPT, -UR4, UR5, URZ ;  /* 0x0000000504067290 */ /* 0x000fe4000fffe1ff */
[----:B------:R-:W-:Y:S02]  /*17a0*/  UIADD3 UR4, UPT, UPT, UR4, -UR5, URZ ;  /* 0x8000000504047290 */ /* 0x000fe4000fffe0ff */
[----:B------:R-:W-:Y:S02]  /*17b0*/  UIMAD UR20, UR6, UR10, UR20 ;  /* 0x0000000a061472a4 */ /* 0x000fe4000f8e0214 */
[----:B------:R-:W-:-:S12]  /*17c0*/  UIMAD UR16, UR4, UR12, UR16 ;  /* 0x0000000c041072a4 */ /* 0x000fd8000f8e0210 */
.L_x_19:
[----:B------:R-:W-:Y:S05]  /*17d0*/  BRA.U !UP5, `(.L_x_20) ;  /* 0x000000010d0c7547 */ /* 0x000fea000b800000 */
[----:B------:R-:W-:Y:S01]  /*17e0*/  UCGABAR_WAIT ;  /* 0x0000000000007dc7 */ /* 0x000fe20008000000 */
[----:B------:R-:W-:Y:S01]  /*17f0*/  CCTL.IVALL ;  /* 0x00000000ff00798f */ /* 0x000fe20002000000 */
[----:B------:R-:W-:Y:S05]  /*1800*/  BRA `(.L_x_21) ;  /* 0x0000000000047947 */ /* 0x000fea0003800000 */
.L_x_20:
[----:B------:R-:W-:Y:S06]  /*1810*/  BAR.SYNC.DEFER_BLOCKING 0x0 ;  /* 0x0000000000007b1d */ /* 0x000fec0000010000 */
.L_x_21:
[----:B------:R-:W-:Y:S05]  /*1820*/  BRA.U UP1, `(.L_x_22) ;  /* 0x0000001101f07547 */ /* 0x000fea000b800000 */
[----:B------:R-:W1:Y:S01]  /*1830*/  LDCU UR6, c[0x0][0x38c] ;  /* 0x00007180ff0677ac */ /* 0x000e620008000800 */
[----:B------:R-:W2:Y:S01]  /*1840*/  S2UR UR9, SR_CgaCtaId ;  /* 0x00000000000979c3 */ /* 0x000ea20000008800 */
[----:B------:R-:W-:Y:S01]  /*1850*/  PLOP3.LUT P1, PT, PT, PT, UP3, 0x80, 0x8 ;  /* 0x000000000008781c */ /* 0x000fe20003f2f038 */
[----:B------:R-:W-:Y:S01]  /*1860*/  IMAD.MOV.U32 R12, RZ, RZ, 0x1 ;  /* 0x00000001ff0c7424 */ /* 0x000fe200078e00ff */
[----:B------:R-:W-:Y:S01]  /*1870*/  UMOV UR8, 0x400 ;  /* 0x0000040000087882 */ /* 0x000fe20000000000 */
[----:B------:R-:W-:Y:S01]  /*1880*/  UISETP.NE.AND UP1, UPT, UR13, URZ, UPT ;  /* 0x000000ff0d00728c */ /* 0x000fe2000bf25270 */
[----:B------:R-:W-:Y:S01]  /*1890*/  ISETP.NE.AND P2, PT, R3, RZ, P3 ;  /* 0x000000ff0300720c */ /* 0x000fe20001f45270 */
[----:B------:R-:W-:Y:S01]  /*18a0*/  USHF.L.U32 UR7, UR21, 0x7, URZ ;  /* 0x0000000715077899 */ /* 0x000fe200080006ff */
[----:B------:R-:W-:Y:S01]  /*18b0*/  PLOP3.LUT P1, PT, P1, PT, PT, 0x8, 0x80 ;  /* 0x000000000080781c */ /* 0x000fe20000f2e170 */
[----:B------:R-:W-:Y:S01]  /*18c0*/  USHF.L.U32 UR46, UR21, 0x6, URZ ;  /* 0x00000006152e7899 */ /* 0x000fe200080006ff */
[----:B------:R-:W-:Y:S01]  /*18d0*/  CS2R R10, SRZ ;  /* 0x00000000000a7805 */ /* 0x000fe2000001ff00 */
[----:B------:R-:W-:Y:S01]  /*18e0*/  IMAD.MOV.U32 R9, RZ, RZ, RZ ;  /* 0x000000ffff097224 */ /* 0x000fe200078e00ff */
[----:B------:R-:W3:Y:S01]  /*18f0*/  LDCU UR39, c[0x0][0x370] ;  /* 0x00006e00ff2777ac */ /* 0x000ee20008000800 */
[----:B------:R-:W-:Y:S01]  /*1900*/  IMAD.MOV.U32 R8, RZ, RZ, 0x1 ;  /* 0x00000001ff087424 */ /* 0x000fe200078e00ff */
[----:B------:R-:W4:Y:S01]  /*1910*/  LDCU.64 UR26, c[0x0][0x348] ;  /* 0x00006900ff1a77ac */ /* 0x000f220008000a00 */
[----:B-1----:R-:W-:-:S02]  /*1920*/  UIADD3 UR5, UPT, UPT, UR6, 0x1f, URZ ;  /* 0x0000001f06057890 */ /* 0x002fc4000fffe0ff */
[----:B------:R-:W-:Y:S02]  /*1930*/  UIADD3 UR47, UPT, UPT, UR6, 0x3e, URZ ;  /* 0x0000003e062f7890 */ /* 0x000fe4000fffe0ff */
[----:B------:R-:W-:Y:S02]  /*1940*/  USHF.R.S32.HI UR4, URZ, 0x1f, UR5 ;  /* 0x0000001fff047899 */ /* 0x000fe40008011405 */
[----:B--2---:R-:W-:Y:S02]  /*1950*/  ULEA UR13, UR9, UR8, 0x18 ;  /* 0x00000008090d7291 */ /* 0x004fe4000f8ec0ff */
[----:B------:R-:W-:Y:S02]  /*1960*/  ULEA.HI UR4, UR4, UR5, URZ, 0x5 ;  /* 0x0000000504047291 */ /* 0x000fe4000f8f28ff */
[----:B------:R-:W-:Y:S02]  /*1970*/  ULOP3.LUT UR5, UR7, 0x80, URZ, 0xc0, !UPT ;  /* 0x0000008007057892 */ /* 0x000fe4000f8ec0ff */
[----:B------:R-:W-:-:S02]  /*1980*/  USHF.R.S32.HI UR41, URZ, 0x5, UR4 ;  /* 0x00000005ff297899 */ /* 0x000fc40008011404 */
[----:B------:R-:W-:Y:S02]  /*1990*/  UIADD3 UR4, UPT, UPT, UR6, -0x1, URZ ;  /* 0xffffffff06047890 */ /* 0x000fe4000fffe0ff */
[----:B------:R-:W-:Y:S02]  /*19a0*/  UISETP.LT.U32.AND UP0, UPT, UR41, 0x4, UPT ;  /* 0x000000042900788c */ /* 0x000fe4000bf01070 */
[----:B------:R-:W-:Y:S02]  /*19b0*/  UISETP.GE.U32.AND UP2, UPT, UR4, -0x3f, UPT ;  /* 0xffffffc10400788c */ /* 0x000fe4000bf46070 */
[----:B------:R-:W-:Y:S02]  /*19c0*/  USEL UR40, UR41, 0x4, UP0 ;  /* 0x0000000429287887 */ /* 0x000fe40008000000 */
[----:B------:R-:W-:Y:S02]  /*19d0*/  ULEA UR30, UR28, UR13, 0x2 ;  /* 0x0000000d1c1e7291 */ /* 0x000fe4000f8e10ff */
[----:B------:R-:W-:Y:S01]  /*19e0*/  UIADD3 UR4, UPT, UPT, UR40, -0x1, URZ ;  /* 0xffffffff28047890 */ /* 0x000fe2000fffe0ff */
[----:B------:R-:W1:Y:S04]  /*19f0*/  LDCU UR38, c[0x0][0x374] ;  /* 0x00006e80ff2677ac */ /* 0x000e680008000800 */
[----:B------:R-:W-:-:S02]  /*1a00*/  @UP2 UIADD3 UR4, UPT, UPT, UR40, URZ, URZ ;  /* 0x000000ff28042290 */ /* 0x000fc4000fffe0ff */
[----:B------:R-:W-:Y:S02]  /*1a10*/  ULOP3.LUT UR46, UR46, 0x40, URZ, 0xc0, !UPT ;  /* 0x000000402e2e7892 */ /* 0x000fe4000f8ec0ff */
[----:B------:R-:W-:Y:S02]  /*1a20*/  USEL UR21, UR53, 0x2, UP1 ;  /* 0x0000000235157887 */ /* 0x000fe40008800000 */
[----:B------:R-:W-:Y:S02]  /*1a30*/  ULEA.HI UR44, UR28, UR5, URZ, 0x1b ;  /* 0x000000051c2c7291 */ /* 0x000fe4000f8fd8ff */
[----:B------:R-:W-:Y:S02]  /*1a40*/  UIADD3 UR30, UPT, UPT, UR30, 0x8400, URZ ;  /* 0x000084001e1e7890 */ /* 0x000fe4000fffe0ff */
[----:B------:R-:W-:Y:S02]  /*1a50*/  UIADD3 UR43, UPT, UPT, UR41, -UR40, URZ ;  /* 0x80000028292b7290 */ /* 0x000fe4000fffe0ff */
[----:B------:R-:W-:-:S02]  /*1a60*/  UIADD3 UR29, UPT, UPT, UR4, 0x1, URZ ;  /* 0x00000001041d7890 */ /* 0x000fc4000fffe0ff */
[----:B------:R-:W-:Y:S01]  /*1a70*/  UIADD3 UR42, UPT, UPT, -UR4, URZ, URZ ;  /* 0x000000ff042a7290 */ /* 0x000fe2000fffe1ff */
[----:B-1-34-:R-:W-:-:S11]  /*1a80*/  UMOV UR6, URZ ;  /* 0x000000ff00067c82 */ /* 0x01afd60008000000 */
.L_x_42:
[----:B------:R-:W1:Y:S02]  /*1a90*/  S2UR UR4, SR_CgaCtaId ;  /* 0x00000000000479c3 */ /* 0x000e640000008800 */
[----:B-1----:R-:W-:-:S09]  /*1aa0*/  UISETP.NE.AND UP0, UPT, UR4, URZ, UPT ;  /* 0x000000ff0400728c */ /* 0x002fd2000bf05270 */
[----:B------:R-:W-:Y:S05]  /*1ab0*/  BRA.U UP0, `(.L_x_23) ;  /* 0x0000000100287547 */ /* 0x000fea000b800000 */
[----:B------:R-:W-:Y:S02]  /*1ac0*/  LEA R0, R9, UR13, 0x3 ;  /* 0x0000000d09007c11 */ /* 0x000fe4000f8e18ff */
[----:B------:R-:W-:-:S04]  /*1ad0*/  SHF.L.U32 R2, R8, 0x1f, RZ ;  /* 0x0000001f08027819 */ /* 0x000fc800000006ff */
[----:B------:R-:W1:Y:S02]  /*1ae0*/  SYNCS.PHASECHK.TRANS64.TRYWAIT P0, [R0+URZ+0x100], R2 ;  /* 0x00010002000075a7 */ /* 0x000e6400080011ff */
[----:B-1----:R-:W-:Y:S05]  /*1af0*/  @!P0 BRA `(.L_x_24) ;  /* 0x000000a000108947 */ /* 0x002fea0003800000 */
.L_x_185:
[----:B------:R-:W-:Y:S01]  /*1b00*/  VIADD R9, R9, 0x1 ;  /* 0x0000000109097836 */ /* 0x000fe20000000000 */
[----:B------:R1:W-:Y:S04]  /*1b10*/  SYNCS.ARRIVE.TRANS64.A1T0 RZ, [R0+URZ+0xf0], RZ ;  /* 0x0000f0ff00ff79a7 */ /* 0x0003e800081000ff */
[----:B------:R-:W-:-:S04]  /*1b20*/  ISETP.NE.AND P0, PT, R9, 0x2, PT ;  /* 0x000000020900780c */ /* 0x000fc80003f05270 */
[----:B------:R-:W-:Y:S02]  /*1b30*/  SEL R9, R9, RZ, P0 ;  /* 0x000000ff09097207 */ /* 0x000fe40000000000 */
[----:B-1----:R-:W-:-:S04]  /*1b40*/  SEL R0, RZ, 0x1, P0 ;  /* 0x00000001ff007807 */ /* 0x002fc80000000000 */
[----:B------:R-:W-:-:S07]  /*1b50*/  LOP3.LUT R8, R8, R0, RZ, 0x3c, !PT ;  /* 0x0000000008087212 */ /* 0x000fce00078e3cff */
.L_x_23:
[----:B------:R-:W-:Y:S01]  /*1b60*/  ULEA UR4, UR6, UR13, 0x3 ;  /* 0x0000000d06047291 */ /* 0x000fe2000f8e18ff */
[----:B------:R-:W-:Y:S01]  /*1b70*/  SHF.L.U32 R0, R12, 0x1f, RZ ;  /* 0x0000001f0c007819 */ /* 0x000fe200000006ff */
[----:B------:R-:W-:Y:S02]  /*1b80*/  UISETP.GE.U32.AND UP0, UPT, UR47, 0x3f, UPT ;  /* 0x0000003f2f00788c */ /* 0x000fe4000bf06070 */
[----:B------:R-:W-:Y:S01]  /*1b90*/  ULEA UR11, UR20, UR46, 0x7 ;  /* 0x0000002e140b7291 */ /* 0x000fe2000f8e38ff */
[----:B------:R-:W-:-:S04]  /*1ba0*/  UMOV UR7, URZ ;  /* 0x000000ff00077c82 */ /* 0x000fc80008000000 */
[----:B------:R1:W2:Y:S01]  /*1bb0*/  SYNCS.PHASECHK.TRANS64.TRYWAIT P0, [UR4+0x20], R0 ;  /* 0x00002000ff0075a7 */ /* 0x0002a20008001104 */
[----:B------:R-:W-:-:S04]  /*1bc0*/  ULEA.HI UR4, UR16, UR16, URZ, 0x1 ;  /* 0x0000001010047291 */ /* 0x000fc8000f8f08ff */
[----:B------:R-:W-:-:S04]  /*1bd0*/  USHF.L.U32 UR4, UR4, 0x7, URZ ;  /* 0x0000000704047899 */ /* 0x000fc800080006ff */
[----:B------:R-:W-:-:S04]  /*1be0*/  ULOP3.LUT UR35, UR4, 0xffffff00, URZ, 0xc0, !UPT ;  /* 0xffffff0004237892 */ /* 0x000fc8000f8ec0ff */
[----:B------:R-:W-:Y:S01]  /*1bf0*/  UIADD3 UR35, UPT, UPT, UR44, UR35, URZ ;  /* 0x000000232c237290 */ /* 0x000fe2000fffe0ff */
[----:B------:R-:W-:Y:S11]  /*1c00*/  BRA.U !UP0, `(.L_x_25) ;  /* 0x0000000108c87547 */ /* 0x000ff6000b800000 */
[----:B------:R-:W-:Y:S01]  /*1c10*/  UMOV UR16, UR42 ;  /* 0x0000002a00107c82 */ /* 0x000fe20008000000 */
[----:B------:R-:W-:Y:S01]  /*1c20*/  UMOV UR4, UR6 ;  /* 0x0000000600047c82 */ /* 0x000fe20008000000 */
[----:B------:R-:W-:-:S05]  /*1c30*/  UMOV UR34, URZ ;  /* 0x000000ff00227c82 */ /* 0x000fca0008000000 */
.L_x_31:
[----:B------:R-:W-:Y:S01]  /*1c40*/  ULEA UR33, UR4, UR13, 0x3 ;  /* 0x0000000d04217291 */ /* 0x000fe2000f8e18ff */
[----:B------:R-:W-:Y:S01]  /*1c50*/  @P3 MOV R2, 0xc000 ;  /* 0x0000c00000023802 */ /* 0x000fe20000000f00 */
[----:B--234-:R-:W-:Y:S10]  /*1c60*/  @P0 BRA `(.L_x_26) ;  /* 0x00000000000c0947 */ /* 0x01cff40003800000 */
[----:B------:R-:W-:-:S04]  /*1c70*/  SHF.L.U32 R3, R12, 0x1f, RZ ;  /* 0x0000001f0c037819 */ /* 0x000fc800000006ff */
[----:B------:R-:W2:Y:S02]  /*1c80*/  SYNCS.PHASECHK.TRANS64.TRYWAIT P0, [UR33+0x20], R3 ;  /* 0x00002003ff0075a7 */ /* 0x000ea40008001121 */
[----:B--2---:R-:W-:Y:S05]  /*1c90*/  @!P0 BRA `(.L_x_27) ;  /* 0x0000009c00bc8947 */ /* 0x004fea0003800000 */
.L_x_26:
[----:B------:R2:W-:Y:S01]  /*1ca0*/  @P3 SYNCS.ARRIVE.TRANS64 RZ, [UR33], R2 ;  /* 0x00000002ffff39a7 */ /* 0x0005e20008000021 */
[----:B------:R-:W-:Y:S02]  /*1cb0*/  ULOP3.LUT UR5, UR21, 0x2, URZ, 0xfc, !UPT ;  /* 0x0000000215057892 */ /* 0x000fe4000f8efcff */
[----:B------:R-:W-:Y:S02]  /*1cc0*/  UIADD3 UR16, UPT, UPT, UR16, 0x1, URZ ;  /* 0x0000000110107890 */ /* 0x000fe4000fffe0ff */
[----:B------:R-:W-:Y:S02]  /*1cd0*/  UISETP.NE.AND UP0, UPT, UR5, 0x2, UPT ;  /* 0x000000020500788c */ /* 0x000fe4000bf05270 */
[----:B------:R-:W-:-:S07]  /*1ce0*/  UISETP.NE.AND UP2, UPT, UR16, 0x1, UPT ;  /* 0x000000011000788c */ /* 0x000fce000bf45270 */
[----:B------:R-:W-:Y:S05]  /*1cf0*/  BRA.U UP0, `(.L_x_28) ;  /* 0x0000000100047547 */ /* 0x000fea000b800000 */
[----:B------:R-:W-:Y:S05]  /*1d00*/  BPT.TRAP 0x1 ;  /* 0x000000040000795c */ /* 0x000fea0000300000 */
.L_x_28:
[----:B------:R-:W-:Y:S04]  /*1d10*/  BSSY.RECONVERGENT B0, `(.L_x_29) ;  /* 0x0000003000007945 */ /* 0x000fe80003800200 */
[----:B------:R-:W-:Y:S05]  /*1d20*/  @!P2 BRA `(.L_x_30) ;  /* 0x000000000004a947 */ /* 0x000fea0003800000 */
[----:B------:R-:W-:Y:S05]  /*1d30*/  BPT.TRAP 0x1 ;  /* 0x000000040000795c */ /* 0x000fea0000300000 */
.L_x_30:
[----:B------:R-:W-:Y:S05]  /*1d40*/  BSYNC.RECONVERGENT B0 ;  /* 0x0000000000007941 */ /* 0x000fea0003800200 */
.L_x_29:
[----:B------:R-:W-:Y:S02]  /*1d50*/  UIADD3 UR5, UPT, UPT, UR4, 0x1, URZ ;  /* 0x0000000104057890 */ /* 0x000fe4000fffe0ff */
[----:B------:R-:W-:Y:S02]  /*1d60*/  ULEA UR32, UR4, UR28, 0xc ;  /* 0x0000001c04207291 */ /* 0x000fe4000f8e60ff */
[----:B------:R-:W-:Y:S02]  /*1d70*/  UISETP.NE.AND UP0, UPT, UR5, 0x4, UPT ;  /* 0x000000040500788c */ /* 0x000fe4000bf05270 */
[----:B------:R-:W-:Y:S02]  /*1d80*/  UIADD3 UR14, UP1, UPT, UR26, 0x80, URZ ;  /* 0x000000801a0e7890 */ /* 0x000fe4000ff3e0ff */
[----:B------:R-:W-:Y:S02]  /*1d90*/  USEL UR7, URZ, 0x1, UP0 ;  /* 0x00000001ff077887 */ /* 0x000fe40008000000 */
[----:B------:R-:W-:-:S02]  /*1da0*/  USEL UR6, UR5, URZ, UP0 ;  /* 0x000000ff05067287 */ /* 0x000fc40008000000 */
[----:B------:R-:W-:Y:S02]  /*1db0*/  ULEA UR8, UR4, UR13, 0xd ;  /* 0x0000000d04087291 */ /* 0x000fe4000f8e68ff */
[----:B------:R-:W-:Y:S01]  /*1dc0*/  ULEA UR5, UR6, UR13, 0x3 ;  /* 0x0000000d06057291 */ /* 0x000fe2000f8e18ff */
[----:B------:R-:W-:Y:S01]  /*1dd0*/  LOP3.LUT R12, R12, UR7, RZ, 0x3c, !PT ;  /* 0x000000070c0c7c12 */ /* 0x000fe2000f8e3cff */
[----:B------:R-:W-:Y:S02]  /*1de0*/  ULEA UR32, UR32, UR13, 0x2 ;  /* 0x0000000d20207291 */ /* 0x000fe4000f8e10ff */
[----:B------:R-:W-:Y:S01]  /*1df0*/  UIADD3 UR4, UP0, UPT, UR26, 0x180, URZ ;  /* 0x000001801a047890 */ /* 0x000fe2000ff1e0ff */
[----:B-1----:R-:W-:Y:S01]  /*1e00*/  SHF.L.U32 R0, R12, 0x1f, RZ ;  /* 0x0000001f0c007819 */ /* 0x002fe200000006ff */
[----:B------:R-:W-:Y:S02]  /*1e10*/  ULOP3.LUT UR33, UR33, 0xfefffff8, URZ, 0xc0, !UPT ;  /* 0xfefffff821217892 */ /* 0x000fe4000f8ec0ff */
[----:B------:R-:W-:Y:S01]  /*1e20*/  UIADD3.X UR15, UPT, UPT, URZ, UR27, URZ, UP1, !UPT ;  /* 0x0000001bff0f7290 */ /* 0x000fe20008ffe4ff */
[----:B------:R3:W4:Y:S01]  /*1e30*/  SYNCS.PHASECHK.TRANS64.TRYWAIT P0, [UR5+0x20], R0 ;  /* 0x00002000ff0075a7 */ /* 0x0007220008001105 */
[----:B------:R-:W-:-:S02]  /*1e40*/  UIADD3 UR32, UPT, UPT, UR32, 0x8400, URZ ;  /* 0x0000840020207890 */ /* 0x000fc4000fffe0ff */
[----:B------:R-:W-:Y:S02]  /*1e50*/  UPRMT UR7, URZ, 0x5410, UR24 ;  /* 0x00005410ff077896 */ /* 0x000fe40008000018 */
[----:B------:R-:W-:Y:S02]  /*1e60*/  UIADD3 UR8, UPT, UPT, UR8, 0x18400, URZ ;  /* 0x0001840008087890 */ /* 0x000fe4000fffe0ff */
[----:B------:R-:W-:Y:S01]  /*1e70*/  UIADD3.X UR5, UPT, UPT, URZ, UR27, URZ, UP0, !UPT ;  /* 0x0000001bff057290 */ /* 0x000fe200087fe4ff */
[----:B------:R-:W-:Y:S01]  /*1e80*/  UMOV UR18, 0x0 ;  /* 0x0000000000127882 */ /* 0x000fe20000000000 */
[----:B------:R-:W-:Y:S01]  /*1e90*/  UMOV UR19, 0x10000000 ;  /* 0x1000000000137882 */ /* 0x000fe20000000000 */
[----:B------:R-:W-:Y:S01]  /*1ea0*/  UMOV UR10, UR34 ;  /* 0x00000022000a7c82 */ /* 0x000fe20008000000 */
[----:B------:R-:W-:Y:S01]  /*1eb0*/  UMOV UR12, UR36 ;  /* 0x00000024000c7c82 */ /* 0x000fe20008000000 */
[----:B------:R-:W-:Y:S01]  /*1ec0*/  UMOV UR9, UR33 ;  /* 0x0000002100097c82 */ /* 0x000fe20008000000 */
[----:B------:R1:W-:Y:S03]  /*1ed0*/  UTMALDG.3D.MULTICAST.2CTA [UR32], [UR14], UR7, desc[UR18] ;  /* 0x000012200e0073b4 */ /* 0x0003e60008211807 */
[----:B------:R2:W-:Y:S01]  /*1ee0*/  UTMALDG.3D.2CTA [UR8], [UR4], desc[UR18] ;  /* 0x00001208040075b4 */ /* 0x0005e20008211000 */
[----:B-1----:R-:W-:Y:S01]  /*1ef0*/  UIADD3 UR34, UPT, UPT, UR34, 0x20, URZ ;  /* 0x0000002022227890 */ /* 0x002fe2000fffe0ff */
[----:B------:R-:W-:Y:S01]  /*1f00*/  UMOV UR7, UR29 ;  /* 0x0000001d00077c82 */ /* 0x000fe20008000000 */
[----:B--2---:R-:W-:Y:S01]  /*1f10*/  UMOV UR4, UR6 ;  /* 0x0000000600047c82 */ /* 0x004fe20008000000 */
[----:B------:R-:W-:Y:S09]  /*1f20*/  BRA.U UP2, `(.L_x_31) ;  /* 0xfffffffd02447547 */ /* 0x000ff2000b83ffff */
.L_x_25:
[----:B------:R-:W-:Y:S01]  /*1f30*/  ULEA UR4, UR6, UR13, 0x3 ;  /* 0x0000000d06047291 */ /* 0x000fe2000f8e18ff */
[----:B-1-3--:R-:W-:Y:S01]  /*1f40*/  SHF.L.U32 R0, R12, 0x1f, RZ ;  /* 0x0000001f0c007819 */ /* 0x00afe200000006ff */
[----:B------:R-:W-:Y:S01]  /*1f50*/  @!P1 SYNCS.ARRIVE.TRANS64.A1T0 RZ, [UR13+0x88], RZ ;  /* 0x000088ffffff99a7 */ /* 0x000fe2000810000d */
[----:B------:R-:W-:-:S06]  /*1f60*/  UISETP.GT.AND UP0, UPT, UR41, UR40, UPT ;  /* 0x000000282900728c */ /* 0x000fcc000bf04270 */
[----:B--2-4-:R1:W2:Y:S03]  /*1f70*/  SYNCS.PHASECHK.TRANS64.TRYWAIT P0, [UR4+0x20], R0 ;  /* 0x00002000ff0075a7 */ /* 0x0142a60008001104 */
[----:B------:R-:W-:Y:S05]  /*1f80*/  BRA.U !UP0, `(.L_x_32) ;  /* 0x0000000108c07547 */ /* 0x000fea000b800000 */
[----:B------:R-:W-:Y:S01]  /*1f90*/  UIADD3 UR25, UPT, UPT, UR43, UR7, URZ ;  /* 0x000000072b197290 */ /* 0x000fe2000fffe0ff */
[----:B------:R-:W-:-:S11]  /*1fa0*/  UMOV UR4, UR6 ;  /* 0x0000000600047c82 */ /* 0x000fd60008000000 */
.L_x_38:
[----:B------:R-:W-:Y:S01]  /*1fb0*/  ULEA UR17, UR4, UR13, 0x3 ;  /* 0x0000000d04117291 */ /* 0x000fe2000f8e18ff */
[----:B--2---:R-:W-:Y:S01]  /*1fc0*/  @P3 MOV R2, 0xc000 ;  /* 0x0000c00000023802 */ /* 0x004fe20000000f00 */
[----:B--2-4-:R-:W-:Y:S10]  /*1fd0*/  @P0 BRA `(.L_x_33) ;  /* 0x00000000000c0947 */ /* 0x014ff40003800000 */
[----:B------:R-:W-:-:S04]  /*1fe0*/  SHF.L.U32 R3, R12, 0x1f, RZ ;  /* 0x0000001f0c037819 */ /* 0x000fc800000006ff */
[----:B------:R-:W2:Y:S02]  /*1ff0*/  SYNCS.PHASECHK.TRANS64.TRYWAIT P0, [UR17+0x20], R3 ;  /* 0x00002003ff0075a7 */ /* 0x000ea40008001111 */
[----:B--2---:R-:W-:Y:S05]  /*2000*/  @!P0 BRA `(.L_x_34) ;  /* 0x0000009800f88947 */ /* 0x004fea0003800000 */
.L_x_33:
[----:B------:R2:W-:Y:S01]  /*2010*/  @P3 SYNCS.ARRIVE.TRANS64 RZ, [UR17], R2 ;  /* 0x00000002ffff39a7 */ /* 0x0005e20008000011 */
[----:B------:R-:W-:-:S04]  /*2020*/  ULOP3.LUT UR5, UR21, 0x2, URZ, 0xfc, !UPT ;  /* 0x0000000215057892 */ /* 0x000fc8000f8efcff */
[----:B------:R-:W-:-:S09]  /*2030*/  UISETP.NE.AND UP0, UPT, UR5, 0x2, UPT ;  /* 0x000000020500788c */ /* 0x000fd2000bf05270 */
[----:B------:R-:W-:Y:S05]  /*2040*/  BRA.U UP0, `(.L_x_35) ;  /* 0x0000000100047547 */ /* 0x000fea000b800000 */
[----:B------:R-:W-:Y:S05]  /*2050*/  BPT.TRAP 0x1 ;  /* 0x000000040000795c */ /* 0x000fea0000300000 */
.L_x_35:
[----:B------:R-:W-:Y:S04]  /*2060*/  BSSY.RECONVERGENT B0, `(.L_x_36) ;  /* 0x0000003000007945 */ /* 0x000fe80003800200 */
[----:B------:R-:W-:Y:S05]  /*2070*/  @!P2 BRA `(.L_x_37) ;  /* 0x000000000004a947 */ /* 0x000fea0003800000 */
[----:B------:R-:W-:Y:S05]  /*2080*/  BPT.TRAP 0x1 ;  /* 0x000000040000795c */ /* 0x000fea0000300000 */
.L_x_37:
[----:B------:R-:W-:Y:S05]  /*2090*/  BSYNC.RECONVERGENT B0 ;  /* 0x0000000000007941 */ /* 0x000fea0003800200 */
.L_x_36:
[----:B------:R-:W-:Y:S02]  /*20a0*/  UIADD3 UR5, UPT, UPT, UR4, 0x1, URZ ;  /* 0x0000000104057890 */ /* 0x000fe4000fffe0ff */
[----:B------:R-:W-:Y:S02]  /*20b0*/  UIADD3 UR14, UP1, UPT, UR26, 0x80, URZ ;  /* 0x000000801a0e7890 */ /* 0x000fe4000ff3e0ff */
[----:B------:R-:W-:Y:S02]  /*20c0*/  UISETP.NE.AND UP0, UPT, UR5, 0x4, UPT ;  /* 0x000000040500788c */ /* 0x000fe4000bf05270 */
[----:B------:R-:W-:Y:S02]  /*20d0*/  ULEA UR16, UR4, UR30, 0xe ;  /* 0x0000001e04107291 */ /* 0x000fe4000f8e70ff */
[----:B------:R-:W-:Y:S02]  /*20e0*/  USEL UR8, URZ, 0x1, UP0 ;  /* 0x00000001ff087887 */ /* 0x000fe40008000000 */
[----:B------:R-:W-:-:S02]  /*20f0*/  USEL UR6, UR5, URZ, UP0 ;  /* 0x000000ff05067287 */ /* 0x000fc40008000000 */
[----:B------:R-:W-:Y:S02]  /*2100*/  UIADD3 UR22, UP0, UPT, UR26, 0x180, URZ ;  /* 0x000001801a167890 */ /* 0x000fe4000ff1e0ff */
[----:B------:R-:W-:Y:S01]  /*2110*/  LOP3.LUT R12, R12, UR8, RZ, 0x3c, !PT ;  /* 0x000000080c0c7c12 */ /* 0x000fe2000f8e3cff */
[----:B------:R-:W-:Y:S02]  /*2120*/  ULEA UR8, UR4, UR13, 0xd ;  /* 0x0000000d04087291 */ /* 0x000fe4000f8e68ff */
[----:B------:R-:W-:Y:S01]  /*2130*/  ULEA UR5, UR6, UR13, 0x3 ;  /* 0x0000000d06057291 */ /* 0x000fe2000f8e18ff */
[----:B-1----:R-:W-:Y:S01]  /*2140*/  SHF.L.U32 R0, R12, 0x1f, RZ ;  /* 0x0000001f0c007819 */ /* 0x002fe200000006ff */
[----:B------:R-:W-:Y:S02]  /*2150*/  USHF.L.U32 UR18, UR7, 0x5, URZ ;  /* 0x0000000507127899 */ /* 0x000fe400080006ff */
[----:B------:R-:W-:Y:S02]  /*2160*/  ULOP3.LUT UR17, UR17, 0xfefffff8, URZ, 0xc0, !UPT ;  /* 0xfefffff811117892 */ /* 0x000fe4000f8ec0ff */
[----:B------:R-:W-:-:S02]  /*2170*/  UIADD3.X UR15, UPT, UPT, URZ, UR27, URZ, UP1, !UPT ;  /* 0x0000001bff0f7290 */ /* 0x000fc40008ffe4ff */
[----:B------:R-:W-:Y:S01]  /*2180*/  UPRMT UR4, URZ, 0x5410, UR24 ;  /* 0x00005410ff047896 */ /* 0x000fe20008000018 */
[----:B------:R3:W4:Y:S01]  /*2190*/  SYNCS.PHASECHK.TRANS64.TRYWAIT P0, [UR5+0x20], R0 ;  /* 0x00002000ff0075a7 */ /* 0x0007220008001105 */
[----:B------:R-:W-:Y:S02]  /*21a0*/  UIADD3 UR8, UPT, UPT, UR8, 0x18400, URZ ;  /* 0x0001840008087890 */ /* 0x000fe4000fffe0ff */
[----:B------:R-:W-:Y:S01]  /*21b0*/  UIADD3.X UR23, UPT, UPT, URZ, UR27, URZ, UP0, !UPT ;  /* 0x0000001bff177290 */ /* 0x000fe200087fe4ff */
[----:B------:R-:W-:Y:S01]  /*21c0*/  UMOV UR32, 0x0 ;  /* 0x0000000000207882 */ /* 0x000fe20000000000 */
[----:B------:R-:W-:Y:S01]  /*21d0*/  UMOV UR33, 0x10000000 ;  /* 0x1000000000217882 */ /* 0x000fe20000000000 */
[----:B------:R-:W-:Y:S01]  /*21e0*/  UMOV UR19, UR35 ;  /* 0x0000002300137c82 */ /* 0x000fe20008000000 */
[----:B------:R-:W-:Y:S01]  /*21f0*/  UMOV UR20, UR36 ;  /* 0x0000002400147c82 */ /* 0x000fe20008000000 */
[----:B------:R-:W-:Y:S01]  /*2200*/  UMOV UR12, UR36 ;  /* 0x00000024000c7c82 */ /* 0x000fe20008000000 */
[----:B------:R-:W-:Y:S01]  /*2210*/  UMOV UR9, UR17 ;  /* 0x0000001100097c82 */ /* 0x000fe20008000000 */
[----:B------:R-:W-:Y:S01]  /*2220*/  UMOV UR10, UR18 ;  /* 0x00000012000a7c82 */ /* 0x000fe20008000000 */
[----:B------:R1:W-:Y:S01]  /*2230*/  UTMALDG.3D.MULTICAST.2CTA [UR16], [UR14], UR4, desc[UR32] ;  /* 0x000020100e0073b4 */ /* 0x0003e20008211804 */
[----:B------:R-:W-:-:S04]  /*2240*/  UIADD3 UR7, UPT, UPT, UR7, 0x1, URZ ;  /* 0x0000000107077890 */ /* 0x000fc8000fffe0ff */
[----:B------:R-:W-:Y:S01]  /*2250*/  UISETP.NE.AND UP0, UPT, UR7, UR25, UPT ;  /* 0x000000190700728c */ /* 0x000fe2000bf05270 */
[----:B------:R3:W-:Y:S01]  /*2260*/  UTMALDG.3D.2CTA [UR8], [UR22], desc[UR32] ;  /* 0x00002008160075b4 */ /* 0x0007e20008211000 */
[----:B-1----:R-:W-:-:S07]  /*2270*/  UMOV UR4, UR6 ;  /* 0x0000000600047c82 */ /* 0x002fce0008000000 */
[----:B---3--:R-:W-:Y:S05]  /*2280*/  BRA.U UP0, `(.L_x_38) ;  /* 0xfffffffd00487547 */ /* 0x008fea000b83ffff */
.L_x_32:
[C---:B------:R-:W-:Y:S01]  /*2290*/  LEA R3, R11.reuse, UR13, 0x3 ;  /* 0x0000000d0b037c11 */ /* 0x040fe2000f8e18ff */
[----:B------:R-:W-:Y:S01]  /*22a0*/  NOP ;  /* 0x0000000000007918 */ /* 0x000fe20000000000 */
[----:B-1----:R-:W-:Y:S02]  /*22b0*/  SHF.L.U32 R0, R10, 0x1f, RZ ;  /* 0x0000001f0a007819 */ /* 0x002fe400000006ff */
[----:B------:R-:W-:Y:S02]  /*22c0*/  LEA R4, R11, UR13, 0x4 ;  /* 0x0000000d0b047c11 */ /* 0x000fe4000f8e20ff */
[----:B--2-4-:R-:W1:Y:S02]  /*22d0*/  SYNCS.PHASECHK.TRANS64.TRYWAIT P0, [R3+URZ+0x90], R0 ;  /* 0x00009000030075a7 */ /* 0x014e6400080011ff */
[----:B-1----:R-:W-:Y:S05]  /*22e0*/  @!P0 BRA `(.L_x_39) ;  /* 0x0000009800588947 */ /* 0x002fea0003800000 */
.L_x_188:
[----:B------:R-:W2:Y:S01]  /*22f0*/  LDS.128 R4, [R4+0x120] ;  /* 0x0001200004047984 */ /* 0x000ea20000000c00 */
[----:B------:R-:W-:Y:S01]  /*2300*/  UISETP.GE.AND UP0, UPT, UR45, 0x1, UPT ;  /* 0x000000012d00788c */ /* 0x000fe2000bf06270 */
[----:B------:R-:W-:Y:S01]  /*2310*/  @!PT LDS RZ, [RZ] ;  /* 0x00000000fffff984 */ /* 0x000fe20000000800 */
[----:B------:R-:W-:Y:S01]  /*2320*/  @!PT LDS RZ, [RZ] ;  /* 0x00000000fffff984 */ /* 0x000fe20000000800 */
[----:B------:R-:W-:Y:S01]  /*2330*/  @!PT LDS RZ, [RZ] ;  /* 0x00000000fffff984 */ /* 0x000fe20000000800 */
[----:B------:R-:W-:Y:S01]  /*2340*/  @!PT LDS RZ, [RZ] ;  /* 0x00000000fffff984 */ /* 0x000fe20000000800 */
[----:B------:R3:W-:Y:S06]  /*2350*/  MEMBAR.ALL.CTA ;  /* 0x0000000000007992 */ /* 0x0007ec0000008000 */
[----:B---3--:R-:W3:Y:S01]  /*2360*/  FENCE.VIEW.ASYNC.S ;  /* 0x00000000000073c6 */ /* 0x008ee20000000000 */
[----:B--2---:R-:W-:-:S13]  /*2370*/  LOP3.LUT P0, RZ, R6, 0x1, RZ, 0xc0, !PT ;  /* 0x0000000106ff7812 */ /* 0x004fda000780c0ff */
[----:B---3--:R-:W-:Y:S01]  /*2380*/  VOTEU.ANY UP1, P0 ;  /* 0x0000000000ff7886 */ /* 0x008fe20000020100 */
[----:B------:R-:W-:-:S13]  /*2390*/  PLOP3.LUT P0, PT, PT, PT, UP1, 0x80, 0x8 ;  /* 0x000000000008781c */ /* 0x000fda0003f0f018 */
[----:B-1----:R-:W-:Y:S02]  /*23a0*/  @P0 LOP3.LUT R0, R5, 0xffff, RZ, 0xc0, !PT ;  /* 0x0000ffff05000812 */ /* 0x002fe400078ec0ff */
[----:B------:R-:W-:Y:S02]  /*23b0*/  @P0 MOV R2, R4 ;  /* 0x0000000400020202 */ /* 0x000fe40000000f00 */
[----:B------:R-:W-:Y:S01]  /*23c0*/  @P0 R2UR UR5, R0 ;  /* 0x00000000000502ca */ /* 0x000fe200000e0000 */
[----:B------:R-:W-:Y:S01]  /*23d0*/  VIADD R0, R3, 0xa0 ;  /* 0x000000a003007836 */ /* 0x000fe20000000000 */
[----:B------:R-:W-:Y:S02]  /*23e0*/  @P0 SHF.R.U32.HI R4, RZ, 0x10, R5 ;  /* 0x00000010ff040819 */ /* 0x000fe40000011605 */
[----:B------:R-:W-:Y:S02]  /*23f0*/  @P0 R2UR UR7, R2 ;  /* 0x00000000020702ca */ /* 0x000fe400000e0000 */
[----:B------:R-:W-:-:S02]  /*2400*/  PRMT R0, RZ, 0x654, R0 ;  /* 0x00000654ff007816 */ /* 0x000fc40000000000 */
[----:B------:R-:W-:Y:S02]  /*2410*/  @P0 R2UR UR4, R4 ;  /* 0x00000000040402ca */ /* 0x000fe400000e0000 */
[----:B------:R1:W-:Y:S03]  /*2420*/  SYNCS.ARRIVE.TRANS64.RED.A1T0 RZ, [R0+URZ], RZ ;  /* 0x000000ff00ff79a7 */ /* 0x0003e600081004ff */
[----:B------:R-:W-:-:S04]  /*2430*/  @UP1 UMOV UR31, UR5 ;  /* 0x00000005001f1c82 */ /* 0x000fc80008000000 */
[----:B------:R-:W-:-:S04]  /*2440*/  @UP1 UMOV UR37, UR7 ;  /* 0x0000000700251c82 */ /* 0x000fc80008000000 */
[----:B------:R-:W-:Y:S01]  /*2450*/  @UP1 UMOV UR36, UR4 ;  /* 0x0000000400241c82 */ /* 0x000fe20008000000 */
[----:B------:R-:W-:Y:S05]  /*2460*/  BRA.U !UP0, `(.L_x_40) ;  /* 0x0000000108d47547 */ /* 0x000fea000b800000 */
[----:B------:R-:W2:Y:S01]  /*2470*/  LDCU.128 UR16, c[0x0][0xb10] ;  /* 0x00016200ff1077ac */ /* 0x000ea20008000c00 */
[----:B------:R-:W3:Y:S01]  /*2480*/  LDCU UR12, c[0x0][0xb20] ;  /* 0x00016400ff0c77ac */ /* 0x000ee20008000800 */
[----:B------:R-:W4:Y:S01]  /*2490*/  LDCU UR20, c[0x0][0xb0c] ;  /* 0x00016180ff1477ac */ /* 0x000f220008000800 */
[----:B------:R-:W1:Y:S01]  /*24a0*/  LDCU.64 UR8, c[0x0][0xb28] ;  /* 0x00016500ff0877ac */ /* 0x000e620008000a00 */
[----:B------:R-:W-:Y:S02]  /*24b0*/  UISETP.NE.AND UP3, UPT, UR45, 0x1, UPT ;  /* 0x000000012d00788c */ /* 0x000fe4000bf65270 */
[----:B--2---:R-:W-:Y:S02]  /*24c0*/  UIMAD.WIDE.U32 UR10, UR38, UR19, URZ ;  /* 0x00000013260a72a5 */ /* 0x004fe4000f8e00ff */
[----:B------:R-:W-:Y:S02]  /*24d0*/  UIMAD.WIDE.U32 UR4, UR39, UR16, URZ ;  /* 0x00000010270472a5 */ /* 0x000fe4000f8e00ff */
[----:B------:R-:W-:-:S02]  /*24e0*/  UISETP.NE.AND UP0, UPT, UR18, 0x1, UPT ;  /* 0x000000011200788c */ /* 0x000fc4000bf05270 */
[----:B------:R-:W-:Y:S01]  /*24f0*/  UIMAD.WIDE.U32 UR22, UR31, UR19, URZ ;  /* 0x000000131f1672a5 */ /* 0x000fe2000f8e00ff */
[----:B------:R-:W-:Y:S02]  /*2500*/  UMOV UR10, UR11 ;  /* 0x0000000b000a7c82 */ /* 0x000fe40008000000 */
[----:B------:R-:W-:Y:S01]  /*2510*/  UMOV UR4, UR5 ;  /* 0x0000000500047c82 */ /* 0x000fe20008000000 */
[----:B---3--:R-:W-:Y:S02]  /*2520*/  USHF.R.U32.HI UR10, URZ, UR12, UR10 ;  /* 0x0000000cff0a7299 */ /* 0x008fe4000801160a */
[----:B----4-:R-:W-:Y:S02]  /*2530*/  UISETP.NE.AND UP2, UPT, UR20, 0x1, UPT ;  /* 0x000000011400788c */ /* 0x010fe4000bf45270 */
[----:B------:R-:W-:Y:S02]  /*2540*/  USHF.R.U32.HI UR4, URZ, UR17, UR4 ;  /* 0x00000011ff047299 */ /* 0x000fe40008011604 */
[----:B------:R-:W-:-:S02]  /*2550*/  USEL UR5, UR38, UR10, !UP0 ;  /* 0x0000000a26057287 */ /* 0x000fc4000c000000 */
[----:B------:R-:W-:Y:S02]  /*2560*/  USEL UR7, UR39, UR4, !UP2 ;  /* 0x0000000427077287 */ /* 0x000fe4000d000000 */
[----:B-1----:R-:W-:Y:S01]  /*2570*/  UIMAD.WIDE.U32 UR10, UR5, UR8, URZ ;  /* 0x00000008050a72a5 */ /* 0x002fe2000f8e00ff */
[----:B------:R-:W-:Y:S01]  /*2580*/  UMOV UR4, UR23 ;  /* 0x0000001700047c82 */ /* 0x000fe20008000000 */
[----:B------:R-:W-:Y:S02]  /*2590*/  UIMAD.WIDE.U32 UR14, UR37, UR16, URZ ;  /* 0x00000010250e72a5 */ /* 0x000fe4000f8e00ff */
[----:B------:R-:W-:-:S03]  /*25a0*/  UIMAD.WIDE.U32 UR22, UR7, UR8, URZ ;  /* 0x00000008071672a5 */ /* 0x000fc6000f8e00ff */
[----:B------:R-:W-:Y:S01]  /*25b0*/  UMOV UR10, UR11 ;  /* 0x0000000b000a7c82 */ /* 0x000fe20008000000 */
[----:B------:R-:W-:Y:S02]  /*25c0*/  USHF.R.U32.HI UR4, URZ, UR12, UR4 ;  /* 0x0000000cff047299 */ /* 0x000fe40008011604 */
[----:B------:R-:W-:Y:S01]  /*25d0*/  @UP3 USHF.R.U32.HI UR5, URZ, UR9, UR10 ;  /* 0x00000009ff053299 */ /* 0x000fe2000801160a */
[----:B------:R-:W-:Y:S01]  /*25e0*/  UMOV UR14, UR15 ;  /* 0x0000000f000e7c82 */ /* 0x000fe20008000000 */
[----:B------:R-:W-:Y:S01]  /*25f0*/  UMOV UR22, UR23 ;  /* 0x0000001700167c82 */ /* 0x000fe20008000000 */
[----:B------:R-:W-:Y:S02]  /*2600*/  USHF.R.U32.HI UR17, URZ, UR17, UR14 ;  /* 0x00000011ff117299 */ /* 0x000fe4000801160e */
[----:B------:R-:W-:Y:S02]  /*2610*/  USEL UR4, UR31, UR4, !UP0 ;  /* 0x000000041f047287 */ /* 0x000fe4000c000000 */
[----:B------:R-:W-:-:S02]  /*2620*/  @UP3 USHF.R.U32.HI UR7, URZ, UR9, UR22 ;  /* 0x00000009ff073299 */ /* 0x000fc40008011616 */
[----:B------:R-:W-:Y:S02]  /*2630*/  UIMAD UR10, UR45, UR5, URZ ;  /* 0x000000052d0a72a4 */ /* 0x000fe4000f8e02ff */
[----:B------:R-:W-:Y:S02]  /*2640*/  USEL UR5, UR37, UR17, !UP2 ;  /* 0x0000001125057287 */ /* 0x000fe4000d000000 */
[----:B------:R-:W-:Y:S02]  /*2650*/  UIMAD UR12, UR45, UR7, URZ ;  /* 0x000000072d0c72a4 */ /* 0x000fe4000f8e02ff */
[----:B------:R-:W-:Y:S02]  /*2660*/  UISETP.GE.AND UP0, UPT, UR4, UR10, UPT ;  /* 0x0000000a0400728c */ /* 0x000fe4000bf06270 */
[----:B------:R-:W-:Y:S02]  /*2670*/  UIMAD.WIDE.U32 UR10, UR4, UR8, URZ ;  /* 0x00000008040a72a5 */ /* 0x000fe4000f8e00ff */
[----:B------:R-:W-:-:S02]  /*2680*/  UISETP.GE.OR UP0, UPT, UR5, UR12, UP0 ;  /* 0x0000000c0500728c */ /* 0x000fc40008706670 */
[----:B------:R-:W-:Y:S02]  /*2690*/  UIMAD.WIDE.U32 UR14, UR5, UR8, URZ ;  /* 0x00000008050e72a5 */ /* 0x000fe4000f8e00ff */
[----:B------:R-:W-:Y:S01]  /*26a0*/  UIADD3 UR12, UPT, UPT, -UR5, URZ, URZ ;  /* 0x000000ff050c7290 */ /* 0x000fe2000fffe1ff */
[----:B------:R-:W-:Y:S01]  /*26b0*/  UMOV UR10, UR11 ;  /* 0x0000000b000a7c82 */ /* 0x000fe20008000000 */
[----:B------:R-:W-:Y:S02]  /*26c0*/  UIADD3 UR11, UPT, UPT, -UR4, URZ, URZ ;  /* 0x000000ff040b7290 */ /* 0x000fe4000fffe1ff */
[----:B------:R-:W-:-:S03]  /*26d0*/  USHF.R.U32.HI UR10, URZ, UR9, UR10 ;  /* 0x00000009ff0a7299 */ /* 0x000fc6000801160a */
[----:B------:R-:W-:Y:S01]  /*26e0*/  @!UP0 UMOV UR8, UR15 ;  /* 0x0000000f00088c82 */ /* 0x000fe20008000000 */
[----:B------:R-:W-:Y:S02]  /*26f0*/  UIMAD UR11, UR18, UR11, UR31 ;  /* 0x0000000b120b72a4 */ /* 0x000fe4000f8e021f */
[----:B------:R-:W-:Y:S02]  /*2700*/  USEL UR10, UR4, UR10, !UP3 ;  /* 0x0000000a040a7287 */ /* 0x000fe4000d800000 */
[----:B------:R-:W-:Y:S02]  /*2710*/  @!UP0 USHF.R.U32.HI UR8, URZ, UR9, UR8 ;  /* 0x00000009ff088299 */ /* 0x000fe40008011608 */
[----:B------:R-:W-:Y:S02]  /*2720*/  UIADD3 UR9, UPT, UPT, -UR10, URZ, URZ ;  /* 0x000000ff0a097290 */ /* 0x000fe4000fffe1ff */
[----:B------:R-:W-:Y:S02]  /*2730*/  @!UP0 USEL UR8, UR5, UR8, !UP3 ;  /* 0x0000000805088287 */ /* 0x000fe4000d800000 */
[----:B------:R-:W-:-:S02]  /*2740*/  UIMAD UR9, UR45, UR9, UR4 ;  /* 0x000000092d0972a4 */ /* 0x000fc4000f8e0204 */
[----:B------:R-:W-:Y:S02]  /*2750*/  @!UP0 UIADD3 UR10, UPT, UPT, UR10, -UR8, URZ ;  /* 0x800000080a0a8290 */ /* 0x000fe4000fffe0ff */
[----:B------:R-:W-:Y:S02]  /*2760*/  @!UP0 UIMAD UR8, UR9, UR7, UR8 ;  /* 0x00000007090882a4 */ /* 0x000fe4000f8e0208 */
[----:B------:R-:W-:Y:S02]  /*2770*/  @!UP0 UIMAD UR4, UR45, UR10, UR5 ;  /* 0x0000000a2d0482a4 */ /* 0x000fe4000f8e0205 */
[----:B------:R-:W-:Y:S02]  /*2780*/  UIMAD UR7, UR20, UR12, UR37 ;  /* 0x0000000c140772a4 */ /* 0x000fe4000f8e0225 */
[----:B------:R-:W-:Y:S01]  /*2790*/  UIMAD UR31, UR4, UR18, UR11 ;  /* 0x00000012041f72a4 */ /* 0x000fe2000f8e020b */
[----:B------:R-:W-:Y:S02]  /*27a0*/  @!UP0 UMOV UR5, UR8 ;  /* 0x0000000800058c82 */ /* 0x000fe40008000000 */
[----:B------:R-:W-:-:S12]  /*27b0*/  UIMAD UR37, UR5, UR20, UR7 ;  /* 0x00000014052572a4 */ /* 0x000fd8000f8e0207 */
.L_x_40:
[----:B------:R-:W2:Y:S02]  /*27c0*/  LDCU UR4, c[0x0][0xb30] ;  /* 0x00016600ff0477ac */ /* 0x000ea40008000800 */
[----:B--2---:R-:W-:-:S09]  /*27d0*/  UISETP.NE.AND UP0, UPT, UR4, 0x1, UPT ;  /* 0x000000010400788c */ /* 0x004fd2000bf05270 */
[----:B------:R-:W-:Y:S05]  /*27e0*/  BRA.U UP0, `(.L_x_41) ;  /* 0x0000000100447547 */ /* 0x000fea000b800000 */
[----:B------:R-:W2:Y:S01]  /*27f0*/  LDCU.128 UR16, c[0x0][0xb10] ;  /* 0x00016200ff1077ac */ /* 0x000ea20008000c00 */
[----:B------:R-:W3:Y:S01]  /*2800*/  LDCU UR10, c[0x0][0xb0c] ;  /* 0x00016180ff0a77ac */ /* 0x000ee20008000800 */
[----:B------:R-:W4:Y:S01]  /*2810*/  LDCU UR7, c[0x0][0xb20] ;  /* 0x00016400ff0777ac */ /* 0x000f220008000800 */
[----:B--2---:R-:W-:Y:S02]  /*2820*/  UIMAD.WIDE.U32 UR8, UR37, UR16, URZ ;  /* 0x00000010250872a5 */ /* 0x004fe4000f8e00ff */
[----:B------:R-:W-:Y:S02]  /*2830*/  UIMAD.WIDE.U32 UR4, UR31, UR19, URZ ;  /* 0x000000131f0472a5 */ /* 0x000fe4000f8e00ff */
[----:B---3--:R-:W-:Y:S02]  /*2840*/  UISETP.NE.AND UP2, UPT, UR10, 0x1, UPT ;  /* 0x000000010a00788c */ /* 0x008fe4000bf45270 */
[----:B------:R-:W-:Y:S01]  /*2850*/  UISETP.NE.AND UP0, UPT, UR18, 0x1, UPT ;  /* 0x000000011200788c */ /* 0x000fe2000bf05270 */
[----:B------:R-:W-:-:S02]  /*2860*/  UMOV UR8, UR9 ;  /* 0x0000000900087c82 */ /* 0x000fc40008000000 */
[----:B------:R-:W-:Y:S01]  /*2870*/  UMOV UR4, UR5 ;  /* 0x0000000500047c82 */ /* 0x000fe20008000000 */
[----:B------:R-:W-:Y:S02]  /*2880*/  USHF.R.U32.HI UR17, URZ, UR17, UR8 ;  /* 0x00000011ff117299 */ /* 0x000fe40008011608 */
[----:B----4-:R-:W-:Y:S02]  /*2890*/  USHF.R.U32.HI UR4, URZ, UR7, UR4 ;  /* 0x00000007ff047299 */ /* 0x010fe40008011604 */
[----:B------:R-:W-:Y:S02]  /*28a0*/  USEL UR5, UR37, UR17, !UP2 ;  /* 0x0000001125057287 */ /* 0x000fe4000d000000 */
[----:B------:R-:W-:-:S04]  /*28b0*/  USEL UR4, UR31, UR4, !UP0 ;  /* 0x000000041f047287 */ /* 0x000fc8000c000000 */
[----:B------:R-:W-:Y:S02]  /*28c0*/  UIADD3 UR7, UPT, UPT, UR5, -UR4, URZ ;  /* 0x8000000405077290 */ /* 0x000fe4000fffe0ff */
[----:B------:R-:W-:Y:S02]  /*28d0*/  UIADD3 UR4, UPT, UPT, -UR5, UR4, URZ ;  /* 0x0000000405047290 */ /* 0x000fe4000fffe1ff */
[----:B------:R-:W-:Y:S02]  /*28e0*/  UIMAD UR31, UR7, UR18, UR31 ;  /* 0x00000012071f72a4 */ /* 0x000fe4000f8e021f */
[----:B------:R-:W-:-:S12]  /*28f0*/  UIMAD UR37, UR4, UR10, UR37 ;  /* 0x0000000a042572a4 */ /* 0x000fd8000f8e0225 */
.L_x_41:
[----:B------:R-:W-:Y:S01]  /*2900*/  VIADD R11, R11, 0x1 ;  /* 0x000000010b0b7836 */ /* 0x000fe20000000000 */
[----:B------:R-:W-:Y:S02]  /*2910*/  R2UR UR5, R55 ;  /* 0x00000000370572ca */ /* 0x000fe400000e0000 */
[----:B------:R-:W-:Y:S02]  /*2920*/  R2UR UR4, R54 ;  /* 0x00000000360472ca */ /* 0x000fe400000e0000 */
[C---:B------:R-:W-:Y:S02]  /*2930*/  ISETP.NE.AND P0, PT, R11.reuse, 0x2, PT ;  /* 0x000000020b00780c */ /* 0x040fe40003f05270 */
[----:B------:R-:W-:Y:S02]  /*2940*/  PLOP3.LUT P1, PT, PT, PT, PT, 0x80, 0x8 ;  /* 0x000000000008781c */ /* 0x000fe40003f2f070 */
[----:B-1----:R-:W-:Y:S02]  /*2950*/  SEL R0, RZ, 0x1, P0 ;  /* 0x00000001ff007807 */ /* 0x002fe40000000000 */
[----:B------:R-:W-:-:S02]  /*2960*/  SEL R11, R11, RZ, P0 ;  /* 0x000000ff0b0b7207 */ /* 0x000fc40000000000 */
[----:B------:R-:W-:Y:S01]  /*2970*/  LOP3.LUT R10, R10, R0, RZ, 0x3c, !PT ;  /* 0x000000000a0a7212 */ /* 0x000fe200078e3cff */
[----:B------:R-:W-:Y:S02]  /*2980*/  UIADD3 UR16, UPT, UPT, UR37, UR5, URZ ;  /* 0x0000000525107290 */ /* 0x000fe4000fffe0ff */
[----:B------:R-:W-:Y:S01]  /*2990*/  UIADD3 UR20, UPT, UPT, UR31, UR4, URZ ;  /* 0x000000041f147290 */ /* 0x000fe2000fffe0ff */
[----:B------:R-:W-:Y:S11]  /*29a0*/  BRA.U UP1, `(.L_x_42) ;  /* 0xfffffff101387547 */ /* 0x000ff6000b83ffff */
[----:B------:R-:W-:Y:S01]  /*29b0*/  UIADD3 UR13, UPT, UPT, UR13, 0x20, URZ ;  /* 0x000000200d0d7890 */ /* 0x000fe2000fffe0ff */
[----:B------:R-:W-:-:S03]  /*29c0*/  SHF.L.U32 R2, R12, 0x1f, RZ ;  /* 0x0000001f0c027819 */ /* 0x000fc600000006ff */
[----:B------:R-:W-:-:S09]  /*29d0*/  ULEA UR4, UR6, UR13, 0x3 ;  /* 0x0000000d06047291 */ /* 0x000fd2000f8e18ff */
[----:B------:R-:W1:Y:S02]  /*29e0*/  SYNCS.PHASECHK.TRANS64.TRYWAIT P0, [UR4], R2 ;  /* 0x00000002ff0075a7 */ /* 0x000e640008001104 */
[----:B-1----:R-:W-:Y:S05]  /*29f0*/  @!P0 BRA `(.L_x_43) ;  /* 0x0000009000a88947 */ /* 0x002fea0003800000 */
.L_x_190:
[----:B------:R-:W-:-:S04]  /*2a00*/  UIADD3 UR4, UPT, UPT, UR6, 0x1, URZ ;  /* 0x0000000106047890 */ /* 0x000fc8000fffe0ff */
[----:B------:R-:W-:-:S04]  /*2a10*/  UISETP.NE.AND UP0, UPT, UR4, 0x4, UPT ;  /* 0x000000040400788c */ /* 0x000fc8000bf05270 */
[----:B------:R-:W-:Y:S02]  /*2a20*/  USEL UR6, URZ, 0x1, UP0 ;  /* 0x00000001ff067887 */ /* 0x000fe40008000000 */
[----:B------:R-:W-:-:S04]  /*2a30*/  USEL UR4, UR4, URZ, UP0 ;  /* 0x000000ff04047287 */ /* 0x000fc80008000000 */
[----:B------:R-:W-:Y:S01]  /*2a40*/  ULEA UR5, UR4, UR13, 0x3 ;  /* 0x0000000d04057291 */ /* 0x000fe2000f8e18ff */
[----:B-1----:R-:W-:-:S04]  /*2a50*/  LOP3.LUT R2, R12, UR6, RZ, 0x3c, !PT ;  /* 0x000000060c027c12 */ /* 0x002fc8000f8e3cff */
[----:B------:R-:W-:-:S04]  /*2a60*/  SHF.L.U32 R3, R2, 0x1f, RZ ;  /* 0x0000001f02037819 */ /* 0x000fc800000006ff */
[----:B------:R-:W1:Y:S02]  /*2a70*/  SYNCS.PHASECHK.TRANS64.TRYWAIT P0, [UR5], R3 ;  /* 0x00000003ff0075a7 */ /* 0x000e640008001105 */
[----:B-1----:R-:W-:Y:S05]  /*2a80*/  @!P0 BRA `(.L_x_44) ;  /* 0x00000090009c8947 */ /* 0x002fea0003800000 */
.L_x_192:
[----:B------:R-:W-:-:S04]  /*2a90*/  UIADD3 UR4, UPT, UPT, UR4, 0x1, URZ ;  /* 0x0000000104047890 */ /* 0x000fc8000fffe0ff */
[----:B------:R-:W-:-:S04]  /*2aa0*/  UISETP.NE.AND UP0, UPT, UR4, 0x4, UPT ;  /* 0x000000040400788c */ /* 0x000fc8000bf05270 */
[----:B------:R-:W-:Y:S02]  /*2ab0*/  USEL UR6, URZ, 0x1, UP0 ;  /* 0x00000001ff067887 */ /* 0x000fe40008000000 */
[----:B------:R-:W-:-:S04]  /*2ac0*/  USEL UR4, UR4, URZ, UP0 ;  /* 0x000000ff04047287 */ /* 0x000fc80008000000 */
[----:B------:R-:W-:Y:S01]  /*2ad0*/  ULEA UR5, UR4, UR13, 0x3 ;  /* 0x0000000d04057291 */ /* 0x000fe2000f8e18ff */
[----:B------:R-:W-:-:S04]  /*2ae0*/  LOP3.LUT R2, R2, UR6, RZ, 0x3c, !PT ;  /* 0x0000000602027c12 */ /* 0x000fc8000f8e3cff */
[----:B-1----:R-:W-:-:S04]  /*2af0*/  SHF.L.U32 R3, R2, 0x1f, RZ ;  /* 0x0000001f02037819 */ /* 0x002fc800000006ff */
[----:B------:R-:W1:Y:S02]  /*2b00*/  SYNCS.PHASECHK.TRANS64.TRYWAIT P0, [UR5], R3 ;  /* 0x00000003ff0075a7 */ /* 0x000e640008001105 */
[----:B-1----:R-:W-:Y:S05]  /*2b10*/  @!P0 BRA `(.L_x_45) ;  /* 0x0000009000908947 */ /* 0x002fea0003800000 */
.L_x_194:
[----:B------:R-:W-:-:S04]  /*2b20*/  UIADD3 UR4, UPT, UPT, UR4, 0x1, URZ ;  /* 0x0000000104047890 */ /* 0x000fc8000fffe0ff */
[----:B------:R-:W-:-:S04]  /*2b30*/  UISETP.NE.AND UP0, UPT, UR4, 0x4, UPT ;  /* 0x000000040400788c */ /* 0x000fc8000bf05270 */
[----:B------:R-:W-:Y:S02]  /*2b40*/  USEL UR5, URZ, 0x1, UP0 ;  /* 0x00000001ff057887 */ /* 0x000fe40008000000 */
[----:B------:R-:W-:-:S04]  /*2b50*/  USEL UR4, UR4, URZ, UP0 ;  /* 0x000000ff04047287 */ /* 0x000fc80008000000 */
[----:B------:R-:W-:Y:S01]  /*2b60*/  ULEA UR4, UR4, UR13, 0x3 ;  /* 0x0000000d04047291 */ /* 0x000fe2000f8e18ff */
[----:B------:R-:W-:-:S04]  /*2b70*/  LOP3.LUT R2, R2, UR5, RZ, 0x3c, !PT ;  /* 0x0000000502027c12 */ /* 0x000fc8000f8e3cff */
[----:B------:R-:W-:Y:S01]  /*2b80*/  SHF.L.U32 R2, R2, 0x1f, RZ ;  /* 0x0000001f02027819 */ /* 0x000fe200000006ff */
[----:B-1----:R-:W-:-:S07]  /*2b90*/  IMAD.U32 R0, RZ, RZ, UR4 ;  /* 0x00000004ff007e24 */ /* 0x002fce000f8e00ff */
.L_x_46:
[----:B-1----:R1:W2:Y:S02]  /*2ba0*/  SYNCS.PHASECHK.TRANS64.TRYWAIT P0, [R0+URZ], R2 ;  /* 0x00000002000075a7 */ /* 0x0022a400080011ff */
[----:B--2---:R-:W-:Y:S05]  /*2bb0*/  @!P0 NANOSLEEP.SYNCS 0x989680 ;  /* 0x009896800000895d */ /* 0x004fea0003900000 */
[----:B------:R-:W2:Y:S02]  /*2bc0*/  @!P0 SYNCS.PHASECHK.TRANS64 P0, [R0+URZ], R2 ;  /* 0x00000002000085a7 */ /* 0x000ea400080010ff */
[----:B--2---:R-:W-:Y:S05]  /*2bd0*/  @P0 EXIT ;  /* 0x000000000000094d */ /* 0x004fea0003800000 */
[----:B------:R-:W-:Y:S05]  /*2be0*/  BRA `(.L_x_46) ;  /* 0xfffffffc00ec7947 */ /* 0x000fea000383ffff */
.L_x_22:
[----:B------:R-:W1:Y:S02]  /*2bf0*/  S2UR UR4, SR_CgaCtaId ;  /* 0x00000000000479c3 */ /* 0x000e640000008800 */
[----:B-1----:R-:W-:-:S04]  /*2c00*/  UISETP.NE.AND UP0, UPT, UR4, URZ, UPT ;  /* 0x000000ff0400728c */ /* 0x002fc8000bf05270 */
[----:B------:R-:W-:-:S09]  /*2c10*/  UISETP.NE.OR UP0, UPT, UR13, 0x1, UP0 ;  /* 0x000000010d00788c */ /* 0x000fd20008705670 */
[----:B------:R-:W-:Y:S05]  /*2c20*/  BRA.U UP0, `(.L_x_47) ;  /* 0x00000005004c7547 */ /* 0x000fea000b800000 */
[----:B------:R-:W1:Y:S01]  /*2c30*/  S2UR UR5, SR_CgaCtaId ;  /* 0x00000000000579c3 */ /* 0x000e620000008800 */
[----:B------:R-:W-:Y:S01]  /*2c40*/  UMOV UR4, 0x400 ;  /* 0x0000040000047882 */ /* 0x000fe20000000000 */
[----:B------:R-:W-:Y:S01]  /*2c50*/  ISETP.GE.U32.AND P2, PT, R3, 0x4, PT ;  /* 0x000000040300780c */ /* 0x000fe20003f46070 */
[----:B------:R-:W-:Y:S01]  /*2c60*/  IMAD.MOV.U32 R12, RZ, RZ, 0x1 ;  /* 0x00000001ff0c7424 */ /* 0x000fe200078e00ff */
[----:B------:R-:W-:Y:S02]  /*2c70*/  CS2R R10, SRZ ;  /* 0x00000000000a7805 */ /* 0x000fe4000001ff00 */
[----:B------:R-:W-:Y:S01]  /*2c80*/  CS2R R8, SRZ ;  /* 0x0000000000087805 */ /* 0x000fe2000001ff00 */
[----:B-1----:R-:W-:-:S03]  /*2c90*/  ULEA UR6, UR5, UR4, 0x18 ;  /* 0x0000000405067291 */ /* 0x002fc6000f8ec0ff */
[----:B------:R-:W-:-:S09]  /*2ca0*/  UMOV UR5, URZ ;  /* 0x000000ff00057c82 */ /* 0x000fd20008000000 */
.L_x_51:
[----:B------:R-:W-:Y:S02]  /*2cb0*/  LEA R0, R8, UR6, 0x3 ;  /* 0x0000000608007c11 */ /* 0x000fe4000f8e18ff */
[----:B------:R-:W-:-:S03]  /*2cc0*/  SHF.L.U32 R4, R9, 0x1f, RZ ;  /* 0x0000001f09047819 */ /* 0x000fc600000006ff */
[----:B------:R-:W-:Y:S01]  /*2cd0*/  VIADD R5, R0, 0x100 ;  /* 0x0000010000057836 */ /* 0x000fe20000000000 */
[----:B------:R-:W1:Y:S02]  /*2ce0*/  SYNCS.PHASECHK.TRANS64.TRYWAIT P0, [R0+URZ+0xf0], R4 ;  /* 0x0000f004000075a7 */ /* 0x000e6400080011ff */
[----:B-1----:R-:W-:Y:S05]  /*2cf0*/  @!P0 BRA `(.L_x_48) ;  /* 0x0000009000308947 */ /* 0x002fea0003800000 */
.L_x_195:
[----:B------:R-:W-:Y:S01]  /*2d00*/  ULEA UR4, UR5, UR6, 0x3 ;  /* 0x0000000605047291 */ /* 0x000fe2000f8e18ff */
[----:B-1----:R-:W-:Y:S01]  /*2d10*/  PRMT R0, RZ, 0x654, R5 ;  /* 0x00000654ff007816 */ /* 0x002fe20000000005 */
[----:B------:R-:W-:Y:S01]  /*2d20*/  @!P2 IMAD.MOV.U32 R4, RZ, RZ, 0x10 ;  /* 0x00000010ff04a424 */ /* 0x000fe200078e00ff */
[----:B------:R-:W-:Y:S01]  /*2d30*/  SHF.L.U32 R5, R12, 0x1f, RZ ;  /* 0x0000001f0c057819 */ /* 0x000fe200000006ff */
[----:B------:R-:W-:Y:S01]  /*2d40*/  UIADD3 UR7, UPT, UPT, UR4, 0x90, URZ ;  /* 0x0000009004077890 */ /* 0x000fe2000fffe0ff */
[----:B------:R1:W-:Y:S05]  /*2d50*/  SYNCS.ARRIVE.TRANS64.RED.A1T0 RZ, [R0+URZ], RZ ;  /* 0x000000ff00ff79a7 */ /* 0x0003ea00081004ff */
[----:B------:R-:W-:Y:S01]  /*2d60*/  IMAD.U32 R6, RZ, RZ, UR7 ;  /* 0x00000007ff067e24 */ /* 0x000fe2000f8e00ff */
[----:B------:R-:W2:Y:S04]  /*2d70*/  SYNCS.PHASECHK.TRANS64.TRYWAIT P0, [UR4+0xa0], R5 ;  /* 0x0000a005ff0075a7 */ /* 0x000ea80008001104 */
[----:B------:R-:W-:Y:S01]  /*2d80*/  PRMT R6, R3, 0x654, R6 ;  /* 0x0000065403067816 */ /* 0x000fe20000000006 */
[----:B-12---:R-:W-:Y:S06]  /*2d90*/  @!P0 BRA `(.L_x_49) ;  /* 0x00000090001c8947 */ /* 0x006fec0003800000 */
.L_x_197:
[----:B------:R-:W-:Y:S01]  /*2da0*/  ULEA UR8, UR5, UR6, 0x4 ;  /* 0x0000000605087291 */ /* 0x000fe2000f8e20ff */
[----:B------:R-:W-:Y:S01]  /*2db0*/  SEL R2, R6, R2, !P2 ;  /* 0x0000000206027207 */ /* 0x000fe20005000000 */
[----:B------:R-:W-:Y:S01]  /*2dc0*/  UIADD3 UR9, UPT, UPT, UR4, 0x90, URZ ;  /* 0x0000009004097890 */ /* 0x000fe2000fffe0ff */
[----:B-1----:R-:W-:Y:S01]  /*2dd0*/  LEA R0, R11, UR6, 0x3 ;  /* 0x000000060b007c11 */ /* 0x002fe2000f8e18ff */
[----:B------:R-:W-:Y:S01]  /*2de0*/  UIADD3 UR8, UPT, UPT, UR8, 0x120, URZ ;  /* 0x0000012008087890 */ /* 0x000fe2000fffe0ff */
[----:B------:R1:W-:Y:S01]  /*2df0*/  @!P2 SYNCS.ARRIVE.TRANS64.RED RZ, [R2+URZ], R4 ;  /* 0x0000000402ffa9a7 */ /* 0x0003e200080004ff */
[----:B------:R-:W-:Y:S01]  /*2e00*/  UIADD3 UR4, UPT, UPT, UR5, 0x1, URZ ;  /* 0x0000000105047890 */ /* 0x000fe2000fffe0ff */
[----:B------:R-:W-:-:S03]  /*2e10*/  VIADD R8, R8, 0x1 ;  /* 0x0000000108087836 */ /* 0x000fc60000000000 */
[----:B------:R-:W-:Y:S02]  /*2e20*/  UISETP.NE.AND UP0, UPT, UR4, 0x2, UPT ;  /* 0x000000020400788c */ /* 0x000fe4000bf05270 */
[----:B------:R-:W-:Y:S01]  /*2e30*/  ISETP.NE.AND P0, PT, R8, 0x2, PT ;  /* 0x000000020800780c */ /* 0x000fe20003f05270 */
[----:B------:R-:W-:Y:S06]  /*2e40*/  UGETNEXTWORKID.BROADCAST [UR8], [UR9] ;  /* 0x00000000080073ca */ /* 0x000fec0008000100 */
[----:B------:R-:W-:Y:S02]  /*2e50*/  USEL UR7, URZ, 0x1, UP0 ;  /* 0x00000001ff077887 */ /* 0x000fe40008000000 */
[----:B------:R-:W-:-:S04]  /*2e60*/  USEL UR5, UR4, URZ, UP0 ;  /* 0x000000ff04057287 */ /* 0x000fc80008000000 */
[----:B------:R-:W-:Y:S02]  /*2e70*/  LOP3.LUT R12, R12, UR7, RZ, 0x3c, !PT ;  /* 0x000000070c0c7c12 */ /* 0x000fe4000f8e3cff */
[----:B-1----:R-:W-:-:S04]  /*2e80*/  SHF.L.U32 R4, R10, 0x1f, RZ ;  /* 0x0000001f0a047819 */ /* 0x002fc800000006ff */
[----:B------:R-:W1:Y:S02]  /*2e90*/  SYNCS.PHASECHK.TRANS64.TRYWAIT P1, [R0+URZ+0x90], R4 ;  /* 0x00009004000075a7 */ /* 0x000e6400080211ff */
[----:B-1----:R-:W-:Y:S05]  /*2ea0*/  @!P1 BRA `(.L_x_50) ;  /* 0x0000008c00f09947 */ /* 0x002fea0003800000 */
.L_x_198:
[C---:B-1----:R-:W-:Y:S01]  /*2eb0*/  LEA R4, R11.reuse, UR6, 0x4 ;  /* 0x000000060b047c11 */ /* 0x042fe2000f8e20ff */
[----:B------:R-:W-:Y:S01]  /*2ec0*/  VIADD R0, R0, 0xa0 ;  /* 0x000000a000007836 */ /* 0x000fe20000000000 */
[----:B------:R-:W-:Y:S01]  /*2ed0*/  SEL R8, R8, RZ, P0 ;  /* 0x000000ff08087207 */ /* 0x000fe20000000000 */
[----:B------:R-:W-:-:S03]  /*2ee0*/  VIADD R11, R11, 0x1 ;  /* 0x000000010b0b7836 */ /* 0x000fc60000000000 */
[----:B------:R-:W1:Y:S01]  /*2ef0*/  LDS.128 R4, [R4+0x120] ;  /* 0x0001200004047984 */ /* 0x000e620000000c00 */
[----:B------:R-:W-:Y:S02]  /*2f00*/  PRMT R0, RZ, 0x654, R0 ;  /* 0x00000654ff007816 */ /* 0x000fe40000000000 */
[C---:B------:R-:W-:Y:S01]  /*2f10*/  ISETP.NE.AND P1, PT, R11.reuse, 0x2, PT ;  /* 0x000000020b00780c */ /* 0x040fe20003f25270 */
[----:B------:R-:W-:Y:S01]  /*2f20*/  @!PT LDS RZ, [RZ] ;  /* 0x00000000fffff984 */ /* 0x000fe20000000800 */
[----:B------:R-:W-:Y:S01]  /*2f30*/  @!PT LDS RZ, [RZ] ;  /* 0x00000000fffff984 */ /* 0x000fe20000000800 */
[----:B------:R-:W-:Y:S01]  /*2f40*/  @!PT LDS RZ, [RZ] ;  /* 0x00000000fffff984 */ /* 0x000fe20000000800 */
[----:B------:R-:W-:Y:S01]  /*2f50*/  @!PT LDS RZ, [RZ] ;  /* 0x00000000fffff984 */ /* 0x000fe20000000800 */
[----:B------:R2:W-:Y:S06]  /*2f60*/  MEMBAR.ALL.CTA ;  /* 0x0000000000007992 */ /* 0x0005ec0000008000 */
[----:B--2---:R-:W2:Y:S01]  /*2f70*/  FENCE.VIEW.ASYNC.S ;  /* 0x00000000000073c6 */ /* 0x004ea20000000000 */
[----:B------:R-:W-:Y:S01]  /*2f80*/  SEL R11, R11, RZ, P1 ;  /* 0x000000ff0b0b7207 */ /* 0x000fe20000800000 */
[----:B--2---:R2:W-:Y:S01]  /*2f90*/  SYNCS.ARRIVE.TRANS64.RED.A1T0 RZ, [R0+URZ], RZ ;  /* 0x000000ff00ff79a7 */ /* 0x0045e200081004ff */
[----:B-1----:R-:W-:-:S02]  /*2fa0*/  LOP3.LUT P3, RZ, R6, 0x1, RZ, 0xc0, !PT ;  /* 0x0000000106ff7812 */ /* 0x002fc4000786c0ff */
[----:B------:R-:W-:-:S04]  /*2fb0*/  SEL R4, RZ, 0x1, P1 ;  /* 0x00000001ff047807 */ /* 0x000fc80000800000 */
[----:B------:R-:W-:Y:S02]  /*2fc0*/  LOP3.LUT R10, R10, R4, RZ, 0x3c, !PT ;  /* 0x000000040a0a7212 */ /* 0x000fe400078e3cff */
[----:B--2---:R-:W-:-:S04]  /*2fd0*/  SEL R0, RZ, 0x1, P0 ;  /* 0x00000001ff007807 */ /* 0x004fc80000000000 */
[----:B------:R-:W-:Y:S01]  /*2fe0*/  LOP3.LUT R9, R9, R0, RZ, 0x3c, !PT ;  /* 0x0000000009097212 */ /* 0x000fe200078e3cff */
[----:B------:R-:W-:Y:S06]  /*2ff0*/  @P3 BRA `(.L_x_51) ;  /* 0xfffffffc002c3947 */ /* 0x000fec000383ffff */
[----:B------:R-:W-:Y:S01]  /*3000*/  ULEA UR4, UR5, UR6, 0x3 ;  /* 0x0000000605047291 */ /* 0x000fe2000f8e18ff */
[----:B------:R-:W-:-:S08]  /*3010*/  SHF.L.U32 R2, R12, 0x1f, RZ ;  /* 0x0000001f0c027819 */ /* 0x000fd000000006ff */
[----:B------:R-:W1:Y:S02]  /*3020*/  SYNCS.PHASECHK.TRANS64 P0, [UR4+0xa0], R2 ;  /* 0x0000a002ff0075a7 */ /* 0x000e640008001004 */
[----:B-1----:R-:W-:Y:S05]  /*3030*/  @P0 BRA `(.L_x_52) ;  /* 0x0000000000080947 */ /* 0x002fea0003800000 */
[----:B------:R-:W1:Y:S02]  /*3040*/  SYNCS.PHASECHK.TRANS64.TRYWAIT P0, [UR4+0xa0], R2 ;  /* 0x0000a002ff0075a7 */ /* 0x000e640008001104 */
[----:B-1----:R-:W-:Y:S05]  /*3050*/  @!P0 BRA `(.L_x_53) ;  /* 0x0000008c00988947 */ /* 0x002fea0003800000 */
.L_x_52:
[----:B------:R-:W-:-:S04]  /*3060*/  UIADD3 UR7, UPT, UPT, UR5, 0x1, URZ ;  /* 0x0000000105077890 */ /* 0x000fc8000fffe0ff */
[----:B------:R-:W-:-:S04]  /*3070*/  UISETP.NE.AND UP0, UPT, UR7, 0x2, UPT ;  /* 0x000000020700788c */ /* 0x000fc8000bf05270 */
[----:B------:R-:W-:Y:S02]  /*3080*/  USEL UR8, URZ, 0x1, UP0 ;  /* 0x00000001ff087887 */ /* 0x000fe40008000000 */
[----:B------:R-:W-:-:S04]  /*3090*/  USEL UR7, UR7, URZ, UP0 ;  /* 0x000000ff07077287 */ /* 0x000fc80008000000 */
[----:B------:R-:W-:Y:S01]  /*30a0*/  ULEA UR7, UR7, UR6, 0x3 ;  /* 0x0000000607077291 */ /* 0x000fe2000f8e18ff */
[----:B-1----:R-:W-:-:S04]  /*30b0*/  LOP3.LUT R2, R12, UR8, RZ, 0x3c, !PT ;  /* 0x000000080c027c12 */ /* 0x002fc8000f8e3cff */
[----:B------:R-:W-:-:S04]  /*30c0*/  SHF.L.U32 R0, R2, 0x1f, RZ ;  /* 0x0000001f02007819 */ /* 0x000fc800000006ff */
[----:B------:R-:W1:Y:S02]  /*30d0*/  SYNCS.PHASECHK.TRANS64 P0, [UR7+0xa0], R0 ;  /* 0x0000a000ff0075a7 */ /* 0x000e640008001007 */
[----:B-1----:R-:W-:Y:S05]  /*30e0*/  @P0 EXIT ;  /* 0x000000000000094d */ /* 0x002fea0003800000 */
[----:B------:R-:W-:Y:S02]  /*30f0*/  SHF.L.U32 R2, R2, 0x1f, RZ ;  /* 0x0000001f02027819 */ /* 0x000fe400000006ff */
[----:B------:R-:W-:-:S07]  /*3100*/  MOV R0, UR7 ;  /* 0x0000000700007c02 */ /* 0x000fce0008000f00 */
.L_x_54:
[----:B-1----:R1:W2:Y:S02]  /*3110*/  SYNCS.PHASECHK.TRANS64.TRYWAIT P0, [R0+URZ+0xa0], R2 ;  /* 0x0000a002000075a7 */ /* 0x0022a400080011ff */
[----:B--2---:R-:W-:Y:S05]  /*3120*/  @!P0 NANOSLEEP.SYNCS 0x989680 ;  /* 0x009896800000895d */ /* 0x004fea0003900000 */
[----:B------:R-:W2:Y:S02]  /*3130*/  @!P0 SYNCS.PHASECHK.TRANS64 P0, [R0+URZ+0xa0], R2 ;  /* 0x0000a002000085a7 */ /* 0x000ea400080010ff */
[----:B--2---:R-:W-:Y:S05]  /*3140*/  @P0 EXIT ;  /* 0x000000000000094d */ /* 0x004fea0003800000 */
[----:B------:R-:W-:Y:S05]  /*3150*/  BRA `(.L_x_54) ;  /* 0xfffffffc00ec7947 */ /* 0x000fea000383ffff */
.L_x_47:
[----:B------:R-:W-:Y:S05]  /*3160*/  BRA.U UP4, `(.L_x_55) ;  /* 0x0000001104dc7547 */ /* 0x000fea000b800000 */
[----:B------:R-:W1:Y:S01]  /*3170*/  S2UR UR7, SR_CgaCtaId ;  /* 0x00000000000779c3 */ /* 0x000e620000008800 */
[----:B------:R-:W-:Y:S01]  /*3180*/  UMOV UR4, 0x40 ;  /* 0x0000004000047882 */ /* 0x000fe20000000000 */
[----:B------:R-:W-:Y:S01]  /*3190*/  NOP ;  /* 0x0000000000007918 */ /* 0x000fe20000000000 */
[----:B------:R-:W-:Y:S01]  /*31a0*/  UMOV UR6, 0x400 ;  /* 0x0000040000067882 */ /* 0x000fe20000000000 */
[----:B-1----:R-:W-:Y:S02]  /*31b0*/  ULEA UR5, UR7, UR4, 0x18 ;  /* 0x0000000407057291 */ /* 0x002fe4000f8ec0ff */
[----:B------:R-:W-:-:S07]  /*31c0*/  ULEA UR6, UR7, UR6, 0x18 ;  /* 0x0000000607067291 */ /* 0x000fce000f8ec0ff */
[----:B------:R-:W1:Y:S02]  /*31d0*/  LDS.U8 R3, [UR5+0x1c] ;  /* 0x00001c05ff037984 */ /* 0x000e640008000000 */
[----:B-1----:R-:W-:-:S13]  /*31e0*/  ISETP.NE.AND P0, PT, R3, RZ, PT ;  /* 0x000000ff0300720c */ /* 0x002fda0003f05270 */
[----:B------:R-:W-:Y:S05]  /*31f0*/  @P0 BRA `(.L_x_56) ;  /* 0x0000000400080947 */ /* 0x000fea0003800000 */
[----:B------:R-:W-:Y:S02]  /*3200*/  UISETP.NE.U32.AND UP1, UPT, UR47, 0x1, UPT ;  /* 0x000000012f00788c */ /* 0x000fe4000bf25070 */
[----:B------:R-:W-:-:S07]  /*3210*/  UIADD3 UR7, UPT, UPT, UR5, 0x8, URZ ;  /* 0x0000000805077890 */ /* 0x000fce000fffe0ff */
[----:B------:R-:W-:Y:S05]  /*3220*/  BRA.U !UP1, `(.L_x_57) ;  /* 0x00000001099c7547 */ /* 0x000fea000b800000 */
[----:B------:R-:W-:Y:S01]  /*3230*/  ELECT P0, URZ, PT ;  /* 0x0000000000ff782f */ /* 0x000fe20003800000 */
[----:B------:R-:W-:-:S12]  /*3240*/  BSSY B0, `(.L_x_57) ;  /* 0x0000025000007945 */ /* 0x000fd80003800000 */
[----:B------:R-:W-:Y:S05]  /*3250*/  @!P0 BRA `(.L_x_58) ;  /* 0x00000000008c8947 */ /* 0x000fea0003800000 */
[----:B------:R-:W-:-:S05]  /*3260*/  UMOV UR4, 0x10 ;  /* 0x0000001000047882 */ /* 0x000fca0000000000 */
[----:B------:R-:W-:Y:S04]  /*3270*/  DEPBAR.LE SB1, 0x36 ;  /* 0x00009d800000791a */ /* 0x000fe80000000000 */
[----:B------:R-:W1:Y:S02]  /*3280*/  UTCATOMSWS.2CTA.FIND_AND_SET.ALIGN UP0, UR4, UR4 ;  /* 0x00000004000475e3 */ /* 0x000e640008200800 */
[----:B-1----:R-:W-:Y:S01]  /*3290*/  MOV R10, UR4 ;  /* 0x00000004000a7c02 */ /* 0x002fe20008000f00 */
[----:B------:R-:W-:Y:S06]  /*32a0*/  BRA.U UP0, `(.L_x_59) ;  /* 0x0000000100187547 */ /* 0x000fec000b800000 */
.L_x_60:
[----:B------:R-:W-:Y:S05]  /*32b0*/  NANOSLEEP 0x64 ;  /* 0x000000640000795d */ /* 0x000fea0003800000 */
[----:B------:R-:W-:-:S05]  /*32c0*/  UMOV UR4, 0x10 ;  /* 0x0000001000047882 */ /* 0x000fca0000000000 */
[----:B------:R-:W-:Y:S04]  /*32d0*/  DEPBAR.LE SB1, 0x36 ;  /* 0x00009d800000791a */ /* 0x000fe80000000000 */
[----:B------:R-:W1:Y:S02]  /*32e0*/  UTCATOMSWS.2CTA.FIND_AND_SET.ALIGN UP0, UR4, UR4 ;  /* 0x00000004000475e3 */ /* 0x000e640008200800 */
[----:B-1----:R-:W-:Y:S01]  /*32f0*/  MOV R10, UR4 ;  /* 0x00000004000a7c02 */ /* 0x002fe20008000f00 */
[----:B------:R-:W-:Y:S05]  /*3300*/  BRA.U !UP0, `(.L_x_60) ;  /* 0xfffffffd08e87547 */ /* 0x000fea000b83ffff */
.L_x_59:
[----:B------:R-:W1:Y:S01]  /*3310*/  LDS R6, [UR5+0x10] ;  /* 0x00001005ff067984 */ /* 0x000e620008000800 */
[----:B------:R-:W-:Y:S01]  /*3320*/  IMAD.U32 R3, RZ, RZ, UR6 ;  /* 0x00000006ff037e24 */ /* 0x000fe2000f8e00ff */
[----:B------:R-:W-:-:S03]  /*3330*/  MOV R4, UR46 ;  /* 0x0000002e00047c02 */ /* 0x000fc60008000f00 */
[----:B------:R-:W-:Y:S01]  /*3340*/  VIADD R3, R3, 0x140 ;  /* 0x0000014003037836 */ /* 0x000fe20000000000 */
[----:B-1----:R-:W-:-:S04]  /*3350*/  SHF.L.U32 R6, R6, 0x1f, RZ ;  /* 0x0000001f06067819 */ /* 0x002fc800000006ff */
[----:B------:R-:W1:Y:S02]  /*3360*/  SYNCS.PHASECHK.TRANS64.TRYWAIT P0, [UR5+0x8], R6 ;  /* 0x00000806ff0075a7 */ /* 0x000e640008001105 */
[----:B-1----:R-:W-:Y:S05]  /*3370*/  @P0 BRA `(.L_x_61) ;  /* 0x0000000000080947 */ /* 0x002fea0003800000 */
[----:B------:R-:W1:Y:S02]  /*3380*/  SYNCS.PHASECHK.TRANS64.TRYWAIT P0, [UR5+0x8], R6 ;  /* 0x00000806ff0075a7 */ /* 0x000e640008001105 */
[----:B-1----:R-:W-:Y:S05]  /*3390*/  @!P0 BRA `(.L_x_62) ;  /* 0x0000008800e08947 */ /* 0x002fea0003800000 */
.L_x_61:
[----:B------:R-:W-:Y:S01]  /*33a0*/  PRMT R4, R4, 0x654, R3 ;  /* 0x0000065404047816 */ /* 0x000fe20000000003 */
[----:B------:R-:W-:Y:S01]  /*33b0*/  HFMA2 R3, -RZ, RZ, 0, 5.9604644775390625e-08 ;  /* 0x00000001ff037431 */ /* 0x000fe200000001ff */
[----:B------:R-:W-:Y:S01]  /*33c0*/  UPRMT UR4, UR46, 0x654, UR7 ;  /* 0x000006542e047896 */ /* 0x000fe20008000007 */
[----:B------:R-:W-:Y:S02]  /*33d0*/  IMAD.MOV.U32 R8, RZ, RZ, 0xffff ;  /* 0x0000ffffff087424 */ /* 0x000fe400078e00ff */
[----:B-1----:R-:W-:Y:S02]  /*33e0*/  IMAD.MOV.U32 R6, RZ, RZ, 0x4 ;  /* 0x00000004ff067424 */ /* 0x002fe400078e00ff */
[----:B------:R-:W-:Y:S01]  /*33f0*/  IMAD.SHL.U32 R9, R10, 0x20, RZ ;  /* 0x000000200a097824 */ /* 0x000fe200078e00ff */
[----:B------:R-:W-:Y:S02]  /*3400*/  MOV R5, UR4 ;  /* 0x0000000400057c02 */ /* 0x000fe40008000f00 */
[-C--:B------:R-:W-:Y:S01]  /*3410*/  SHF.L.U32 R8, R8, R10.reuse, RZ ;  /* 0x0000000a08087219 */ /* 0x080fe200000006ff */
[----:B------:R1:W-:Y:S01]  /*3420*/  SYNCS.ARRIVE.TRANS64.RED RZ, [UR4], R6 ;  /* 0x00000006ffff79a7 */ /* 0x0003e20008000404 */
[----:B------:R-:W-:Y:S01]  /*3430*/  SHF.L.U32 R7, R3, R10, RZ ;  /* 0x0000000a03077219 */ /* 0x000fe200000006ff */
[----:B------:R1:W-:Y:S04]  /*3440*/  STS [UR6+0x140], R9 ;  /* 0x00014009ff007988 */ /* 0x0003e80008000806 */
[----:B------:R1:W-:Y:S04]  /*3450*/  STAS [R4.64], R10 ;  /* 0x0000000a04007dbd */ /* 0x0003e8000c0008ff */
[----:B------:R1:W-:Y:S04]  /*3460*/  ATOMS.OR RZ, [UR5+0x14], R8 ;  /* 0x00001408ffff798c */ /* 0x0003e8000b000005 */
[----:B------:R1:W-:Y:S04]  /*3470*/  ATOMS.OR RZ, [UR5+0x18], R7 ;  /* 0x00001807ffff798c */ /* 0x0003e8000b000005 */
[----:B------:R1:W-:Y:S02]  /*3480*/  ATOMS.XOR RZ, [UR5+0x10], R3 ;  /* 0x00001003ffff798c */ /* 0x0003e4000b800005 */
.L_x_58:
[----:B------:R-:W-:Y:S05]  /*3490*/  BSYNC B0 ;  /* 0x0000000000007941 */ /* 0x000fea0003800000 */
.L_x_57:
[----:B------:R-:W-:Y:S05]  /*34a0*/  BRA.U UP1, `(.L_x_63) ;  /* 0x00000001016c7547 */ /* 0x000fea000b800000 */
[----:B------:R-:W-:-:S03]  /*34b0*/  UMOV UR4, 0xffffffff ;  /* 0xffffffff00047882 */ /* 0x000fc60000000000 */
[----:B------:R-:W-:Y:S05]  /*34c0*/  BRA.DIV UR4, `(.L_x_64) ;  /* 0x0000008a04ac7947 */ /* 0x000fea000b800000 */
[----:B------:R-:W-:-:S13]  /*34d0*/  ELECT P0, URZ, PT ;  /* 0x0000000000ff782f */ /* 0x000fda0003800000 */
.L_x_202:
[----:B------:R-:W-:Y:S05]  /*34e0*/  @!P0 BRA `(.L_x_63) ;  /* 0x00000000005c8947 */ /* 0x000fea0003800000 */
[----:B-1----:R-:W1:Y:S02]  /*34f0*/  LDS R4, [UR5+0x10] ;  /* 0x00001005ff047984 */ /* 0x002e640008000800 */
[----:B-1----:R-:W-:-:S04]  /*3500*/  SHF.L.U32 R4, R4, 0x1f, RZ ;  /* 0x0000001f04047819 */ /* 0x002fc800000006ff */
[----:B------:R-:W1:Y:S02]  /*3510*/  SYNCS.PHASECHK.TRANS64.TRYWAIT P0, [UR5+0x8], R4 ;  /* 0x00000804ff0075a7 */ /* 0x000e640008001105 */
[----:B-1----:R-:W-:Y:S05]  /*3520*/  @P0 BRA `(.L_x_65) ;  /* 0x0000000000080947 */ /* 0x002fea0003800000 */
[----:B------:R-:W1:Y:S02]  /*3530*/  SYNCS.PHASECHK.TRANS64.TRYWAIT P0, [UR5+0x8], R4 ;  /* 0x00000804ff0075a7 */ /* 0x000e640008001105 */
[----:B-1----:R-:W-:Y:S05]  /*3540*/  @!P0 BRA `(.L_x_66) ;  /* 0x0000008800b08947 */ /* 0x002fea0003800000 */
.L_x_65:
[----:B------:R-:W2:Y:S01]  /*3550*/  LDS R6, [UR6+0x140] ;  /* 0x00014006ff067984 */ /* 0x000ea20008000800 */
[----:B-1----:R-:W-:Y:S02]  /*3560*/  HFMA2 R3, -RZ, RZ, 0, 5.9604644775390625e-08 ;  /* 0x00000001ff037431 */ /* 0x002fe400000001ff */
[----:B------:R-:W-:Y:S01]  /*3570*/  IMAD.MOV.U32 R4, RZ, RZ, 0xffff ;  /* 0x0000ffffff047424 */ /* 0x000fe200078e00ff */
[----:B------:R-:W-:Y:S01]  /*3580*/  UPRMT UR4, UR46, 0x654, UR7 ;  /* 0x000006542e047896 */ /* 0x000fe20008000007 */
[----:B--2---:R-:W-:-:S03]  /*3590*/  IMAD.SHL.U32 R5, R6, 0x20, RZ ;  /* 0x0000002006057824 */ /* 0x004fc600078e00ff */
[-C--:B------:R-:W-:Y:S02]  /*35a0*/  SHF.L.U32 R4, R4, R6.reuse, RZ ;  /* 0x0000000604047219 */ /* 0x080fe400000006ff */
[----:B------:R-:W-:Y:S01]  /*35b0*/  SHF.L.U32 R6, R3, R6, RZ ;  /* 0x0000000603067219 */ /* 0x000fe200000006ff */
[----:B------:R2:W-:Y:S04]  /*35c0*/  STS [UR6+0x140], R5 ;  /* 0x00014005ff007988 */ /* 0x0005e80008000806 */
[----:B------:R2:W-:Y:S04]  /*35d0*/  ATOMS.OR RZ, [UR5+0x14], R4 ;  /* 0x00001404ffff798c */ /* 0x0005e8000b000005 */
[----:B------:R2:W-:Y:S01]  /*35e0*/  ATOMS.OR RZ, [UR5+0x18], R6 ;  /* 0x00001806ffff798c */ /* 0x0005e2000b000005 */
[----:B------:R-:W-:Y:S03]  /*35f0*/  SYNCS.ARRIVE.TRANS64.RED.A1T0 RZ, [UR4], RZ ;  /* 0x000000ffffff79a7 */ /* 0x000fe60008100404 */
[----:B------:R2:W-:Y:S01]  /*3600*/  ATOMS.XOR RZ, [UR5+0x10], R3 ;  /* 0x00001003ffff798c */ /* 0x0005e2000b800005 */
[----:B------:R-:W-:Y:S05]  /*3610*/  BRA `(.L_x_63) ;  /* 0x0000000000107947 */ /* 0x000fea0003800000 */
.L_x_56:
[----:B------:R-:W-:Y:S02]  /*3620*/  MOV R3, 0xffffffff ;  /* 0xffffffff00037802 */ /* 0x000fe40000000f00 */
[----:B------:R-:W-:-:S03]  /*3630*/  MOV R4, 0x3660 ;  /* 0x0000366000047802 */ /* 0x000fc60000000f00 */
[----:B------:R1:W-:Y:S04]  /*3640*/  STS [UR6+0x140], R3 ;  /* 0x00014003ff007988 */ /* 0x0003e80008000806 */
[----:B-1---5:R-:W-:Y:S05]  /*3650*/  CALL.REL.NOINC `($__internal_1_$__cuda_sm10x_tcgen05_guardrail_trap_phase_invalid_during_alloc) ;  /* 0x0000009400347944 */ /* 0x022fea0003c00000 */
.L_x_63:
[----:B------:R-:W-:Y:S05]  /*3660*/  WARPSYNC.ALL ;  /* 0x0000000000007948 */ /* 0x000fea0003800000 */
[----:B------:R-:W3:Y:S01]  /*3670*/  S2UR UR4, SR_CgaCtaId ;  /* 0x00000000000479c3 */ /* 0x000ee20000008800 */
[----:B------:R-:W-:Y:S01]  /*3680*/  UMOV UR26, 0x400 ;  /* 0x00000400001a7882 */ /* 0x000fe20000000000 */
[----:B------:R-:W-:-:S06]  /*3690*/  NOP ;  /* 0x0000000000007918 */ /* 0x000fcc0000000000 */
[----:B------:R-:W-:Y:S06]  /*36a0*/  BAR.ARV 0x6, 0xa0 ;  /* 0x0182800000007b1d */ /* 0x000fec0000002000 */
[----:B------:R-:W4:Y:S01]  /*36b0*/  LDCU UR6, c[0x0][0x38c] ;  /* 0x00007180ff0677ac */ /* 0x000f220008000800 */
[----:B------:R-:W-:Y:S01]  /*36c0*/  LOP3.LUT R0, R0, 0xffff, RZ, 0xc0, !PT ;  /* 0x0000ffff00007812 */ /* 0x000fe200078ec0ff */
[----:B-1----:R-:W-:Y:S01]  /*36d0*/  IMAD.MOV.U32 R9, RZ, RZ, 0x1 ;  /* 0x00000001ff097424 */ /* 0x002fe200078e00ff */
[----:B------:R-:W-:Y:S01]  /*36e0*/  LOP3.LUT R2, R2, 0xffff, RZ, 0xc0, !PT ;  /* 0x0000ffff02027812 */ /* 0x000fe200078ec0ff */
[----:B------:R-:W-:Y:S01]  /*36f0*/  IMAD.MOV.U32 R8, RZ, RZ, RZ ;  /* 0x000000ffff087224 */ /* 0x000fe200078e00ff */
[----:B------:R-:W-:Y:S01]  /*3700*/  R2UR UR42, R0 ;  /* 0x00000000002a72ca */ /* 0x000fe200000e0000 */
[----:B------:R-:W-:Y:S01]  /*3710*/  UMOV UR32, URZ ;  /* 0x000000ff00207c82 */ /* 0x000fe20008000000 */
[----:B------:R-:W-:Y:S01]  /*3720*/  R2UR UR28, R2 ;  /* 0x00000000021c72ca */ /* 0x000fe200000e0000 */
[----:B------:R-:W-:Y:S01]  /*3730*/  UMOV UR23, URZ ;  /* 0x000000ff00177c82 */ /* 0x000fe20008000000 */
[----:B------:R-:W-:Y:S01]  /*3740*/  UMOV UR22, URZ ;  /* 0x000000ff00167c82 */ /* 0x000fe20008000000 */
[----:B---3--:R-:W-:-:S02]  /*3750*/  ULEA UR26, UR4, UR26, 0x18 ;  /* 0x0000001a041a7291 */ /* 0x008fc4000f8ec0ff */
[----:B------:R-:W-:Y:S02]  /*3760*/  UISETP.NE.AND UP3, UPT, UR47, URZ, UPT ;  /* 0x000000ff2f00728c */ /* 0x000fe4000bf65270 */
[----:B------:R-:W-:Y:S02]  /*3770*/  UIADD3 UR5, UPT, UPT, UR26, 0x8400, URZ ;  /* 0x000084001a057890 */ /* 0x000fe4000fffe0ff */
[----:B------:R-:W-:Y:S02]  /*3780*/  UIADD3 UR4, UPT, UPT, UR26, 0x18400, URZ ;  /* 0x000184001a047890 */ /* 0x000fe4000fffe0ff */
[----:B----4-:R-:W-:Y:S01]  /*3790*/  UIADD3 UR6, UPT, UPT, UR6, 0x1f, URZ ;  /* 0x0000001f06067890 */ /* 0x010fe2000fffe0ff */
[----:B--2---:R-:W1:Y:S01]  /*37a0*/  LDS R3, [UR26+0x140] ;  /* 0x0001401aff037984 */ /* 0x004e620008000800 */
[----:B------:R-:W-:Y:S02]  /*37b0*/  USHF.R.U32.HI UR5, URZ, 0x4, UR5 ;  /* 0x00000004ff057899 */ /* 0x000fe40008011605 */
[----:B------:R-:W-:-:S02]  /*37c0*/  USHF.R.S32.HI UR33, URZ, 0x1f, UR6 ;  /* 0x0000001fff217899 */ /* 0x000fc40008011406 */
[----:B------:R-:W-:Y:S02]  /*37d0*/  USHF.R.U32.HI UR4, URZ, 0x4, UR4 ;  /* 0x00000004ff047899 */ /* 0x000fe40008011604 */
[----:B------:R-:W-:Y:S02]  /*37e0*/  ULEA.HI UR33, UR33, UR6, URZ, 0x5 ;  /* 0x0000000621217291 */ /* 0x000fe4000f8f28ff */
[----:B------:R-:W-:Y:S02]  /*37f0*/  ULOP3.LUT UR5, UR5, 0x3fff, URZ, 0xc0, !UPT ;  /* 0x00003fff05057892 */ /* 0x000fe4000f8ec0ff */
[----:B------:R-:W-:Y:S02]  /*3800*/  USHF.R.S32.HI UR33, URZ, 0x5, UR33 ;  /* 0x00000005ff217899 */ /* 0x000fe40008011421 */
[----:B------:R-:W-:Y:S02]  /*3810*/  ULOP3.LUT UR30, UR4, 0x3fff, URZ, 0xc0, !UPT ;  /* 0x00003fff041e7892 */ /* 0x000fe4000f8ec0ff */
[----:B------:R-:W-:Y:S01]  /*3820*/  UISETP.LT.AND UP0, UPT, UR33, 0x1, UPT ;  /* 0x000000012100788c */ /* 0x000fe2000bf01270 */
[----:B------:R-:W-:Y:S01]  /*3830*/  UMOV UR40, 0x0 ;  /* 0x0000000000287882 */ /* 0x000fe20000000000 */
[----:B------:R-:W-:Y:S01]  /*3840*/  UMOV UR41, 0x10200910 ;  /* 0x1020091000297882 */ /* 0x000fe20000000000 */
[----:B------:R-:W-:-:S02]  /*3850*/  ULOP3.LUT UR29, UR5, 0x10000, URZ, 0xfc, !UPT ;  /* 0x00010000051d7892 */ /* 0x000fc4000f8efcff */
[----:B------:R-:W-:Y:S02]  /*3860*/  ULOP3.LUT UR30, UR30, 0x10000, URZ, 0xfc, !UPT ;  /* 0x000100001e1e7892 */ /* 0x000fe4000f8efcff */
[----:B------:R-:W-:Y:S01]  /*3870*/  USEL UR43, UR33, 0x1, !UP0 ;  /* 0x00000001212b7887 */ /* 0x000fe2000c000000 */
[----:B------:R-:W-:Y:S01]  /*3880*/  UMOV UR38, 0x0 ;  /* 0x0000000000267882 */ /* 0x000fe20000000000 */
[----:B------:R-:W-:Y:S01]  /*3890*/  UMOV UR39, 0x10200910 ;  /* 0x1020091000277882 */ /* 0x000fe20000000000 */
[----:B------:R-:W-:Y:S01]  /*38a0*/  UMOV UR36, 0x0 ;  /* 0x0000000000247882 */ /* 0x000fe20000000000 */
[----:B------:R-:W-:Y:S01]  /*38b0*/  UMOV UR37, 0x10200910 ;  /* 0x1020091000257882 */ /* 0x000fe20000000000 */
[----:B------:R-:W-:Y:S01]  /*38c0*/  UMOV UR34, 0x0 ;  /* 0x0000000000227882 */ /* 0x000fe20000000000 */
[----:B------:R-:W-:Y:S01]  /*38d0*/  UMOV UR35, 0x10200910 ;  /* 0x1020091000237882 */ /* 0x000fe20000000000 */
[----:B-1----:R-:W-:Y:S02]  /*38e0*/  R2UR UR44, R3 ;  /* 0x00000000032c72ca */ /* 0x002fe400000e0000 */
[----:B------:R-:W-:-:S13]  /*38f0*/  CS2R R2, SRZ ;  /* 0x0000000000027805 */ /* 0x000fda000001ff00 */
.L_x_74:
[C---:B------:R-:W-:Y:S02]  /*3900*/  LEA R0, R8.reuse, UR26, 0x3 ;  /* 0x0000001a08007c11 */ /* 0x040fe4000f8e18ff */
[----:B------:R-:W-:Y:S02]  /*3910*/  SHF.L.U32 R4, R3, 0x1f, RZ ;  /* 0x0000001f03047819 */ /* 0x000fe400000006ff */
[----:B------:R-:W-:Y:S02]  /*3920*/  LEA R5, R8, UR26, 0x4 ;  /* 0x0000001a08057c11 */ /* 0x000fe4000f8e20ff */
[----:B------:R-:W1:Y:S02]  /*3930*/  SYNCS.PHASECHK.TRANS64.TRYWAIT P0, [R0+URZ+0x90], R4 ;  /* 0x00009004000075a7 */ /* 0x000e6400080011ff */
[----:B-1-3--:R-:W-:Y:S05]  /*3940*/  @!P0 BRA `(.L_x_67) ;  /* 0x0000008400c88947 */ /* 0x00afea0003800000 */
.L_x_203:
[----:B-1----:R-:W1:Y:S01]  /*3950*/  LDS.128 R4, [R5+0x120] ;  /* 0x0001200005047984 */ /* 0x002e620000000c00 */
[----:B------:R-:W-:Y:S02]  /*3960*/  VIADD R0, R0, 0xa0 ;  /* 0x000000a000007836 */ /* 0x000fe40000000000 */
[----:B------:R-:W-:Y:S01]  /*3970*/  VIADD R8, R8, 0x1 ;  /* 0x0000000108087836 */ /* 0x000fe20000000000 */
[----:B------:R-:W-:Y:S01]  /*3980*/  @!PT LDS RZ, [RZ] ;  /* 0x00000000fffff984 */ /* 0x000fe20000000800 */
[----:B------:R-:W-:Y:S01]  /*3990*/  @!PT LDS RZ, [RZ] ;  /* 0x00000000fffff984 */ /* 0x000fe20000000800 */
[----:B------:R-:W-:Y:S01]  /*39a0*/  @!PT LDS RZ, [RZ] ;  /* 0x00000000fffff984 */ /* 0x000fe20000000800 */
[----:B------:R-:W-:Y:S01]  /*39b0*/  @!PT LDS RZ, [RZ] ;  /* 0x00000000fffff984 */ /* 0x000fe20000000800 */
[----:B------:R2:W-:Y:S06]  /*39c0*/  MEMBAR.ALL.CTA ;  /* 0x0000000000007992 */ /* 0x0005ec0000008000 */
[----:B--2---:R-:W2:Y:S01]  /*39d0*/  FENCE.VIEW.ASYNC.S ;  /* 0x00000000000073c6 */ /* 0x004ea20000000000 */
[----:B------:R-:W-:-:S04]  /*39e0*/  PRMT R0, RZ, 0x654, R0 ;  /* 0x00000654ff007816 */ /* 0x000fc80000000000 */
[----:B--2---:R2:W-:Y:S01]  /*39f0*/  SYNCS.ARRIVE.TRANS64.RED.A1T0 RZ, [R0+URZ], RZ ;  /* 0x000000ff00ff79a7 */ /* 0x0045e200081004ff */
[----:B-1----:R-:W-:Y:S01]  /*3a00*/  LOP3.LUT P1, RZ, R6, 0x1, RZ, 0xc0, !PT ;  /* 0x0000000106ff7812 */ /* 0x002fe2000782c0ff */
[----:B--2---:R-:W-:-:S12]  /*3a10*/  BRA.U UP3, `(.L_x_68) ;  /* 0x0000000503087547 */ /* 0x004fd8000b800000 */
[----:B------:R-:W1:Y:S01]  /*3a20*/  LDCU UR4, c[0x0][0x38c] ;  /* 0x00007180ff0477ac */ /* 0x000e620008000800 */
[----:B------:R-:W-:Y:S02]  /*3a30*/  PLOP3.LUT P2, PT, PT, PT, PT, 0x80, 0x8 ;  /* 0x000000000008781c */ /* 0x000fe40003f4f070 */
[----:B------:R-:W-:Y:S01]  /*3a40*/  SHF.L.U32 R4, R9, 0x1f, RZ ;  /* 0x0000001f09047819 */ /* 0x000fe200000006ff */
[----:B------:R-:W-:Y:S02]  /*3a50*/  ULEA UR31, UR32, UR26, 0x3 ;  /* 0x0000001a201f7291 */ /* 0x000fe4000f8e18ff */
[----:B------:R-:W-:Y:S02]  /*3a60*/  ULEA UR11, UR32, UR44, 0x7 ;  /* 0x0000002c200b7291 */ /* 0x000fe4000f8e38ff */
[----:B-1----:R-:W-:-:S06]  /*3a70*/  UISETP.GE.AND UP0, UPT, UR4, 0x1, UPT ;  /* 0x000000010400788c */ /* 0x002fcc000bf06270 */
[----:B------:R-:W-:-:S05]  /*3a80*/  PLOP3.LUT P0, PT, PT, PT, UP0, 0x80, 0x8 ;  /* 0x000000000008781c */ /* 0x000fca0003f0f008 */
[----:B------:R-:W-:-:S08]  /*3a90*/  @UP0 ULEA UR4, UR23, UR26, 0x3 ;  /* 0x0000001a17040291 */ /* 0x000fd0000f8e18ff */
[----:B------:R-:W-:-:S04]  /*3aa0*/  @P0 SHF.L.U32 R0, R2, 0x1f, RZ ;  /* 0x0000001f02000819 */ /* 0x000fc800000006ff */
[----:B------:R1:W2:Y:S01]  /*3ab0*/  @P0 SYNCS.PHASECHK.TRANS64.TRYWAIT P2, [UR4], R0 ;  /* 0x00000000ff0005a7 */ /* 0x0002a20008041104 */
[----:B------:R-:W3:Y:S02]  /*3ac0*/  SYNCS.PHASECHK.TRANS64.TRYWAIT P0, [UR31+0xd0], R4 ;  /* 0x0000d004ff0075a7 */ /* 0x000ee4000800111f */
[----:B-123--:R-:W-:Y:S05]  /*3ad0*/  @!P0 BRA `(.L_x_69) ;  /* 0x0000008400788947 */ /* 0x00efea0003800000 */
.L_x_205:
[----:B------:R-:W-:Y:S01]  /*3ae0*/  UMOV UR27, UR22 ;  /* 0x00000016001b7c82 */ /* 0x000fe20008000000 */
[----:B------:R-:W-:Y:S05]  /*3af0*/  BRA.U !UP0, `(.L_x_70) ;  /* 0x0000000108c07547 */ /* 0x000fea000b800000 */
[----:B------:R-:W-:Y:S02]  /*3b00*/  UIADD3 UR27, UPT, UPT, UR43, UR22, URZ ;  /* 0x000000162b1b7290 */ /* 0x000fe4000fffe0ff */
[----:B------:R-:W-:Y:S01]  /*3b10*/  UPLOP3.LUT UP2, UPT, UPT, UPT, UPT, 0x40, 0x4 ;  /* 0x000000000004789c */ /* 0x000fe20003f4e870 */
[----:B------:R-:W-:Y:S01]  /*3b20*/  UMOV UR24, UR33 ;  /* 0x0000002100187c82 */ /* 0x000fe20008000000 */
[----:B------:R-:W-:-:S09]  /*3b30*/  UMOV UR10, UR23 ;  /* 0x00000017000a7c82 */ /* 0x000fd20008000000 */
.L_x_73:
[----:B--2---:R-:W-:Y:S01]  /*3b40*/  ULEA UR5, UR10, UR26, 0x3 ;  /* 0x0000001a0a057291 */ /* 0x004fe2000f8e18ff */
[----:B---3--:R-:W-:Y:S11]  /*3b50*/  @P2 BRA `(.L_x_71) ;  /* 0x00000000000c2947 */ /* 0x008ff60003800000 */
[----:B-1----:R-:W-:Y:S04]  /*3b60*/  SHF.L.U32 R4, R2, 0x1f, RZ ;  /* 0x0000001f02047819 */ /* 0x002fe800000006ff */
[----:B------:R-:W1:Y:S02]  /*3b70*/  SYNCS.PHASECHK.TRANS64.TRYWAIT P0, [UR5], R4 ;  /* 0x00000004ff0075a7 */ /* 0x000e640008001105 */
[----:B-1----:R-:W-:Y:S05]  /*3b80*/  @!P0 BRA `(.L_x_72) ;  /* 0x0000008400648947 */ /* 0x002fea0003800000 */
.L_x_71:
[----:B------:R-:W-:Y:S01]  /*3b90*/  UISETP.NE.AND UP0, UPT, UR24, 0x1, UPT ;  /* 0x000000011800788c */ /* 0x000fe2000bf05270 */
[----:B------:R-:W-:Y:S01]  /*3ba0*/  PLOP3.LUT P2, PT, PT, PT, PT, 0x80, 0x8 ;  /* 0x000000000008781c */ /* 0x000fe20003f4f070 */
[----:B------:R-:W-:Y:S02]  /*3bb0*/  UIADD3 UR4, UPT, UPT, UR10, 0x1, URZ ;  /* 0x000000010a047890 */ /* 0x000fe4000fffe0ff */
[----:B------:R-:W-:Y:S02]  /*3bc0*/  UIADD3 UR25, UPT, UPT, UR5, 0x20, URZ ;  /* 0x0000002005197890 */ /* 0x000fe4000fffe0ff */
[----:B------:R-:W-:Y:S01]  /*3bd0*/  UISETP.NE.AND UP1, UPT, UR4, 0x4, UPT ;  /* 0x000000040400788c */ /* 0x000fe2000bf25270 */
[----:B------:R-:W-:Y:S01]  /*3be0*/  PLOP3.LUT P0, PT, PT, PT, UP0, 0x80, 0x8 ;  /* 0x000000000008781c */ /* 0x000fe20003f0f008 */
[----:B------:R-:W-:Y:S02]  /*3bf0*/  UIADD3 UR22, UPT, UPT, UR22, 0x1, URZ ;  /* 0x0000000116167890 */ /* 0x000fe4000fffe0ff */
[----:B------:R-:W-:Y:S02]  /*3c00*/  USEL UR6, URZ, 0x1, UP1 ;  /* 0x00000001ff067887 */ /* 0x000fe40008800000 */
[----:B------:R-:W-:Y:S02]  /*3c10*/  USEL UR23, UR4, URZ, UP1 ;  /* 0x000000ff04177287 */ /* 0x000fe40008800000 */
[----:B------:R-:W-:Y:S02]  /*3c20*/  UIADD3 UR24, UPT, UPT, UR24, -0x1, URZ ;  /* 0xffffffff18187890 */ /* 0x000fe4000fffe0ff */
[----:B------:R-:W-:Y:S01]  /*3c30*/  @UP0 ULEA UR4, UR23, UR26, 0x3 ;  /* 0x0000001a17040291 */ /* 0x000fe2000f8e18ff */
[----:B------:R-:W-:Y:S01]  /*3c40*/  LOP3.LUT R2, R2, UR6, RZ, 0x3c, !PT ;  /* 0x0000000602027c12 */ /* 0x000fe2000f8e3cff */
[----:B------:R-:W-:Y:S02]  /*3c50*/  ULEA UR6, UR10, UR30, 0x9 ;  /* 0x0000001e0a067291 */ /* 0x000fe4000f8e48ff */
[----:B------:R-:W-:Y:S01]  /*3c60*/  UISETP.NE.AND UP0, UPT, UR22, UR27, UPT ;  /* 0x0000001b1600728c */ /* 0x000fe2000bf05270 */
[----:B-1----:R-:W-:Y:S01]  /*3c70*/  @P0 SHF.L.U32 R0, R2, 0x1f, RZ ;  /* 0x0000001f02000819 */ /* 0x002fe200000006ff */
[----:B------:R-:W-:Y:S02]  /*3c80*/  UIADD3 UR20, UPT, UPT, UR6, 0x2, URZ ;  /* 0x0000000206147890 */ /* 0x000fe4000fffe0ff */
[----:B------:R-:W-:Y:S01]  /*3c90*/  UIADD3 UR16, UPT, UPT, UR6, 0x4, URZ ;  /* 0x0000000406107890 */ /* 0x000fe2000fffe0ff */
[----:B------:R2:W3:Y:S01]  /*3ca0*/  @P0 SYNCS.PHASECHK.TRANS64.TRYWAIT P2, [UR4], R0 ;  /* 0x00000000ff0005a7 */ /* 0x0004e20008041104 */
[----:B------:R-:W-:Y:S02]  /*3cb0*/  ULEA UR4, UR10, UR29, 0xa ;  /* 0x0000001d0a047291 */ /* 0x000fe4000f8e50ff */
[----:B------:R-:W-:Y:S02]  /*3cc0*/  UIADD3 UR12, UPT, UPT, UR6, 0x6, URZ ;  /* 0x00000006060c7890 */ /* 0x000fe4000fffe0ff */
[----:B------:R-:W-:Y:S02]  /*3cd0*/  UIADD3 UR18, UPT, UPT, UR4, 0x2, URZ ;  /* 0x0000000204127890 */ /* 0x000fe4000fffe0ff */
[----:B------:R-:W-:Y:S02]  /*3ce0*/  UIADD3 UR14, UPT, UPT, UR4, 0x4, URZ ;  /* 0x00000004040e7890 */ /* 0x000fe4000fffe0ff */
[----:B------:R-:W-:Y:S01]  /*3cf0*/  UIADD3 UR8, UPT, UPT, UR4, 0x6, URZ ;  /* 0x0000000604087890 */ /* 0x000fe2000fffe0ff */
[----:B------:R-:W-:Y:S01]  /*3d00*/  UMOV UR7, 0x40004040 ;  /* 0x4000404000077882 */ /* 0x000fe20000000000 */
[----:B------:R-:W-:Y:S01]  /*3d10*/  UMOV UR5, 0x40004040 ;  /* 0x4000404000057882 */ /* 0x000fe20000000000 */
[----:B------:R-:W-:Y:S01]  /*3d20*/  UMOV UR21, 0x40004040 ;  /* 0x4000404000157882 */ /* 0x000fe20000000000 */
[----:B------:R2:W-:Y:S01]  /*3d30*/  UTCHMMA.2CTA gdesc[UR4], gdesc[UR6], tmem[UR11], tmem[UR40], idesc[UR41], UP2 ;  /* 0x00ff2806040075ea */ /* 0x0005e2000920000b */
[----:B------:R-:W-:Y:S01]  /*3d40*/  UPLOP3.LUT UP2, UPT, UPT, UPT, UPT, 0x80, 0x8 ;  /* 0x000000000008789c */ /* 0x000fe20003f4f070 */
[----:B------:R-:W-:Y:S01]  /*3d50*/  UMOV UR19, 0x40004040 ;  /* 0x4000404000137882 */ /* 0x000fe20000000000 */
[----:B------:R-:W-:Y:S01]  /*3d60*/  UMOV UR17, 0x40004040 ;  /* 0x4000404000117882 */ /* 0x000fe20000000000 */
[----:B------:R2:W-:Y:S01]  /*3d70*/  UTCHMMA.2CTA gdesc[UR18], gdesc[UR20], tmem[UR11], tmem[UR38], idesc[UR39], UPT ;  /* 0x00ff2614120075ea */ /* 0x0005e2000ba0000b */
[----:B------:R-:W-:Y:S01]  /*3d80*/  UMOV UR15, 0x40004040 ;  /* 0x40004040000f7882 */ /* 0x000fe20000000000 */
[----:B------:R-:W-:Y:S01]  /*3d90*/  UMOV UR13, 0x40004040 ;  /* 0x40004040000d7882 */ /* 0x000fe20000000000 */
[----:B------:R-:W-:Y:S01]  /*3da0*/  UMOV UR9, 0x40004040 ;  /* 0x4000404000097882 */ /* 0x000fe20000000000 */
[----:B------:R2:W-:Y:S01]  /*3db0*/  UTCHMMA.2CTA gdesc[UR14], gdesc[UR16], tmem[UR11], tmem[UR36], idesc[UR37], UPT ;  /* 0x00ff24100e0075ea */ /* 0x0005e2000ba0000b */
[----:B------:R2:W-:Y:S01]  /*3dc0*/  UTCHMMA.2CTA gdesc[UR8], gdesc[UR12], tmem[UR11], tmem[UR34], idesc[UR35], UPT ;  /* 0x00ff220c080075ea */ /* 0x0005e2000ba0000b */
[----:B------:R2:W-:Y:S01]  /*3dd0*/  UTCBAR.2CTA.MULTICAST [UR25], URZ, UR28 ;  /* 0x000000ff190073e9 */ /* 0x0005e2000820081c */
[----:B------:R-:W-:Y:S01]  /*3de0*/  UMOV UR10, UR23 ;  /* 0x00000017000a7c82 */ /* 0x000fe20008000000 */
[----:B------:R-:W-:Y:S05]  /*3df0*/  BRA.U UP0, `(.L_x_73) ;  /* 0xfffffffd00507547 */ /* 0x000fea000b83ffff */
.L_x_70:
[----:B--2---:R-:W-:Y:S01]  /*3e00*/  UIADD3 UR4, UPT, UPT, UR31, 0xb0, URZ ;  /* 0x000000b01f047890 */ /* 0x004fe2000fffe0ff */
[----:B------:R-:W-:-:S08]  /*3e10*/  UMOV UR22, UR27 ;  /* 0x0000001b00167c82 */ /* 0x000fd00008000000 */
[----:B------:R2:W-:Y:S01]  /*3e20*/  UTCBAR.2CTA.MULTICAST [UR4], URZ, UR42 ;  /* 0x000000ff040073e9 */ /* 0x0005e2000820082a */
[----:B------:R-:W-:Y:S02]  /*3e30*/  NOP ;  /* 0x0000000000007918 */ /* 0x000fe40000000000 */
.L_x_68:
[----:B--2---:R-:W-:Y:S01]  /*3e40*/  UIADD3 UR4, UPT, UPT, UR32, 0x1, URZ ;  /* 0x0000000120047890 */ /* 0x004fe2000fffe0ff */
[----:B------:R-:W-:-:S03]  /*3e50*/  ISETP.NE.AND P0, PT, R8, 0x2, PT ;  /* 0x000000020800780c */ /* 0x000fc60003f05270 */
[----:B------:R-:W-:Y:S01]  /*3e60*/  UISETP.NE.AND UP0, UPT, UR4, 0x4, UPT ;  /* 0x000000040400788c */ /* 0x000fe2000bf05270 */
[----:B-1----:R-:W-:Y:S02]  /*3e70*/  SEL R0, RZ, 0x1, P0 ;  /* 0x00000001ff007807 */ /* 0x002fe40000000000 */
[----:B------:R-:W-:Y:S01]  /*3e80*/  SEL R8, R8, RZ, P0 ;  /* 0x000000ff08087207 */ /* 0x000fe20000000000 */
[----:B------:R-:W-:Y:S01]  /*3e90*/  USEL UR5, URZ, 0x1, UP0 ;  /* 0x00000001ff057887 */ /* 0x000fe20008000000 */
[----:B------:R-:W-:Y:S01]  /*3ea0*/  LOP3.LUT R3, R3, R0, RZ, 0x3c, !PT ;  /* 0x0000000003037212 */ /* 0x000fe200078e3cff */
[----:B------:R-:W-:-:S04]  /*3eb0*/  USEL UR32, UR4, URZ, UP0 ;  /* 0x000000ff04207287 */ /* 0x000fc80008000000 */
[----:B------:R-:W-:Y:S01]  /*3ec0*/  LOP3.LUT R9, R9, UR5, RZ, 0x3c, !PT ;  /* 0x0000000509097c12 */ /* 0x000fe2000f8e3cff */
[----:B------:R-:W-:Y:S07]  /*3ed0*/  @P1 BRA `(.L_x_74) ;  /* 0xfffffff800881947 */ /* 0x000fee000383ffff */
[----:B------:R-:W1:Y:S01]  /*3ee0*/  S2UR UR8, SR_CgaCtaId ;  /* 0x00000000000879c3 */ /* 0x000e620000008800 */
[----:B------:R-:W-:Y:S01]  /*3ef0*/  ELECT P0, URZ, PT ;  /* 0x0000000000ff782f */ /* 0x000fe20003800000 */
[----:B------:R-:W-:Y:S01]  /*3f00*/  HFMA2 R0, -RZ, RZ, 0, 5.9604644775390625e-08 ;  /* 0x00000001ff007431 */ /* 0x000fe200000001ff */
[----:B------:R-:W-:-:S05]  /*3f10*/  UMOV UR4, 0x40 ;  /* 0x0000004000047882 */ /* 0x000fca0000000000 */
[----:B------:R-:W-:Y:S01]  /*3f20*/  UVIRTCOUNT.DEALLOC.SMPOOL 0x80 ;  /* 0x000000800000784c */ /* 0x000fe20000000000 */
[----:B------:R-:W-:Y:S02]  /*3f30*/  UISETP.NE.AND UP1, UPT, UR47, URZ, UPT ;  /* 0x000000ff2f00728c */ /* 0x000fe4000bf25270 */
[----:B-1----:R-:W-:-:S09]  /*3f40*/  ULEA UR8, UR8, UR4, 0x18 ;  /* 0x0000000408087291 */ /* 0x002fd2000f8ec0ff */
[----:B------:R1:W-:Y:S01]  /*3f50*/  @P0 STS.U8 [UR8+0x1c], R0 ;  /* 0x00001c00ff000988 */ /* 0x0003e20008000008 */
[----:B------:R-:W-:Y:S05]  /*3f60*/  BRA.U UP1, `(.L_x_75) ;  /* 0x0000000101a07547 */ /* 0x000fea000b800000 */
[----:B------:R-:W-:Y:S01]  /*3f70*/  UIADD3 UR7, UPT, UPT, UR26, 0xd0, URZ ;  /* 0x000000d01a077890 */ /* 0x000fe2000fffe0ff */
[----:B------:R-:W-:-:S03]  /*3f80*/  SHF.L.U32 R2, R9, 0x1f, RZ ;  /* 0x0000001f09027819 */ /* 0x000fc600000006ff */
[----:B------:R-:W-:-:S09]  /*3f90*/  ULEA UR4, UR32, UR7, 0x3 ;  /* 0x0000000720047291 */ /* 0x000fd2000f8e18ff */
[----:B------:R-:W2:Y:S02]  /*3fa0*/  SYNCS.PHASECHK.TRANS64.TRYWAIT P0, [UR4], R2 ;  /* 0x00000002ff0075a7 */ /* 0x000ea40008001104 */
[----:B--2---:R-:W-:Y:S05]  /*3fb0*/  @!P0 BRA `(.L_x_76) ;  /* 0x0000008000708947 */ /* 0x004fea0003800000 */
.L_x_208:
        /* <DEDUP_REMOVED lines=9> */
.L_x_210:
        /* <DEDUP_REMOVED lines=9> */
.L_x_212:
[----:B------:R-:W-:-:S04]  /*40e0*/  UIADD3 UR4, UPT, UPT, UR4, 0x1, URZ ;  /* 0x0000000104047890 */ /* 0x000fc8000fffe0ff */
[----:B------:R-:W-:-:S04]  /*40f0*/  UISETP.NE.AND UP0, UPT, UR4, 0x4, UPT ;  /* 0x000000040400788c */ /* 0x000fc8000bf05270 */
[----:B------:R-:W-:Y:S02]  /*4100*/  USEL UR5, URZ, 0x1, UP0 ;  /* 0x00000001ff057887 */ /* 0x000fe40008000000 */
[----:B------:R-:W-:-:S04]  /*4110*/  USEL UR4, UR4, URZ, UP0 ;  /* 0x000000ff04047287 */ /* 0x000fc80008000000 */
[----:B------:R-:W-:Y:S01]  /*4120*/  ULEA UR4, UR4, UR7, 0x3 ;  /* 0x0000000704047291 */ /* 0x000fe2000f8e18ff */
[----:B------:R-:W-:-:S04]  /*4130*/  LOP3.LUT R2, R2, UR5, RZ, 0x3c, !PT ;  /* 0x0000000502027c12 */ /* 0x000fc8000f8e3cff */
[----:B------:R-:W-:Y:S01]  /*4140*/  SHF.L.U32 R2, R2, 0x1f, RZ ;  /* 0x0000001f02027819 */ /* 0x000fe200000006ff */
[----:B-1----:R-:W-:-:S04]  /*4150*/  IMAD.U32 R0, RZ, RZ, UR4 ;  /* 0x00000004ff007e24 */ /* 0x002fc8000f8e00ff */
[----:B------:R1:W2:Y:S03]  /*4160*/  SYNCS.PHASECHK.TRANS64.TRYWAIT P0, [R0+URZ], R2 ;  /* 0x00000002000075a7 */ /* 0x0002a600080011ff */
[----:B--2---:R-:W-:Y:S05]  /*4170*/  @!P0 NANOSLEEP.SYNCS 0x989680 ;  /* 0x009896800000895d */ /* 0x004fea0003900000 */
[----:B------:R-:W2:Y:S02]  /*4180*/  @!P0 SYNCS.PHASECHK.TRANS64 P0, [R0+URZ], R2 ;  /* 0x00000002000085a7 */ /* 0x000ea400080010ff */
[----:B--2---:R-:W-:Y:S05]  /*4190*/  @P0 BRA `(.L_x_79) ;  /* 0x0000000000200947 */ /* 0x004fea0003800000 */
.L_x_80:
[----:B--2---:R2:W4:Y:S02]  /*41a0*/  SYNCS.PHASECHK.TRANS64.TRYWAIT P0, [R0+URZ], R2 ;  /* 0x00000002000075a7 */ /* 0x00452400080011ff */
[----:B----4-:R-:W-:Y:S05]  /*41b0*/  @!P0 NANOSLEEP.SYNCS 0x989680 ;  /* 0x009896800000895d */ /* 0x010fea0003900000 */
[----:B------:R-:W4:Y:S02]  /*41c0*/  @!P0 SYNCS.PHASECHK.TRANS64 P0, [R0+URZ], R2 ;  /* 0x00000002000085a7 */ /* 0x000f2400080010ff */
[----:B----4-:R-:W-:Y:S05]  /*41d0*/  @!P0 BRA `(.L_x_80) ;  /* 0xfffffffc00f08947 */ /* 0x010fea000383ffff */
[----:B------:R-:W-:Y:S05]  /*41e0*/  BRA `(.L_x_79) ;  /* 0x00000000000c7947 */ /* 0x000fea0003800000 */
.L_x_75:
[----:B------:R-:W-:-:S04]  /*41f0*/  UIADD3 UR4, UPT, UPT, UR26, 0x110, URZ ;  /* 0x000001101a047890 */ /* 0x000fc8000fffe0ff */
[----:B------:R-:W-:-:S09]  /*4200*/  UPRMT UR4, UR46, 0x654, UR4 ;  /* 0x000006542e047896 */ /* 0x000fd20008000004 */
[----:B------:R-:W-:Y:S03]  /*4210*/  SYNCS.ARRIVE.TRANS64.RED.A1T0 RZ, [UR4], RZ ;  /* 0x000000ffffff79a7 */ /* 0x000fe60008100404 */
.L_x_79:
[----:B-12---:R-:W-:Y:S01]  /*4220*/  SHF.L.U32 R2, RZ, 0x1f, RZ ;  /* 0x0000001fff027819 */ /* 0x006fe200000006ff */
[----:B------:R-:W-:Y:S01]  /*4230*/  UIADD3 UR4, UPT, UPT, UR26, 0x110, URZ ;  /* 0x000001101a047890 */ /* 0x000fe2000fffe0ff */
[----:B------:R-:W-:Y:S02]  /*4240*/  PLOP3.LUT P0, PT, PT, PT, UP1, 0x80, 0x8 ;  /* 0x000000000008781c */ /* 0x000fe40003f0f018 */
[----:B------:R-:W1:Y:S02]  /*4250*/  SYNCS.PHASECHK.TRANS64.TRYWAIT P1, [UR26+0x110], R2 ;  /* 0x00011002ff0075a7 */ /* 0x000e64000802111a */
[----:B-1----:R-:W-:Y:S09]  /*4260*/  @!P1 BRA `(.L_x_81) ;  /* 0x00000080000c9947 */ /* 0x002ff20003800000 */
.L_x_214:
[----:B------:R-:W-:Y:S01]  /*4270*/  @!UP1 UPRMT UR4, UR46, 0x654, UR4 ;  /* 0x000006542e049896 */ /* 0x000fe20008000004 */
[----:B------:R-:W-:Y:S01]  /*4280*/  UMOV UR5, 0xffff ;  /* 0x0000ffff00057882 */ /* 0x000fe20000000000 */
[----:B------:R-:W-:-:S07]  /*4290*/  UMOV UR6, 0x1 ;  /* 0x0000000100067882 */ /* 0x000fce0000000000 */
[----:B------:R-:W-:Y:S01]  /*42a0*/  @!P0 SYNCS.ARRIVE.TRANS64.RED.A1T0 RZ, [UR4], RZ ;  /* 0x000000ffffff89a7 */ /* 0x000fe20008100404 */
[----:B------:R-:W-:Y:S01]  /*42b0*/  NOP ;  /* 0x0000000000007918 */ /* 0x000fe20000000000 */
[----:B-1----:R-:W1:Y:S01]  /*42c0*/  LDS R0, [UR8+0x14] ;  /* 0x00001408ff007984 */ /* 0x002e620008000800 */
[----:B------:R-:W-:-:S04]  /*42d0*/  ULOP3.LUT UR4, UR44, 0xffff, URZ, 0xc0, !UPT ;  /* 0x0000ffff2c047892 */ /* 0x000fc8000f8ec0ff */
[----:B------:R-:W-:-:S04]  /*42e0*/  USHF.R.U32.HI UR4, URZ, 0x5, UR4 ;  /* 0x00000005ff047899 */ /* 0x000fc80008011604 */
[----:B------:R-:W-:Y:S02]  /*42f0*/  USHF.L.U32 UR5, UR5, UR4, URZ ;  /* 0x0000000405057299 */ /* 0x000fe400080006ff */
[----:B------:R-:W-:-:S04]  /*4300*/  USHF.L.U32 UR4, UR6, UR4, URZ ;  /* 0x0000000406047299 */ /* 0x000fc800080006ff */
[----:B-1----:R-:W-:-:S04]  /*4310*/  LOP3.LUT R0, R0, UR5, RZ, 0xc0, !PT ;  /* 0x0000000500007c12 */ /* 0x002fc8000f8ec0ff */
[----:B------:R-:W-:-:S13]  /*4320*/  ISETP.NE.AND P0, PT, R0, UR5, PT ;  /* 0x0000000500007c0c */ /* 0x000fda000bf05270 */
[----:B------:R-:W-:Y:S05]  /*4330*/  @P0 BRA `(.L_x_82) ;  /* 0x0000000000580947 */ /* 0x000fea0003800000 */
[----:B------:R-:W1:Y:S02]  /*4340*/  LDS R0, [UR8+0x18] ;  /* 0x00001808ff007984 */ /* 0x000e640008000800 */
[----:B-1----:R-:W-:-:S04]  /*4350*/  LOP3.LUT R0, R0, UR4, RZ, 0xc0, !PT ;  /* 0x0000000400007c12 */ /* 0x002fc8000f8ec0ff */
[----:B------:R-:W-:-:S13]  /*4360*/  ISETP.NE.AND P0, PT, R0, UR4, PT ;  /* 0x0000000400007c0c */ /* 0x000fda000bf05270 */
[----:B------:R-:W-:Y:S05]  /*4370*/  @P0 BRA `(.L_x_83) ;  /* 0x00000000003c0947 */ /* 0x000fea0003800000 */
[----:B------:R-:W1:Y:S01]  /*4380*/  S2R R2, SR_LANEID ;  /* 0x0000000000027919 */ /* 0x000e620000000000 */
[----:B------:R-:W-:-:S06]  /*4390*/  ULOP3.LUT UR5, URZ, UR5, URZ, 0x33, !UPT ;  /* 0x00000005ff057292 */ /* 0x000fcc000f8e33ff */
[----:B------:R-:W-:-:S04]  /*43a0*/  IMAD.U32 R0, RZ, RZ, UR5 ;  /* 0x00000005ff007e24 */ /* 0x000fc8000f8e00ff */
[----:B------:R2:W4:Y:S02]  /*43b0*/  REDUX UR7, R0 ;  /* 0x00000000000773c4 */ /* 0x0005240000000000 */
[----:B------:R1:W-:Y:S01]  /*43c0*/  UTCATOMSWS.AND URZ, UR5 ;  /* 0x0000000500ff79e3 */ /* 0x0003e20008000000 */
[----:B--2---:R-:W-:Y:S01]  /*43d0*/  LOP3.LUT R0, RZ, UR4, RZ, 0x33, !PT ;  /* 0x00000004ff007c12 */ /* 0x004fe2000f8e33ff */
[----:B------:R-:W-:Y:S02]  /*43e0*/  VOTEU.ANY UR4, UPT, PT ;  /* 0x0000000000047886 */ /* 0x000fe400038e0100 */
[----:B------:R-:W-:Y:S02]  /*43f0*/  UFLO.U32 UR4, UR4 ;  /* 0x00000004000472bd */ /* 0x000fe400080e0000 */
[----:B------:R-:W2:Y:S04]  /*4400*/  REDUX UR6, R0 ;  /* 0x00000000000673c4 */ /* 0x000ea80000000000 */
[----:B-1----:R-:W-:-:S02]  /*4410*/  ISETP.EQ.U32.AND P0, PT, R2, UR4, PT ;  /* 0x0000000402007c0c */ /* 0x002fc4000bf02070 */
[----:B----4-:R-:W-:-:S11]  /*4420*/  MOV R2, UR7 ;  /* 0x0000000700027c02 */ /* 0x010fd60008000f00 */
[----:B------:R1:W-:Y:S01]  /*4430*/  @P0 ATOMS.AND RZ, [UR8+0x14], R2 ;  /* 0x00001402ffff098c */ /* 0x0003e2000a800008 */
[----:B--2---:R-:W-:-:S05]  /*4440*/  IMAD.U32 R0, RZ, RZ, UR6 ;  /* 0x00000006ff007e24 */ /* 0x004fca000f8e00ff */
[----:B------:R1:W-:Y:S01]  /*4450*/  @P0 ATOMS.AND RZ, [UR8+0x18], R0 ;  /* 0x00001800ffff098c */ /* 0x0003e2000a800008 */
[----:B------:R-:W-:Y:S05]  /*4460*/  BRA `(.L_x_84) ;  /* 0x0000000000147947 */ /* 0x000fea0003800000 */
.L_x_83:
[----:B------:R-:W-:Y:S02]  /*4470*/  MOV R2, 0x4490 ;  /* 0x0000449000027802 */ /* 0x000fe40000000f00 */
[----:B---3-5:R-:W-:Y:S05]  /*4480*/  CALL.REL.NOINC `($__internal_0_$__cuda_sm10x_tcgen05_guardrail_trap_col_being_dealloced_not_returned_by_alloc) ;  /* 0x00000084009c7944 */ /* 0x028fea0003c00000 */
[----:B------:R-:W-:Y:S05]  /*4490*/  BRA `(.L_x_84) ;  /* 0x0000000000087947 */ /* 0x000fea0003800000 */
.L_x_82:
[----:B------:R-:W-:Y:S02]  /*44a0*/  MOV R2, 0x44c0 ;  /* 0x000044c000027802 */ /* 0x000fe40000000f00 */
[----:B---3-5:R-:W-:Y:S05]  /*44b0*/  CALL.REL.NOINC `($__internal_2_$__cuda_sm10x_tcgen05_guardrail_trap_unallocated_columns_being_dealloced) ;  /* 0x0000008400a87944 */ /* 0x028fea0003c00000 */
.L_x_84:
[----:B------:R-:W-:Y:S01]  /*44c0*/  NOP ;  /* 0x0000000000007918 */ /* 0x000fe20000000000 */
[----:B------:R-:W-:Y:S05]  /*44d0*/  EXIT ;  /* 0x000000000000794d */ /* 0x000fea0003800000 */
.L_x_55:
[----:B------:R-:W-:-:S09]  /*44e0*/  UISETP.NE.OR UP0, UPT, UR13, 0x3, !UP3 ;  /* 0x000000030d00788c */ /* 0x000fd2000df05670 */
[----:B------:R-:W-:Y:S05]  /*44f0*/  BRA.U UP0, `(.L_x_85) ;  /* 0x0000001500c87547 */ /* 0x000fea000b800000 */
[----:B------:R-:W1:Y:S01]  /*4500*/  S2UR UR10, SR_CgaCtaId ;  /* 0x00000000000a79c3 */ /* 0x000e620000008800 */
[----:B------:R-:W2:Y:S01]  /*4510*/  LDCU UR46, c[0x0][0x370] ;  /* 0x00006e00ff2e77ac */ /* 0x000ea20008000800 */
[----:B------:R-:W-:Y:S01]  /*4520*/  HFMA2 R14, -RZ, RZ, 0, 0 ;  /* 0x00000000ff0e7431 */ /* 0x000fe200000001ff */
[----:B------:R-:W-:Y:S01]  /*4530*/  MOV R13, RZ ;  /* 0x000000ff000d7202 */ /* 0x000fe20000000f00 */
[----:B------:R-:W-:Y:S01]  /*4540*/  HFMA2 R7, -RZ, RZ, 0, 0.0078125 ;  /* 0x00002000ff077431 */ /* 0x000fe200000001ff */
[----:B------:R-:W2:Y:S03]  /*4550*/  LDCU.128 UR48, c[0x0][0xb10] ;  /* 0x00016200ff3077ac */ /* 0x000ea60008000c00 */
[----:B------:R-:W3:Y:S01]  /*4560*/  LDC.64 R16, c[0x0][0x348] ;  /* 0x0000d200ff107b82 */ /* 0x000ee20000000a00 */
[----:B------:R-:W4:Y:S01]  /*4570*/  LDCU UR39, c[0x0][0x374] ;  /* 0x00006e80ff2777ac */ /* 0x000f220008000800 */
[----:B------:R-:W1:Y:S06]  /*4580*/  LDCU UR15, c[0x0][0xb0c] ;  /* 0x00016180ff0f77ac */ /* 0x000e6c0008000800 */
[----:B------:R-:W3:Y:S01]  /*4590*/  LDC.64 R2, c[0x0][0x888] ;  /* 0x00022200ff027b82 */ /* 0x000ee20000000a00 */
[----:B------:R-:W3:Y:S01]  /*45a0*/  LDCU UR54, c[0x0][0xb20] ;  /* 0x00016400ff3677ac */ /* 0x000ee20008000800 */
[----:B------:R-:W3:Y:S06]  /*45b0*/  LDCU UR4, c[0x0][0xb30] ;  /* 0x00016600ff0477ac */ /* 0x000eec0008000800 */
[----:B------:R-:W3:Y:S01]  /*45c0*/  LDC.64 R4, c[0x0][0x890] ;  /* 0x00022400ff047b82 */ /* 0x000ee20000000a00 */
[----:B------:R-:W-:Y:S01]  /*45d0*/  UMOV UR21, 0x400 ;  /* 0x0000040000157882 */ /* 0x000fe20000000000 */
[----:B--2---:R-:W-:-:S02]  /*45e0*/  UIMAD.WIDE.U32 UR6, UR46, UR48, URZ ;  /* 0x000000302e0672a5 */ /* 0x004fc4000f8e00ff */
[----:B----4-:R-:W-:Y:S02]  /*45f0*/  UIMAD.WIDE.U32 UR8, UR39, UR51, URZ ;  /* 0x00000033270872a5 */ /* 0x010fe4000f8e00ff */
[----:B-1----:R-:W-:Y:S02]  /*4600*/  ULEA UR21, UR10, UR21, 0x18 ;  /* 0x000000150a157291 */ /* 0x002fe4000f8ec0ff */
[----:B------:R-:W-:Y:S02]  /*4610*/  UPLOP3.LUT UP1, UPT, UPT, UPT, UPT, 0x40, 0x4 ;  /* 0x000000000004789c */ /* 0x000fe40003f2e870 */
[----:B------:R-:W-:Y:S02]  /*4620*/  UIADD3 UR41, UPT, UPT, UR21, 0x40, URZ ;  /* 0x0000004015297890 */ /* 0x000fe4000fffe0ff */
[----:B------:R-:W-:Y:S02]  /*4630*/  UIADD3 UR33, UPT, UPT, UR21, 0x48, URZ ;  /* 0x0000004815217890 */ /* 0x000fe4000fffe0ff */
[----:B------:R-:W-:-:S02]  /*4640*/  UIADD3 UR25, UPT, UPT, UR21, 0x50, URZ ;  /* 0x0000005015197890 */ /* 0x000fc4000fffe0ff */
[----:B------:R-:W-:Y:S01]  /*4650*/  UIADD3 UR17, UPT, UPT, UR21, 0x58, URZ ;  /* 0x0000005815117890 */ /* 0x000fe2000fffe0ff */
[----:B------:R-:W-:Y:S01]  /*4660*/  UMOV UR6, UR7 ;  /* 0x0000000700067c82 */ /* 0x000fe20008000000 */
[----:B------:R-:W-:Y:S01]  /*4670*/  UMOV UR47, UR9 ;  /* 0x00000009002f7c82 */ /* 0x000fe20008000000 */
[----:B------:R-:W-:Y:S02]  /*4680*/  UISETP.GE.AND UP0, UPT, UR45, 0x1, UPT ;  /* 0x000000012d00788c */ /* 0x000fe4000bf06270 */
[----:B------:R-:W-:Y:S01]  /*4690*/  UISETP.NE.AND UP4, UPT, UR45, 0x1, UPT ;  /* 0x000000012d00788c */ /* 0x000fe2000bf85270 */
[----:B------:R-:W1:Y:S01]  /*46a0*/  LDCU.64 UR22, c[0x0][0xb28] ;  /* 0x00016500ff1677ac */ /* 0x000e620008000a00 */
[----:B------:R-:W-:Y:S02]  /*46b0*/  UISETP.NE.AND UP6, UPT, UR15, 0x1, UPT ;  /* 0x000000010f00788c */ /* 0x000fe4000bfc5270 */
[----:B------:R-:W-:Y:S02]  /*46c0*/  UISETP.NE.AND UP5, UPT, UR50, 0x1, UPT ;  /* 0x000000013200788c */ /* 0x000fe4000bfa5270 */
[----:B------:R-:W-:-:S02]  /*46d0*/  USHF.R.U32.HI UR52, URZ, UR49, UR6 ;  /* 0x00000031ff347299 */ /* 0x000fc40008011606 */
[----:B------:R-:W-:Y:S02]  /*46e0*/  UPRMT UR37, UR10, 0x654, UR41 ;  /* 0x000006540a257896 */ /* 0x000fe40008000029 */
[----:B------:R-:W-:Y:S02]  /*46f0*/  UPRMT UR31, UR10, 0x654, UR33 ;  /* 0x000006540a1f7896 */ /* 0x000fe40008000021 */
[----:B------:R-:W-:Y:S02]  /*4700*/  UPRMT UR30, UR10, 0x654, UR25 ;  /* 0x000006540a1e7896 */ /* 0x000fe40008000019 */
[----:B------:R-:W-:Y:S02]  /*4710*/  UPRMT UR29, UR10, 0x654, UR17 ;  /* 0x000006540a1d7896 */ /* 0x000fe40008000011 */
[----:B---3--:R-:W-:Y:S02]  /*4720*/  USHF.R.U32.HI UR47, URZ, UR54, UR47 ;  /* 0x00000036ff2f7299 */ /* 0x008fe4000801162f */
[----:B------:R-:W-:-:S11]  /*4730*/  UISETP.NE.AND UP3, UPT, UR4, 0x1, UPT ;  /* 0x000000010400788c */ /* 0x000fd6000bf65270 */
.L_x_100:
[C---:B------:R-:W-:Y:S02]  /*4740*/  LEA R12, R14.reuse, UR21, 0x3 ;  /* 0x000000150e0c7c11 */ /* 0x040fe4000f8e18ff */
[----:B------:R-:W-:Y:S02]  /*4750*/  SHF.L.U32 R0, R13, 0x1f, RZ ;  /* 0x0000001f0d007819 */ /* 0x000fe400000006ff */
[----:B------:R-:W-:Y:S02]  /*4760*/  LEA R8, R14, UR21, 0x4 ;  /* 0x000000150e087c11 */ /* 0x000fe4000f8e20ff */
[----:B--2---:R-:W2:Y:S02]  /*4770*/  SYNCS.PHASECHK.TRANS64.TRYWAIT P0, [R12+URZ+0x90], R0 ;  /* 0x000090000c0075a7 */ /* 0x004ea400080011ff */
[----:B--2---:R-:W-:Y:S05]  /*4780*/  @!P0 BRA `(.L_x_86) ;  /* 0x0000007800dc8947 */ /* 0x004fea0003800000 */
.L_x_215:
[----:B------:R-:W3:Y:S01]  /*4790*/  LDS.128 R8, [R8+0x120] ;  /* 0x0001200008087984 */ /* 0x000ee20000000c00 */
[----:B------:R-:W-:Y:S01]  /*47a0*/  UISETP.GE.AND UP0, UPT, UR45, 0x1, UPT ;  /* 0x000000012d00788c */ /* 0x000fe2000bf06270 */
[----:B------:R-:W-:Y:S01]  /*47b0*/  @!PT LDS RZ, [RZ] ;  /* 0x00000000fffff984 */ /* 0x000fe20000000800 */
[----:B------:R-:W-:Y:S01]  /*47c0*/  @!PT LDS RZ, [RZ] ;  /* 0x00000000fffff984 */ /* 0x000fe20000000800 */
[----:B------:R-:W-:Y:S01]  /*47d0*/  @!PT LDS RZ, [RZ] ;  /* 0x00000000fffff984 */ /* 0x000fe20000000800 */
[----:B------:R-:W-:Y:S01]  /*47e0*/  @!PT LDS RZ, [RZ] ;  /* 0x00000000fffff984 */ /* 0x000fe20000000800 */
[----:B------:R4:W-:Y:S06]  /*47f0*/  MEMBAR.ALL.CTA ;  /* 0x0000000000007992 */ /* 0x0009ec0000008000 */
[----:B----4-:R-:W4:Y:S01]  /*4800*/  FENCE.VIEW.ASYNC.S ;  /* 0x00000000000073c6 */ /* 0x010f220000000000 */
[----:B---3--:R-:W-:Y:S11]  /*4810*/  LOP3.LUT P0, RZ, R10, 0x1, RZ, 0xc0, !PT ;  /* 0x000000010aff7812 */ /* 0x008ff6000780c0ff */
[----:B------:R-:W-:Y:S02]  /*4820*/  @!UPT UIADD3 URZ, UPT, UPT, URZ, URZ, URZ ;  /* 0x000000fffffff290 */ /* 0x000fe4000fffe0ff */
[----:B----4-:R-:W-:Y:S01]  /*4830*/  VOTEU.ANY UP2, P0 ;  /* 0x0000000000ff7886 */ /* 0x010fe20000040100 */
[----:B------:R-:W-:Y:S11]  /*4840*/  PLOP3.LUT P0, PT, PT, PT, UP2, 0x80, 0x8 ;  /* 0x000000000008781c */ /* 0x000ff60003f0f028 */
[----:B------:R-:W-:Y:S02]  /*4850*/  @!UPT UIADD3 URZ, UPT, UPT, URZ, URZ, URZ ;  /* 0x000000fffffff290 */ /* 0x000fe4000fffe0ff */
[----:B--2---:R-:W-:Y:S02]  /*4860*/  @P0 SHF.R.U32.HI R0, RZ, 0x10, R9 ;  /* 0x00000010ff000819 */ /* 0x004fe40000011609 */
[----:B------:R-:W-:Y:S02]  /*4870*/  @P0 MOV R6, R8 ;  /* 0x0000000800060202 */ /* 0x000fe40000000f00 */
[----:B------:R-:W-:Y:S01]  /*4880*/  @P0 R2UR UR4, R0 ;  /* 0x00000000000402ca */ /* 0x000fe200000e0000 */
[----:B------:R-:W-:Y:S01]  /*4890*/  VIADD R0, R12, 0xa0 ;  /* 0x000000a00c007836 */ /* 0x000fe20000000000 */
[----:B------:R-:W-:Y:S02]  /*48a0*/  @P0 LOP3.LUT R8, R9, 0xffff, RZ, 0xc0, !PT ;  /* 0x0000ffff09080812 */ /* 0x000fe400078ec0ff */
[----:B------:R-:W-:Y:S02]  /*48b0*/  @P0 R2UR UR6, R6 ;  /* 0x00000000060602ca */ /* 0x000fe400000e0000 */
[----:B------:R-:W-:Y:S02]  /*48c0*/  PRMT R0, RZ, 0x654, R0 ;  /* 0x00000654ff007816 */ /* 0x000fe40000000000 */
[----:B------:R-:W-:Y:S02]  /*48d0*/  @P0 R2UR UR5, R8 ;  /* 0x00000000080502ca */ /* 0x000fe400000e0000 */
[----:B------:R2:W-:Y:S03]  /*48e0*/  SYNCS.ARRIVE.TRANS64.RED.A1T0 RZ, [R0+URZ], RZ ;  /* 0x000000ff00ff79a7 */ /* 0x0005e600081004ff */
[----:B------:R-:W-:Y:S04]  /*48f0*/  @UP2 UMOV UR38, UR4 ;  /* 0x0000000400262c82 */ /* 0x000fe80008000000 */
[----:B------:R-:W-:Y:S04]  /*4900*/  @UP2 UMOV UR14, UR6 ;  /* 0x00000006000e2c82 */ /* 0x000fe80008000000 */
[----:B------:R-:W-:Y:S01]  /*4910*/  @UP2 UMOV UR13, UR5 ;  /* 0x00000005000d2c82 */ /* 0x000fe20008000000 */
[----:B------:R-:W-:Y:S05]  /*4920*/  BRA.U !UP0, `(.L_x_87) ;  /* 0x0000000108a47547 */ /* 0x000fea000b800000 */
[----:B------:R-:W-:Y:S02]  /*4930*/  UIMAD.WIDE.U32 UR18, UR13, UR51, URZ ;  /* 0x000000330d1272a5 */ /* 0x000fe4000f8e00ff */
[----:B------:R-:W-:Y:S02]  /*4940*/  UIMAD.WIDE.U32 UR26, UR14, UR48, URZ ;  /* 0x000000300e1a72a5 */ /* 0x000fe4000f8e00ff */
[----:B------:R-:W-:Y:S02]  /*4950*/  USEL UR4, UR39, UR47, !UP5 ;  /* 0x0000002f27047287 */ /* 0x000fe4000e800000 */
[----:B------:R-:W-:Y:S02]  /*4960*/  USEL UR7, UR46, UR52, !UP6 ;  /* 0x000000342e077287 */ /* 0x000fe4000f000000 */
[----:B-1----:R-:W-:Y:S02]  /*4970*/  UIMAD.WIDE.U32 UR8, UR4, UR22, URZ ;  /* 0x00000016040872a5 */ /* 0x002fe4000f8e00ff */
[----:B------:R-:W-:Y:S01]  /*4980*/  UIMAD.WIDE.U32 UR10, UR7, UR22, URZ ;  /* 0x00000016070a72a5 */ /* 0x000fe2000f8e00ff */
[----:B------:R-:W-:Y:S02]  /*4990*/  UMOV UR5, UR19 ;  /* 0x0000001300057c82 */ /* 0x000fe40008000000 */
[----:B------:R-:W-:Y:S03]  /*49a0*/  USHF.R.U32.HI UR6, URZ, UR54, UR5 ;  /* 0x00000036ff067299 */ /* 0x000fe60008011605 */
[----:B------:R-:W-:Y:S01]  /*49b0*/  UMOV UR5, UR27 ;  /* 0x0000001b00057c82 */ /* 0x000fe20008000000 */
[----:B------:R-:W-:Y:S02]  /*49c0*/  USEL UR6, UR13, UR6, !UP5 ;  /* 0x000000060d067287 */ /* 0x000fe4000e800000 */
[----:B------:R-:W-:Y:S03]  /*49d0*/  USHF.R.U32.HI UR12, URZ, UR49, UR5 ;  /* 0x00000031ff0c7299 */ /* 0x000fe60008011605 */
[----:B------:R-:W-:Y:S02]  /*49e0*/  UMOV UR5, UR9 ;  /* 0x0000000900057c82 */ /* 0x000fe40008000000 */
[----:B------:R-:W-:Y:S03]  /*49f0*/  @UP4 USHF.R.U32.HI UR4, URZ, UR23, UR5 ;  /* 0x00000017ff044299 */ /* 0x000fe60008011605 */
[----:B------:R-:W-:Y:S01]  /*4a00*/  UMOV UR5, UR11 ;  /* 0x0000000b00057c82 */ /* 0x000fe20008000000 */
[----:B------:R-:W-:Y:S02]  /*4a10*/  UIMAD UR4, UR45, UR4, URZ ;  /* 0x000000042d0472a4 */ /* 0x000fe4000f8e02ff */
[----:B------:R-:W-:Y:S02]  /*4a20*/  @UP4 USHF.R.U32.HI UR7, URZ, UR23, UR5 ;  /* 0x00000017ff074299 */ /* 0x000fe40008011605 */
[----:B------:R-:W-:Y:S02]  /*4a30*/  UIMAD.WIDE.U32 UR10, UR6, UR22, URZ ;  /* 0x00000016060a72a5 */ /* 0x000fe4000f8e00ff */
[----:B------:R-:W-:Y:S02]  /*4a40*/  USEL UR5, UR14, UR12, !UP6 ;  /* 0x0000000c0e057287 */ /* 0x000fe4000f000000 */
[----:B------:R-:W-:Y:S02]  /*4a50*/  UIMAD UR8, UR45, UR7, URZ ;  /* 0x000000072d0872a4 */ /* 0x000fe4000f8e02ff */
[----:B------:R-:W-:Y:S03]  /*4a60*/  UISETP.GE.AND UP0, UPT, UR6, UR4, UPT ;  /* 0x000000040600728c */ /* 0x000fe6000bf06270 */
[----:B------:R-:W-:Y:S01]  /*4a70*/  UMOV UR4, UR11 ;  /* 0x0000000b00047c82 */ /* 0x000fe20008000000 */
[----:B------:R-:W-:Y:S02]  /*4a80*/  UISETP.GE.OR UP0, UPT, UR5, UR8, UP0 ;  /* 0x000000080500728c */ /* 0x000fe40008706670 */
[----:B------:R-:W-:Y:S02]  /*4a90*/  USHF.R.U32.HI UR4, URZ, UR23, UR4 ;  /* 0x00000017ff047299 */ /* 0x000fe40008011604 */
[----:B------:R-:W-:Y:S02]  /*4aa0*/  UIMAD.WIDE.U32 UR8, UR5, UR22, URZ ;  /* 0x00000016050872a5 */ /* 0x000fe4000f8e00ff */
[----:B------:R-:W-:Y:S04]  /*4ab0*/  USEL UR10, UR6, UR4, !UP4 ;  /* 0x00000004060a7287 */ /* 0x000fe8000e000000 */
[----:B------:R-:W-:Y:S01]  /*4ac0*/  UIADD3 UR11, UPT, UPT, -UR10, URZ, URZ ;  /* 0x000000ff0a0b7290 */ /* 0x000fe2000fffe1ff */
[----:B------:R-:W-:Y:S02]  /*4ad0*/  @!UP0 UMOV UR4, UR9 ;  /* 0x0000000900048c82 */ /* 0x000fe40008000000 */
[----:B------:R-:W-:Y:S02]  /*4ae0*/  @!UP0 USHF.R.U32.HI UR4, URZ, UR23, UR4 ;  /* 0x00000017ff048299 */ /* 0x000fe40008011604 */
[----:B------:R-:W-:Y:S02]  /*4af0*/  UIMAD UR8, UR45, UR11, UR6 ;  /* 0x0000000b2d0872a4 */ /* 0x000fe4000f8e0206 */
[----:B------:R-:W-:Y:S04]  /*4b00*/  @!UP0 USEL UR4, UR5, UR4, !UP4 ;  /* 0x0000000405048287 */ /* 0x000fe8000e000000 */
[----:B------:R-:W-:Y:S02]  /*4b10*/  @!UP0 UIMAD UR7, UR7, UR8, UR4 ;  /* 0x00000008070782a4 */ /* 0x000fe4000f8e0204 */
[----:B------:R-:W-:Y:S02]  /*4b20*/  @!UP0 UIADD3 UR9, UPT, UPT, UR10, -UR4, URZ ;  /* 0x800000040a098290 */ /* 0x000fe4000fffe0ff */
[----:B------:R-:W-:Y:S02]  /*4b30*/  UIADD3 UR8, UPT, UPT, -UR6, URZ, URZ ;  /* 0x000000ff06087290 */ /* 0x000fe4000fffe1ff */
[----:B------:R-:W-:Y:S02]  /*4b40*/  UIADD3 UR4, UPT, UPT, -UR5, URZ, URZ ;  /* 0x000000ff05047290 */ /* 0x000fe4000fffe1ff */
[----:B------:R-:W-:Y:S03]  /*4b50*/  @!UP0 UIMAD UR6, UR9, UR45, UR5 ;  /* 0x0000002d090682a4 */ /* 0x000fe6000f8e0205 */
[----:B------:R-:W-:Y:S01]  /*4b60*/  @!UP0 UMOV UR5, UR7 ;  /* 0x0000000700058c82 */ /* 0x000fe20008000000 */
[----:B------:R-:W-:Y:S02]  /*4b70*/  UIMAD UR7, UR15, UR4, UR14 ;  /* 0x000000040f0772a4 */ /* 0x000fe4000f8e020e */
[----:B------:R-:W-:Y:S02]  /*4b80*/  UIMAD UR4, UR50, UR8, UR13 ;  /* 0x00000008320472a4 */ /* 0x000fe4000f8e020d */
[----:B------:R-:W-:Y:S02]  /*4b90*/  UIMAD UR14, UR5, UR15, UR7 ;  /* 0x0000000f050e72a4 */ /* 0x000fe4000f8e0207 */
[----:B------:R-:W-:Y:S11]  /*4ba0*/  UIMAD UR13, UR6, UR50, UR4 ;  /* 0x00000032060d72a4 */ /* 0x000ff6000f8e0204 */
[----:B------:R-:W-:Y:S01]  /*4bb0*/  @!UPT UIADD3 URZ, UPT, UPT, URZ, URZ, URZ ;  /* 0x000000fffffff290 */ /* 0x000fe2000fffe0ff */
.L_x_87:
[----:B------:R-:W3:Y:S01]  /*4bc0*/  @!UP3 LDCU.128 UR8, c[0x0][0xb10] ;  /* 0x00016200ff08b7ac */ /* 0x000ee20008000c00 */
[----:B------:R-:W-:Y:S01]  /*4bd0*/  IMAD.MOV.U32 R10, RZ, RZ, 0x1 ;  /* 0x00000001ff0a7424 */ /* 0x000fe200078e00ff */
[C---:B------:R-:W-:Y:S02]  /*4be0*/  ISETP.NE.U32.AND P1, PT, R4.reuse, RZ, PT ;  /* 0x000000ff0400720c */ /* 0x040fe40003f25070 */
[----:B------:R-:W-:Y:S02]  /*4bf0*/  ISETP.NE.U32.AND P0, PT, R4, RZ, PT ;  /* 0x000000ff0400720c */ /* 0x000fe40003f05070 */
[C---:B------:R-:W-:Y:S01]  /*4c00*/  ISETP.NE.AND.EX P1, PT, R5.reuse, RZ, PT, P1 ;  /* 0x000000ff0500720c */ /* 0x040fe20003f25310 */
[----:B------:R-:W4:Y:S01]  /*4c10*/  @!UP3 LDCU UR5, c[0x0][0xb0c] ;  /* 0x00016180ff05b7ac */ /* 0x000f220008000800 */
[----:B------:R-:W-:Y:S02]  /*4c20*/  ISETP.NE.AND.EX P0, PT, R5, RZ, PT, P0 ;  /* 0x000000ff0500720c */ /* 0x000fe40003f05300 */
[----:B------:R-:W-:Y:S01]  /*4c30*/  SHF.L.U32 R10, R10, 0x1f, RZ ;  /* 0x0000001f0a0a7819 */ /* 0x000fe200000006ff */
[----:B------:R-:W-:Y:S02]  /*4c40*/  USHF.L.U32 UR43, UR16, 0x7, URZ ;  /* 0x00000007102b7899 */ /* 0x000fe400080006ff */
[----:B------:R-:W-:Y:S02]  /*4c50*/  USHF.L.U32 UR42, UR20, 0x7, URZ ;  /* 0x00000007142a7899 */ /* 0x000fe400080006ff */
[----:B---3--:R-:W-:Y:S07]  /*4c60*/  UIMAD.WIDE.U32 UR6, UR14, UR8, URZ ;  /* 0x000000080e0672a5 */ /* 0x008fee000f8e00ff */
[----:B------:R-:W-:Y:S01]  /*4c70*/  @!UP3 UMOV UR4, UR7 ;  /* 0x000000070004bc82 */ /* 0x000fe20008000000 */
[----:B----4-:R-:W-:Y:S02]  /*4c80*/  @!UP3 UISETP.NE.AND UP0, UPT, UR5, 0x1, UPT ;  /* 0x000000010500b88c */ /* 0x010fe4000bf05270 */
[----:B------:R-:W-:Y:S02]  /*4c90*/  @!UP3 USHF.R.U32.HI UR4, URZ, UR9, UR4 ;  /* 0x00000009ff04b299 */ /* 0x000fe40008011604 */
[----:B------:R-:W-:Y:S02]  /*4ca0*/  UIMAD.WIDE.U32 UR6, UR13, UR11, URZ ;  /* 0x0000000b0d0672a5 */ /* 0x000fe4000f8e00ff */
[----:B------:R-:W-:Y:S02]  /*4cb0*/  @!UP3 USEL UR8, UR14, UR4, !UP0 ;  /* 0x000000040e08b287 */ /* 0x000fe4000c000000 */
[----:B------:R-:W-:Y:S03]  /*4cc0*/  @!UP3 UISETP.NE.AND UP0, UPT, UR10, 0x1, UPT ;  /* 0x000000010a00b88c */ /* 0x000fe6000bf05270 */
[----:B------:R-:W-:Y:S02]  /*4cd0*/  @!UP3 UMOV UR6, UR7 ;  /* 0x000000070006bc82 */ /* 0x000fe40008000000 */
[----:B------:R-:W3:Y:S02]  /*4ce0*/  @!UP3 LDCU UR4, c[0x0][0xb20] ;  /* 0x00016400ff04b7ac */ /* 0x000ee40008000800 */
[----:B---3--:R-:W-:Y:S04]  /*4cf0*/  @!UP3 USHF.R.U32.HI UR6, URZ, UR4, UR6 ;  /* 0x00000004ff06b299 */ /* 0x008fe80008011606 */
[----:B------:R-:W-:Y:S04]  /*4d00*/  @!UP3 USEL UR6, UR13, UR6, !UP0 ;  /* 0x000000060d06b287 */ /* 0x000fe8000c000000 */
[----:B------:R-:W-:Y:S02]  /*4d10*/  @!UP3 UIADD3 UR4, UPT, UPT, -UR8, UR6, URZ ;  /* 0x000000060804b290 */ /* 0x000fe4000fffe1ff */
[----:B------:R-:W-:Y:S02]  /*4d20*/  @!UP3 UIADD3 UR6, UPT, UPT, UR8, -UR6, URZ ;  /* 0x800000060806b290 */ /* 0x000fe4000fffe0ff */
[----:B------:R-:W-:Y:S02]  /*4d30*/  @!UP3 UIMAD UR14, UR4, UR5, UR14 ;  /* 0x00000005040eb2a4 */ /* 0x000fe4000f8e020e */
[----:B------:R-:W-:Y:S01]  /*4d40*/  @!UP3 UIMAD UR13, UR6, UR10, UR13 ;  /* 0x0000000a060db2a4 */ /* 0x000fe2000f8e020d */
[----:B------:R-:W-:Y:S11]  /*4d50*/  BRA.U UP1, `(.L_x_88) ;  /* 0x0000000101107547 */ /* 0x000ff6000b800000 */
[----:B------:R-:W-:Y:S04]  /*4d60*/  MOV R6, UR53 ;  /* 0x0000003500067c02 */ /* 0x000fe80008000f00 */
[----:B------:R-:W-:Y:S04]  /*4d70*/  SHF.L.U32 R6, R6, 0x1f, RZ ;  /* 0x0000001f06067819 */ /* 0x000fe800000006ff */
[----:B------:R-:W3:Y:S02]  /*4d80*/  SYNCS.PHASECHK.TRANS64.TRYWAIT P2, [UR21+0x88], R6 ;  /* 0x00008806ff0075a7 */ /* 0x000ee40008041115 */
[----:B---3--:R-:W-:Y:S05]  /*4d90*/  @!P2 BRA `(.L_x_89) ;  /* 0x00000074006ca947 */ /* 0x008fea0003800000 */
.L_x_88:
[----:B------:R-:W-:Y:S05]  /*4da0*/  @!P1 BRA `(.L_x_90) ;  /* 0x0000000000309947 */ /* 0x000fea0003800000 */
[----:B------:R-:W-:Y:S01]  /*4db0*/  ISETP.NE.U32.AND P1, PT, R2, RZ, PT ;  /* 0x000000ff0200720c */ /* 0x000fe20003f25070 */
[----:B------:R-:W3:Y:S01]  /*4dc0*/  LDCU.64 UR4, c[0x0][0x358] ;  /* 0x00006b00ff0477ac */ /* 0x000ee20008000a00 */
[----:B------:R-:W-:Y:S02]  /*4dd0*/  IMAD.MOV.U32 R52, RZ, RZ, 0x1 ;  /* 0x00000001ff347424 */ /* 0x000fe400078e00ff */
[----:B------:R-:W-:Y:S11]  /*4de0*/  ISETP.NE.AND.EX P1, PT, R3, RZ, PT, P1 ;  /* 0x000000ff0300720c */ /* 0x000ff60003f25310 */
[----:B------:R-:W-:Y:S02]  /*4df0*/  @!UPT UIADD3 URZ, UPT, UPT, URZ, URZ, URZ ;  /* 0x000000fffffff290 */ /* 0x000fe4000fffe0ff */
[----:B------:R-:W4:Y:S01]  /*4e00*/  @P1 LDC.64 R8, c[0x0][0x888] ;  /* 0x00022200ff081b82 */ /* 0x000f220000000a00 */
[----:B--2---:R-:W-:Y:S04]  /*4e10*/  @P1 IMAD R0, R4, UR36, RZ ;  /* 0x0000002404001c24 */ /* 0x004fe8000f8e02ff */
[----:B----4-:R-:W-:Y:S04]  /*4e20*/  @P1 IMAD.WIDE R8, R0, 0x4, R8 ;  /* 0x0000000400081825 */ /* 0x010fe800078e0208 */
[----:B------:R-:W-:Y:S01]  /*4e30*/  HFMA2 R0, -RZ, RZ, 0, 5.9604644775390625e-08 ;  /* 0x00000001ff007431 */ /* 0x000fe200000001ff */
[----:B---3-5:R3:W5:Y:S04]  /*4e40*/  @P1 LDG.E R27, desc[UR4][R8.64] ;  /* 0x00000004081b1981 */ /* 0x028768000c1e1900 */
[----:B------:R-:W-:Y:S01]  /*4e50*/  @!P1 PRMT R52, R0, 0x7610, R52 ;  /* 0x0000761000349816 */ /* 0x000fe20000000034 */
[----:B---3--:R-:W4:Y:S06]  /*4e60*/  @!P1 LDC R27, c[0x0][0x880] ;  /* 0x00022000ff1b9b82 */ /* 0x008f2c0000000800 */
.L_x_90:
[----:B----45:R-:W-:Y:S01]  /*4e70*/  @!P0 FSETP.EQ.AND P1, PT, R27, RZ, PT ;  /* 0x000000ff1b00820b */ /* 0x030fe20003f22000 */
[----:B------:R-:W-:Y:S01]  /*4e80*/  @!UPT UIADD3 URZ, UPT, UPT, URZ, URZ, URZ ;  /* 0x000000fffffff290 */ /* 0x000fe2000fffe0ff */
[----:B------:R-:W-:Y:S11]  /*4e90*/  @!P0 BRA `(.L_x_91) ;  /* 0x0000000000188947 */ /* 0x000ff60003800000 */
[----:B------:R-:W-:Y:S02]  /*4ea0*/  LOP3.LUT P0, RZ, R52, 0xff, RZ, 0xc0, !PT ;  /* 0x000000ff34ff7812 */ /* 0x000fe4000780c0ff */
[----:B------:R-:W-:Y:S04]  /*4eb0*/  ISETP.NE.U32.AND P1, PT, R2, RZ, PT ;  /* 0x000000ff0200720c */ /* 0x000fe80003f25070 */
[----:B------:R-:W-:Y:S04]  /*4ec0*/  ISETP.NE.AND.EX P1, PT, R3, RZ, PT, P1 ;  /* 0x000000ff0300720c */ /* 0x000fe80003f25310 */
[----:B------:R-:W-:Y:S03]  /*4ed0*/  PLOP3.LUT P1, PT, P1, PT, PT, 0x8, 0x80 ;  /* 0x000000000080781c */ /* 0x000fe60000f2e170 */
[----:B------:R-:W-:Y:S11]  /*4ee0*/  @P0 FSETP.EQ.AND P1, PT, R27, RZ, PT ;  /* 0x000000ff1b00020b */ /* 0x000ff60003f22000 */
[----:B------:R-:W-:Y:S02]  /*4ef0*/  @!UPT UIADD3 URZ, UPT, UPT, URZ, URZ, URZ ;  /* 0x000000fffffff290 */ /* 0x000fe4000fffe0ff */
.L_x_91:
[----:B------:R-:W3:Y:S01]  /*4f00*/  SYNCS.PHASECHK.TRANS64.TRYWAIT P2, [UR21+0x60], R10 ;  /* 0x0000600aff0075a7 */ /* 0x000ee20008041115 */
[----:B------:R-:W-:Y:S04]  /*4f10*/  ELECT P0, URZ, PT ;  /* 0x0000000000ff782f */ /* 0x000fe80003800000 */
[----:B------:R-:W-:Y:S11]  /*4f20*/  PLOP3.LUT P1, PT, P1, P0, PT, 0xf2, 0x2f ;  /* 0x00000000002f781c */ /* 0x000ff60000f21e72 */
[----:B------:R-:W-:Y:S02]  /*4f30*/  @!UPT UIADD3 URZ, UPT, UPT, URZ, URZ, URZ ;  /* 0x000000fffffff290 */ /* 0x000fe4000fffe0ff */
[----:B------:R-:W-:Y:S05]  /*4f40*/  @!P1 IADD3 R8, P0, PT, R16, 0x580, RZ ;  /* 0x0000058010089810 */ /* 0x000fea0007f1e0ff */
[----:B--2---:R-:W-:Y:S01]  /*4f50*/  @!P1 IMAD.X R6, RZ, RZ, R17, P0 ;  /* 0x000000ffff069224 */ /* 0x004fe200000e0611 */
[----:B---3--:R-:W-:Y:S07]  /*4f60*/  @!P2 BRA `(.L_x_92) ;  /* 0x000000740010a947 */ /* 0x008fee0003800000 */
.L_x_218:
[----:B------:R-:W-:Y:S01]  /*4f70*/  @!P1 R2UR UR5, R8 ;  /* 0x00000000080592ca */ /* 0x000fe200000e0000 */
[----:B------:R-:W-:Y:S01]  /*4f80*/  VOTEU.ALL UP0, P1 ;  /* 0x0000000000ff7886 */ /* 0x000fe20000800000 */
[----:B------:R-:W-:Y:S01]  /*4f90*/  @!P1 R2UR UR4, R6 ;  /* 0x00000000060492ca */ /* 0x000fe200000e0000 */
[----:B--2---:R-:W-:Y:S01]  /*4fa0*/  @!P1 IMAD.MOV.U32 R0, RZ, RZ, 0x2000 ;  /* 0x00002000ff009424 */ /* 0x004fe200078e00ff */
[----:B------:R-:W-:Y:S01]  /*4fb0*/  UMOV UR6, 0x0 ;  /* 0x0000000000067882 */ /* 0x000fe20000000000 */
[----:B------:R-:W-:Y:S01]  /*4fc0*/  UMOV UR7, 0x10000000 ;  /* 0x1000000000077882 */ /* 0x000fe20000000000 */
[----:B------:R-:W-:Y:S01]  /*4fd0*/  @!UP0 UIADD3 UR40, UPT, UPT, UR21, 0x200, URZ ;  /* 0x0000020015288890 */ /* 0x000fe2000fffe0ff */
[----:B------:R-:W-:Y:S01]  /*4fe0*/  VOTEU.ALL UP0, P1 ;  /* 0x0000000000ff7886 */ /* 0x000fe20000800000 */
[----:B------:R-:W-:Y:S05]  /*4ff0*/  UMOV UR44, UR36 ;  /* 0x00000024002c7c82 */ /* 0x000fea0008000000 */
[----:B------:R-:W-:Y:S02]  /*5000*/  IMAD.U32 R8, RZ, RZ, UR5 ;  /* 0x00000005ff087e24 */ /* 0x000fe4000f8e00ff */
[----:B------:R-:W-:Y:S03]  /*5010*/  IMAD.U32 R9, RZ, RZ, UR4 ;  /* 0x00000004ff097e24 */ /* 0x000fe6000f8e00ff */
[----:B------:R-:W-:Y:S02]  /*5020*/  @!P1 R2UR UR4, R8 ;  /* 0x00000000080492ca */ /* 0x000fe400000e0000 */
[----:B------:R-:W-:Y:S02]  /*5030*/  @!P1 R2UR UR5, R9 ;  /* 0x00000000090592ca */ /* 0x000fe400000e0000 */
[----:B------:R-:W-:Y:S05]  /*5040*/  @!P1 IADD3 R8, P0, PT, R16, 0x580, RZ ;  /* 0x0000058010089810 */ /* 0x000fea0007f1e0ff */
[----:B------:R-:W-:Y:S06]  /*5050*/  @!P1 IMAD.X R6, RZ, RZ, R17, P0 ;  /* 0x000000ffff069224 */ /* 0x000fec00000e0611 */
[----:B------:R2:W-:Y:S01]  /*5060*/  @!UP0 UTMALDG.3D [UR40], [UR4], desc[UR6] ;  /* 0x00000628040085b4 */ /* 0x0005e20008011000 */
[----:B------:R2:W-:Y:S01]  /*5070*/  @!P1 SYNCS.ARRIVE.TRANS64.RED.A0TR RZ, [UR21+0x40], R0 ;  /* 0x00004000ffff99a7 */ /* 0x0005e20008300415 */
[----:B------:R-:W-:Y:S01]  /*5080*/  SYNCS.ARRIVE.TRANS64.RED.A1T0 RZ, [UR37], RZ ;  /* 0x000000ffffff79a7 */ /* 0x000fe20008100425 */
[----:B------:R-:W3:Y:S02]  /*5090*/  SYNCS.PHASECHK.TRANS64.TRYWAIT P2, [UR21+0x68], R10 ;  /* 0x0000680aff0075a7 */ /* 0x000ee40008041115 */
[----:B--23--:R-:W-:Y:S05]  /*50a0*/  @!P2 BRA `(.L_x_93) ;  /* 0x0000007000d8a947 */ /* 0x00cfea0003800000 */
.L_x_220:
[----:B------:R-:W-:Y:S01]  /*50b0*/  @!P1 R2UR UR5, R8 ;  /* 0x00000000080592ca */ /* 0x000fe200000e0000 */
[----:B------:R-:W-:Y:S01]  /*50c0*/  VOTEU.ALL UP0, P1 ;  /* 0x0000000000ff7886 */ /* 0x000fe20000800000 */
[----:B------:R-:W-:Y:S01]  /*50d0*/  @!P1 R2UR UR4, R6 ;  /* 0x00000000060492ca */ /* 0x000fe200000e0000 */
[----:B--2---:R-:W-:Y:S01]  /*50e0*/  @!P1 IMAD.MOV.U32 R0, RZ, RZ, 0x2000 ;  /* 0x00002000ff009424 */ /* 0x004fe200078e00ff */
[----:B------:R-:W-:Y:S01]  /*50f0*/  UMOV UR6, 0x0 ;  /* 0x0000000000067882 */ /* 0x000fe20000000000 */
[----:B------:R-:W-:Y:S01]  /*5100*/  UMOV UR7, 0x10000000 ;  /* 0x1000000000077882 */ /* 0x000fe20000000000 */
[----:B------:R-:W-:Y:S02]  /*5110*/  @!UP0 UIADD3 UR34, UPT, UPT, UR42, 0x10, URZ ;  /* 0x000000102a228890 */ /* 0x000fe4000fffe0ff */
[----:B------:R-:W-:Y:S01]  /*5120*/  @!UP0 UIADD3 UR32, UPT, UPT, UR21, 0x2200, URZ ;  /* 0x0000220015208890 */ /* 0x000fe2000fffe0ff */
[----:B------:R-:W-:Y:S01]  /*5130*/  VOTEU.ALL UP0, P1 ;  /* 0x0000000000ff7886 */ /* 0x000fe20000800000 */
[----:B------:R-:W-:Y:S03]  /*5140*/  UMOV UR35, UR43 ;  /* 0x0000002b00237c82 */ /* 0x000fe60008000000 */
        /* <DEDUP_REMOVED lines=11> */
.L_x_222:
        /* <DEDUP_REMOVED lines=9> */
[----:B------:R-:W-:Y:S01]  /*5290*/  UMOV UR27, UR43 ;  /* 0x0000002b001b7c82 */ /* 0x000fe20008000000 */
[----:B------:R-:W-:Y:S02]  /*52a0*/  UMOV UR28, UR36 ;  /* 0x00000024001c7c82 */ /* 0x000fe40008000000 */
        /* <DEDUP_REMOVED lines=11> */
.L_x_224:
        /* <DEDUP_REMOVED lines=15> */
[----:B------:R-:W-:Y:S02]  /*5450*/  SHF.L.U32 R9, RZ, 0x1f, RZ ;  /* 0x0000001fff097819 */ /* 0x000fe400000006ff */
[----:B------:R-:W-:Y:S05]  /*5460*/  @!P1 IADD3 R8, P0, PT, R16, 0x580, RZ ;  /* 0x0000058010089810 */ /* 0x000fea0007f1e0ff */
[----:B------:R-:W-:Y:S04]  /*5470*/  @!P1 IMAD.X R6, RZ, RZ, R17, P0 ;  /* 0x000000ffff069224 */ /* 0x000fe800000e0611 */
[----:B------:R2:W-:Y:S01]  /*5480*/  @!UP0 UTMALDG.3D [UR16], [UR4], desc[UR6] ;  /* 0x00000610040085b4 */ /* 0x0005e20008011000 */
[----:B------:R2:W-:Y:S01]  /*5490*/  @!P1 SYNCS.ARRIVE.TRANS64.RED.A0TR RZ, [UR21+0x58], R0 ;  /* 0x00005800ffff99a7 */ /* 0x0005e20008300415 */
[----:B------:R-:W-:Y:S01]  /*54a0*/  SYNCS.ARRIVE.TRANS64.RED.A1T0 RZ, [UR29], RZ ;  /* 0x000000ffffff79a7 */ /* 0x000fe2000810041d */
[----:B------:R-:W3:Y:S02]  /*54b0*/  SYNCS.PHASECHK.TRANS64.TRYWAIT P2, [UR21+0x60], R9 ;  /* 0x00006009ff0075a7 */ /* 0x000ee40008041115 */
[----:B--23--:R-:W-:Y:S05]  /*54c0*/  @!P2 BRA `(.L_x_96) ;  /* 0x000000700018a947 */ /* 0x00cfea0003800000 */
.L_x_226:
[----:B------:R-:W-:Y:S01]  /*54d0*/  @!P1 R2UR UR5, R8 ;  /* 0x00000000080592ca */ /* 0x000fe200000e0000 */
[----:B------:R-:W-:Y:S01]  /*54e0*/  VOTEU.ALL UP0, P1 ;  /* 0x0000000000ff7886 */ /* 0x000fe20000800000 */
[----:B------:R-:W-:Y:S01]  /*54f0*/  @!P1 R2UR UR4, R6 ;  /* 0x00000000060492ca */ /* 0x000fe200000e0000 */
[----:B--2---:R-:W-:Y:S01]  /*5500*/  @!P1 IMAD.MOV.U32 R0, RZ, RZ, 0x2000 ;  /* 0x00002000ff009424 */ /* 0x004fe200078e00ff */
[----:B------:R-:W-:Y:S01]  /*5510*/  UMOV UR6, 0x0 ;  /* 0x0000000000067882 */ /* 0x000fe20000000000 */
[----:B------:R-:W-:Y:S01]  /*5520*/  UMOV UR7, 0x10000000 ;  /* 0x1000000000077882 */ /* 0x000fe20000000000 */
[----:B------:R-:W-:Y:S01]  /*5530*/  @!UP0 UIADD3 UR10, UPT, UPT, UR42, 0x40, URZ ;  /* 0x000000402a0a8890 */ /* 0x000fe2000fffe0ff */
[----:B------:R-:W-:Y:S01]  /*5540*/  @!P1 IADD3 R8, P0, PT, R16, 0x580, RZ ;  /* 0x0000058010089810 */ /* 0x000fe20007f1e0ff */
[----:B------:R-:W-:Y:S01]  /*5550*/  @!UP0 UIADD3 UR8, UPT, UPT, UR21, 0x200, URZ ;  /* 0x0000020015088890 */ /* 0x000fe2000fffe0ff */
[----:B------:R-:W-:Y:S01]  /*5560*/  VOTEU.ALL UP0, P1 ;  /* 0x0000000000ff7886 */ /* 0x000fe20000800000 */
[----:B------:R-:W-:Y:S01]  /*5570*/  UMOV UR9, UR41 ;  /* 0x0000002900097c82 */ /* 0x000fe20008000000 */
[----:B------:R-:W-:Y:S02]  /*5580*/  UMOV UR11, UR43 ;  /* 0x0000002b000b7c82 */ /* 0x000fe40008000000 */
[----:B------:R-:W-:Y:S01]  /*5590*/  IMAD.U32 R18, RZ, RZ, UR5 ;  /* 0x00000005ff127e24 */ /* 0x000fe2000f8e00ff */
[----:B------:R-:W-:Y:S01]  /*55a0*/  UMOV UR12, UR36 ;  /* 0x00000024000c7c82 */ /* 0x000fe20008000000 */
[----:B------:R-:W-:Y:S02]  /*55b0*/  IMAD.U32 R19, RZ, RZ, UR4 ;  /* 0x00000004ff137e24 */ /* 0x000fe4000f8e00ff */
[----:B------:R-:W-:Y:S01]  /*55c0*/  @!P1 IMAD.X R6, RZ, RZ, R17, P0 ;  /* 0x000000ffff069224 */ /* 0x000fe200000e0611 */
[----:B------:R-:W-:Y:S02]  /*55d0*/  @!P1 R2UR UR4, R18 ;  /* 0x00000000120492ca */ /* 0x000fe400000e0000 */
[----:B------:R-:W-:Y:S11]  /*55e0*/  @!P1 R2UR UR5, R19 ;  /* 0x00000000130592ca */ /* 0x000ff600000e0000 */
[----:B------:R-:W-:Y:S02]  /*55f0*/  @!UPT UIADD3 URZ, UPT, UPT, URZ, URZ, URZ ;  /* 0x000000fffffff290 */ /* 0x000fe4000fffe0ff */
[----:B------:R2:W-:Y:S01]  /*5600*/  @!UP0 UTMALDG.3D [UR8], [UR4], desc[UR6] ;  /* 0x00000608040085b4 */ /* 0x0005e20008011000 */
[----:B------:R2:W-:Y:S01]  /*5610*/  @!P1 SYNCS.ARRIVE.TRANS64.RED.A0TR RZ, [UR21+0x40], R0 ;  /* 0x00004000ffff99a7 */ /* 0x0005e20008300415 */
[----:B------:R-:W-:Y:S01]  /*5620*/  SYNCS.ARRIVE.TRANS64.RED.A1T0 RZ, [UR37], RZ ;  /* 0x000000ffffff79a7 */ /* 0x000fe20008100425 */
[----:B------:R-:W3:Y:S02]  /*5630*/  SYNCS.PHASECHK.TRANS64.TRYWAIT P2, [UR21+0x68], R9 ;  /* 0x00006809ff0075a7 */ /* 0x000ee40008041115 */
[----:B--23--:R-:W-:Y:S05]  /*5640*/  @!P2 BRA `(.L_x_97) ;  /* 0x0000006c00d0a947 */ /* 0x00cfea0003800000 */
.L_x_228:
        /* <DEDUP_REMOVED lines=24> */
.L_x_230:
[----:B------:R-:W-:Y:S01]  /*57d0*/  @!P1 R2UR UR5, R8 ;  /* 0x00000000080592ca */ /* 0x000fe200000e0000 */
[----:B------:R-:W-:Y:S01]  /*57e0*/  VOTEU.ALL UP0, P1 ;  /* 0x0000000000ff7886 */ /* 0x000fe20000800000 */
[----:B------:R-:W-:Y:S01]  /*57f0*/  @!P1 R2UR UR4, R6 ;  /* 0x00000000060492ca */ /* 0x000fe200000e0000 */
[----:B--2---:R-:W-:Y:S01]  /*5800*/  @!P1 IMAD.MOV.U32 R0, RZ, RZ, 0x2000 ;  /* 0x00002000ff009424 */ /* 0x004fe200078e00ff */
[----:B------:R-:W-:Y:S01]  /*5810*/  UMOV UR6, 0x0 ;  /* 0x0000000000067882 */ /* 0x000fe20000000000 */
[----:B------:R-:W-:Y:S01]  /*5820*/  UMOV UR7, 0x10000000 ;  /* 0x1000000000077882 */ /* 0x000fe20000000000 */
[----:B------:R-:W-:Y:S01]  /*5830*/  @!UP0 UIADD3 UR10, UPT, UPT, UR42, 0x60, URZ ;  /* 0x000000602a0a8890 */ /* 0x000fe2000fffe0ff */
[----:B------:R-:W-:Y:S01]  /*5840*/  VIADD R14, R14, 0x1 ;  /* 0x000000010e0e7836 */ /* 0x000fe20000000000 */
[----:B------:R-:W-:Y:S01]  /*5850*/  @!UP0 UIADD3 UR8, UPT, UPT, UR21, 0x4200, URZ ;  /* 0x0000420015088890 */ /* 0x000fe2000fffe0ff */
[----:B------:R-:W-:Y:S01]  /*5860*/  VOTEU.ALL UP0, P1 ;  /* 0x0000000000ff7886 */ /* 0x000fe20000800000 */
[----:B------:R-:W-:Y:S01]  /*5870*/  UMOV UR9, UR25 ;  /* 0x0000001900097c82 */ /* 0x000fe20008000000 */
[----:B------:R-:W-:Y:S02]  /*5880*/  UMOV UR11, UR43 ;  /* 0x0000002b000b7c82 */ /* 0x000fe40008000000 */
[----:B------:R-:W-:Y:S01]  /*5890*/  IMAD.U32 R18, RZ, RZ, UR5 ;  /* 0x00000005ff127e24 */ /* 0x000fe2000f8e00ff */
[----:B------:R-:W-:Y:S01]  /*58a0*/  UMOV UR12, UR36 ;  /* 0x00000024000c7c82 */ /* 0x000fe20008000000 */
[----:B------:R-:W-:Y:S03]  /*58b0*/  IMAD.U32 R19, RZ, RZ, UR4 ;  /* 0x00000004ff137e24 */ /* 0x000fe6000f8e00ff */
        /* <DEDUP_REMOVED lines=8> */
.L_x_232:
[----:B------:R-:W-:Y:S01]  /*5940*/  @!P1 IADD3 R6, P0, PT, R16, 0x580, RZ ;  /* 0x0000058010069810 */ /* 0x000fe20007f1e0ff */
[----:B------:R-:W-:Y:S01]  /*5950*/  VOTEU.ALL UP0, P1 ;  /* 0x0000000000ff7886 */ /* 0x000fe20000800000 */
[----:B------:R-:W-:Y:S01]  /*5960*/  UMOV UR6, 0x0 ;  /* 0x0000000000067882 */ /* 0x000fe20000000000 */
[----:B------:R-:W-:Y:S01]  /*5970*/  UMOV UR7, 0x10000000 ;  /* 0x1000000000077882 */ /* 0x000fe20000000000 */
[----:B------:R-:W-:Y:S01]  /*5980*/  @!P1 R2UR UR5, R6 ;  /* 0x00000000060592ca */ /* 0x000fe200000e0000 */
[----:B--2---:R-:W-:Y:S01]  /*5990*/  @!P1 IMAD.X R0, RZ, RZ, R17, P0 ;  /* 0x000000ffff009224 */ /* 0x004fe200000e0611 */
[----:B------:R-:W-:Y:S01]  /*59a0*/  @!UP0 UIADD3 UR10, UPT, UPT, UR42, 0x70, URZ ;  /* 0x000000702a0a8890 */ /* 0x000fe2000fffe0ff */
[----:B------:R-:W-:Y:S01]  /*59b0*/  R2UR UR18, R54 ;  /* 0x00000000361272ca */ /* 0x000fe200000e0000 */
[----:B------:R-:W-:Y:S01]  /*59c0*/  @!UP0 UIADD3 UR8, UPT, UPT, UR21, 0x6200, URZ ;  /* 0x0000620015088890 */ /* 0x000fe2000fffe0ff */
[----:B------:R-:W-:Y:S01]  /*59d0*/  R2UR UR16, R55 ;  /* 0x00000000371072ca */ /* 0x000fe200000e0000 */
[----:B------:R-:W-:Y:S01]  /*59e0*/  VOTEU.ALL UP0, P1 ;  /* 0x0000000000ff7886 */ /* 0x000fe20000800000 */
[----:B------:R-:W-:Y:S01]  /*59f0*/  @!P1 R2UR UR4, R0 ;  /* 0x00000000000492ca */ /* 0x000fe200000e0000 */
[----:B------:R-:W-:Y:S01]  /*5a00*/  UMOV UR9, UR17 ;  /* 0x0000001100097c82 */ /* 0x000fe20008000000 */
[----:B------:R-:W-:Y:S01]  /*5a10*/  UMOV UR11, UR43 ;  /* 0x0000002b000b7c82 */ /* 0x000fe20008000000 */
[----:B------:R-:W-:Y:S01]  /*5a20*/  UMOV UR12, UR36 ;  /* 0x00000024000c7c82 */ /* 0x000fe20008000000 */
[C---:B------:R-:W-:Y:S01]  /*5a30*/  ISETP.NE.AND P0, PT, R14.reuse, 0x2, PT ;  /* 0x000000020e00780c */ /* 0x040fe20003f05270 */
[----:B------:R-:W-:Y:S01]  /*5a40*/  UPLOP3.LUT UP1, UPT, UPT, UPT, UPT, 0x80, 0x8 ;  /* 0x000000000008789c */ /* 0x000fe20003f2f070 */
[----:B------:R-:W-:Y:S01]  /*5a50*/  IMAD.U32 R8, RZ, RZ, UR5 ;  /* 0x00000005ff087e24 */ /* 0x000fe2000f8e00ff */
[----:B------:R-:W-:Y:S01]  /*5a60*/  UMOV UR36, UR38 ;  /* 0x0000002600247c82 */ /* 0x000fe20008000000 */
[----:B------:R-:W-:Y:S01]  /*5a70*/  SEL R0, RZ, 0x1, P0 ;  /* 0x00000001ff007807 */ /* 0x000fe20000000000 */
[----:B------:R-:W-:Y:S01]  /*5a80*/  UIADD3 UR20, UPT, UPT, UR13, UR18, URZ ;  /* 0x000000120d147290 */ /* 0x000fe2000fffe0ff */
[----:B------:R-:W-:Y:S01]  /*5a90*/  SEL R14, R14, RZ, P0 ;  /* 0x000000ff0e0e7207 */ /* 0x000fe20000000000 */
[----:B------:R-:W-:Y:S01]  /*5aa0*/  UIADD3 UR16, UPT, UPT, UR14, UR16, URZ ;  /* 0x000000100e107290 */ /* 0x000fe2000fffe0ff */
[----:B------:R-:W-:Y:S01]  /*5ab0*/  LOP3.LUT R13, R13, R0, RZ, 0x3c, !PT ;  /* 0x000000000d0d7212 */ /* 0x000fe200078e3cff */
[----:B------:R-:W-:Y:S01]  /*5ac0*/  IMAD.U32 R9, RZ, RZ, UR4 ;  /* 0x00000004ff097e24 */ /* 0x000fe2000f8e00ff */
[----:B------:R-:W-:Y:S04]  /*5ad0*/  @!P1 R2UR UR4, R8 ;  /* 0x00000000080492ca */ /* 0x000fe800000e0000 */
[----:B------:R-:W-:Y:S11]  /*5ae0*/  @!P1 R2UR UR5, R9 ;  /* 0x00000000090592ca */ /* 0x000ff600000e0000 */
[----:B------:R-:W-:Y:S02]  /*5af0*/  @!UPT UIADD3 URZ, UPT, UPT, URZ, URZ, URZ ;  /* 0x000000fffffff290 */ /* 0x000fe4000fffe0ff */
[----:B------:R2:W-:Y:S01]  /*5b00*/  @!UP0 UTMALDG.3D [UR8], [UR4], desc[UR6] ;  /* 0x00000608040085b4 */ /* 0x0005e20008011000 */
[----:B------:R2:W-:Y:S01]  /*5b10*/  @!P1 SYNCS.ARRIVE.TRANS64.RED.A0TR RZ, [UR21+0x58], R7 ;  /* 0x00005807ffff99a7 */ /* 0x0005e20008300415 */
[----:B------:R-:W-:Y:S01]  /*5b20*/  SYNCS.ARRIVE.TRANS64.RED.A1T0 RZ, [UR29], RZ ;  /* 0x000000ffffff79a7 */ /* 0x000fe2000810041d */
[----:B------:R-:W-:Y:S05]  /*5b30*/  BRA.U UP2, `(.L_x_100) ;  /* 0xffffffed02007547 */ /* 0x000fea000b83ffff */
[----:B------:R-:W3:Y:S02]  /*5b40*/  SYNCS.PHASECHK.TRANS64.TRYWAIT P0, [UR21+0x60], R10 ;  /* 0x0000600aff0075a7 */ /* 0x000ee40008001115 */
[----:B---3--:R-:W-:Y:S05]  /*5b50*/  @!P0 BRA `(.L_x_101) ;  /* 0x0000006800d48947 */ /* 0x008fea0003800000 */
.L_x_234:
[----:B------:R-:W4:Y:S02]  /*5b60*/  SYNCS.PHASECHK.TRANS64.TRYWAIT P0, [UR21+0x68], R10 ;  /* 0x0000680aff0075a7 */ /* 0x000f240008001115 */
[----:B----4-:R-:W-:Y:S05]  /*5b70*/  @!P0 BRA `(.L_x_102) ;  /* 0x0000006800e48947 */ /* 0x010fea0003800000 */
.L_x_236:
[----:B------:R-:W4:Y:S01]  /*5b80*/  SYNCS.PHASECHK.TRANS64.TRYWAIT P0, [UR21+0x70], R10 ;  /* 0x0000700aff0075a7 */ /* 0x000f220008001115 */
[----:B---3--:R-:W-:Y:S01]  /*5b90*/  HFMA2 R0, -RZ, RZ, 0, 5.9604644775390625e-08 ;  /* 0x00000001ff007431 */ /* 0x008fe200000001ff */
[----:B----4-:R-:W-:Y:S06]  /*5ba0*/  @!P0 BRA `(.L_x_103) ;  /* 0x0000006800f08947 */ /* 0x010fec0003800000 */
.L_x_238:
[----:B---3--:R-:W-:Y:S02]  /*5bb0*/  MOV R2, UR21 ;  /* 0x0000001500027c02 */ /* 0x008fe40008000f00 */
[----:B------:R-:W-:-:S07]  /*5bc0*/  SHF.L.U32 R0, R0, 0x1f, RZ ;  /* 0x0000001f00007819 */ /* 0x000fce00000006ff */
.L_x_104:
[----:B---3--:R3:W4:Y:S02]  /*5bd0*/  SYNCS.PHASECHK.TRANS64.TRYWAIT P0, [R2+URZ+0x78], R0 ;  /* 0x00007800020075a7 */ /* 0x00872400080011ff */
[----:B----4-:R-:W-:Y:S05]  /*5be0*/  @!P0 NANOSLEEP.SYNCS 0x989680 ;  /* 0x009896800000895d */ /* 0x010fea0003900000 */
[----:B------:R-:W4:Y:S02]  /*5bf0*/  @!P0 SYNCS.PHASECHK.TRANS64 P0, [R2+URZ+0x78], R0 ;  /* 0x00007800020085a7 */ /* 0x000f2400080010ff */
[----:B-12-4-:R-:W-:Y:S05]  /*5c00*/  @P0 EXIT ;  /* 0x000000000000094d */ /* 0x016fea0003800000 */
[----:B------:R-:W-:Y:S05]  /*5c10*/  BRA `(.L_x_104) ;  /* 0xfffffffc00ec7947 */ /* 0x000fea000383ffff */
.L_x_85:
[----:B------:R-:W-:-:S06]  /*5c20*/  UISETP.GE.AND UP0, UPT, UR13, 0x4, UPT ;  /* 0x000000040d00788c */ /* 0x000fcc000bf06270 */
[----:B------:R-:W-:-:S13]  /*5c30*/  PLOP3.LUT P0, PT, PT, PT, UP0, 0x80, 0x8 ;  /* 0x000000000008781c */ /* 0x000fda0003f0f008 */
[----:B------:R-:W-:Y:S05]  /*5c40*/  @!P0 EXIT ;  /* 0x000000000000894d */ /* 0x000fea0003800000 */
[----:B------:R-:W1:Y:S08]  /*5c50*/  S2UR UR4, SR_CgaCtaId ;  /* 0x00000000000479c3 */ /* 0x000e700000008800 */
[----:B------:R-:W-:Y:S01]  /*5c60*/  BAR.SYNC.DEFER_BLOCKING 0x6, 0xa0 ;  /* 0x0182800000007b1d */ /* 0x000fe20000010000 */
[C---:B------:R-:W-:Y:S01]  /*5c70*/  IMAD.SHL.U32 R2, R66.reuse, 0x10, RZ ;  /* 0x0000001042027824 */ /* 0x040fe200078e00ff */
[C---:B------:R-:W-:Y:S01]  /*5c80*/  SHF.L.U32 R23, R66.reuse, 0x10, RZ ;  /* 0x0000001042177819 */ /* 0x040fe200000006ff */
[C---:B------:R-:W-:Y:S01]  /*5c90*/  IMAD.SHL.U32 R65, R66.reuse, 0x2, RZ ;  /* 0x0000000242417824 */ /* 0x040fe200078e00ff */
[----:B------:R-:W-:Y:S01]  /*5ca0*/  LOP3.LUT R67, R66, 0x60, RZ, 0xc0, !PT ;  /* 0x0000006042437812 */ /* 0x000fe200078ec0ff */
[----:B------:R-:W-:Y:S01]  /*5cb0*/  HFMA2 R61, -RZ, RZ, 0, 0 ;  /* 0x00000000ff3d7431 */ /* 0x000fe200000001ff */
[----:B------:R-:W-:-:S02]  /*5cc0*/  UMOV UR43, 0x400 ;  /* 0x00000400002b7882 */ /* 0x000fc40000000000 */
[----:B------:R-:W2:Y:S01]  /*5cd0*/  LDC.64 R50, c[0x0][0x8b0] ;  /* 0x00022c00ff327b82 */ /* 0x000ea20000000a00 */
[----:B------:R-:W3:Y:S01]  /*5ce0*/  LDCU.64 UR6, c[0x0][0x890] ;  /* 0x00011200ff0677ac */ /* 0x000ee20008000a00 */
[----:B------:R-:W-:Y:S01]  /*5cf0*/  LOP3.LUT R3, R2, 0x60, RZ, 0xc0, !PT ;  /* 0x0000006002037812 */ /* 0x000fe200078ec0ff */
[----:B------:R-:W-:Y:S01]  /*5d00*/  IMAD.MOV.U32 R22, RZ, RZ, RZ ;  /* 0x000000ffff167224 */ /* 0x000fe200078e00ff */
[C---:B------:R-:W-:Y:S01]  /*5d10*/  LOP3.LUT R64, R66.reuse, 0x2, RZ, 0xc0, !PT ;  /* 0x0000000242407812 */ /* 0x040fe200078ec0ff */
[----:B------:R-:W-:Y:S01]  /*5d20*/  IMAD.MOV.U32 R59, RZ, RZ, RZ ;  /* 0x000000ffff3b7224 */ /* 0x000fe200078e00ff */
[----:B------:R-:W-:Y:S01]  /*5d30*/  LOP3.LUT R65, R3, 0xc, R65, 0xf8, !PT ;  /* 0x0000000c03417812 */ /* 0x000fe200078ef841 */
[----:B------:R-:W4:Y:S01]  /*5d40*/  LDCU UR62, c[0x0][0x370] ;  /* 0x00006e00ff3e77ac */ /* 0x000f220008000800 */
[----:B------:R-:W2:Y:S01]  /*5d50*/  LDC.64 R48, c[0x0][0x8a8] ;  /* 0x00022a00ff307b82 */ /* 0x000ea20000000a00 */
[----:B------:R-:W-:Y:S02]  /*5d60*/  LOP3.LUT R23, R23, 0x600000, RZ, 0xc0, !PT ;  /* 0x0060000017177812 */ /* 0x000fe400078ec0ff */
[----:B------:R-:W-:Y:S01]  /*5d70*/  LOP3.LUT R65, R65, 0x790, R2, 0xf8, !PT ;  /* 0x0000079041417812 */ /* 0x000fe200078ef802 */
[----:B------:R-:W2:Y:S01]  /*5d80*/  LDCU.64 UR54, c[0x0][0x348] ;  /* 0x00006900ff3677ac */ /* 0x000ea20008000a00 */
[----:B------:R-:W-:-:S02]  /*5d90*/  LOP3.LUT R66, R66, 0x4, RZ, 0xc0, !PT ;  /* 0x0000000442427812 */ /* 0x000fc400078ec0ff */
[----:B------:R-:W-:Y:S01]  /*5da0*/  MOV R62, RZ ;  /* 0x000000ff003e7202 */ /* 0x000fe20000000f00 */
[----:B-1----:R-:W-:Y:S01]  /*5db0*/  ULEA UR43, UR4, UR43, 0x18 ;  /* 0x0000002b042b7291 */ /* 0x002fe2000f8ec0ff */
[----:B------:R-:W1:Y:S01]  /*5dc0*/  LDCU UR42, c[0x0][0xb0c] ;  /* 0x00016180ff2a77ac */ /* 0x000e620008000800 */
[----:B---3--:R-:W-:Y:S01]  /*5dd0*/  IMAD.U32 R69, RZ, RZ, UR6 ;  /* 0x00000006ff457e24 */ /* 0x008fe2000f8e00ff */
[----:B------:R-:W-:Y:S01]  /*5de0*/  MOV R68, UR7 ;  /* 0x0000000700447c02 */ /* 0x000fe20008000f00 */
[----:B------:R-:W-:Y:S01]  /*5df0*/  UIADD3 UR4, UPT, UPT, UR43, 0x200, URZ ;  /* 0x000002002b047890 */ /* 0x000fe2000fffe0ff */
[----:B------:R-:W3:Y:S04]  /*5e00*/  LDCU UR39, c[0x0][0xb30] ;  /* 0x00016600ff2777ac */ /* 0x000ee80008000800 */
[----:B------:R-:W4:Y:S01]  /*5e10*/  LDS R0, [UR43+0x140] ;  /* 0x0001402bff007984 */ /* 0x000f220008000800 */
[----:B------:R-:W-:Y:S01]  /*5e20*/  IMAD.U32 R57, RZ, RZ, UR4 ;  /* 0x00000004ff397e24 */ /* 0x000fe2000f8e00ff */
[----:B------:R-:W1:Y:S04]  /*5e30*/  LDCU.64 UR60, c[0x0][0x888] ;  /* 0x00011100ff3c77ac */ /* 0x000e680008000a00 */
[----:B------:R-:W-:Y:S01]  /*5e40*/  LEA R65, R65, R57, 0x2 ;  /* 0x0000003941417211 */ /* 0x000fe200078e10ff */
[----:B------:R-:W1:Y:S04]  /*5e50*/  LDCU.64 UR40, c[0x0][0xb28] ;  /* 0x00016500ff2877ac */ /* 0x000e680008000a00 */
[--C-:B------:R-:W-:Y:S01]  /*5e60*/  IMAD R64, R64, -0x10, R65.reuse ;  /* 0xfffffff040407824 */ /* 0x100fe200078e0241 */
[----:B------:R-:W1:Y:S01]  /*5e70*/  LDCU.128 UR56, c[0x0][0xb10] ;  /* 0x00016200ff3877ac */ /* 0x000e620008000c00 */
[----:B------:R-:W-:Y:S01]  /*5e80*/  IMAD R63, R66, -0x10, R65 ;  /* 0xfffffff0423f7824 */ /* 0x000fe200078e0241 */
[----:B------:R-:W1:Y:S01]  /*5e90*/  LDCU UR53, c[0x0][0x374] ;  /* 0x00006e80ff3577ac */ /* 0x000e620008000800 */
[----:B------:R-:W-:Y:S01]  /*5ea0*/  UMOV UR52, URZ ;  /* 0x000000ff00347c82 */ /* 0x000fe20008000000 */
[----:B------:R-:W-:Y:S01]  /*5eb0*/  UMOV UR47, URZ ;  /* 0x000000ff002f7c82 */ /* 0x000fe20008000000 */
[----:B-1234-:R-:W-:-:S07]  /*5ec0*/  IMAD.IADD R23, R0, 0x1, R23 ;  /* 0x0000000100177824 */ /* 0x01efce00078e0217 */
.L_x_180:
[----:B------:R-:W-:Y:S02]  /*5ed0*/  LEA R3, R59, UR43, 0x3 ;  /* 0x0000002b3b037c11 */ /* 0x000fe4000f8e18ff */
[----:B------:R-:W-:Y:S02]  /*5ee0*/  SHF.L.U32 R0, R61, 0x1f, RZ ;  /* 0x0000001f3d007819 */ /* 0x000fe400000006ff */
[----:B-1----:R-:W-:Y:S02]  /*5ef0*/  LEA R4, R59, UR43, 0x4 ;  /* 0x0000002b3b047c11 */ /* 0x002fe4000f8e20ff */
[----:B------:R-:W1:Y:S02]  /*5f00*/  SYNCS.PHASECHK.TRANS64.TRYWAIT P0, [R3+URZ+0x90], R0 ;  /* 0x00009000030075a7 */ /* 0x000e6400080011ff */
[----:B-12---:R-:W-:Y:S05]  /*5f10*/  @!P0 BRA `(.L_x_105) ;  /* 0x00000068002c8947 */ /* 0x006fea0003800000 */
.L_x_239:
        /* <DEDUP_REMOVED lines=8> */
[----:B--2---:R-:W-:Y:S11]  /*5fa0*/  LOP3.LUT P0, RZ, R6, 0x1, RZ, 0xc0, !PT ;  /* 0x0000000106ff7812 */ /* 0x004ff6000780c0ff */
[----:B------:R-:W-:Y:S02]  /*5fb0*/  @!UPT UIADD3 URZ, UPT, UPT, URZ, URZ, URZ ;  /* 0x000000fffffff290 */ /* 0x000fe4000fffe0ff */
[----:B---3--:R-:W-:Y:S01]  /*5fc0*/  VOTEU.ANY UP1, P0 ;  /* 0x0000000000ff7886 */ /* 0x008fe20000020100 */
[----:B------:R-:W-:Y:S01]  /*5fd0*/  PLOP3.LUT P0, PT, PT, PT, UP1, 0x80, 0x8 ;  /* 0x000000000008781c */ /* 0x000fe20003f0f018 */
[----:B------:R-:W-:Y:S06]  /*5fe0*/  UP2UR UR4, UPR, URZ, 0x2 ;  /* 0x00000002ff047883 */ /* 0x000fec0008000000 */
[----:B------:R-:W-:Y:S06]  /*5ff0*/  IMAD.U32 R70, RZ, RZ, UR4 ;  /* 0x00000004ff467e24 */ /* 0x000fec000f8e00ff */
[----:B-1----:R-:W-:Y:S02]  /*6000*/  @P0 SHF.R.U32.HI R0, RZ, 0x10, R5 ;  /* 0x00000010ff000819 */ /* 0x002fe40000011605 */
        /* <DEDUP_REMOVED lines=12> */
[----:B------:R-:W2:Y:S01]  /*60d0*/  LDCU UR12, c[0x0][0xb20] ;  /* 0x00016400ff0c77ac */ /* 0x000ea20008000800 */
[----:B------:R-:W-:Y:S02]  /*60e0*/  UIMAD.WIDE.U32 UR4, UR53, UR59, URZ ;  /* 0x0000003b350472a5 */ /* 0x000fe4000f8e00ff */
[----:B------:R-:W-:Y:S02]  /*60f0*/  UIMAD.WIDE.U32 UR6, UR62, UR56, URZ ;  /* 0x000000383e0672a5 */ /* 0x000fe4000f8e00ff */
[----:B------:R-:W-:Y:S02]  /*6100*/  UISETP.NE.AND UP0, UPT, UR58, 0x1, UPT ;  /* 0x000000013a00788c */ /* 0x000fe4000bf05270 */
[----:B------:R-:W-:Y:S02]  /*6110*/  UIMAD.WIDE.U32 UR8, UR37, UR59, URZ ;  /* 0x0000003b250872a5 */ /* 0x000fe4000f8e00ff */
[----:B------:R-:W-:Y:S02]  /*6120*/  UIMAD.WIDE.U32 UR10, UR38, UR56, URZ ;  /* 0x00000038260a72a5 */ /* 0x000fe4000f8e00ff */
[----:B------:R-:W-:Y:S02]  /*6130*/  UISETP.NE.AND UP1, UPT, UR42, 0x1, UPT ;  /* 0x000000012a00788c */ /* 0x000fe4000bf25270 */
[----:B------:R-:W-:Y:S01]  /*6140*/  UISETP.NE.AND UP2, UPT, UR45, 0x1, UPT ;  /* 0x000000012d00788c */ /* 0x000fe2000bf45270 */
[----:B------:R-:W-:Y:S02]  /*6150*/  UMOV UR4, UR5 ;  /* 0x0000000500047c82 */ /* 0x000fe40008000000 */
[----:B--2---:R-:W-:Y:S03]  /*6160*/  USHF.R.U32.HI UR5, URZ, UR12, UR4 ;  /* 0x0000000cff057299 */ /* 0x004fe60008011604 */
[----:B------:R-:W-:Y:S02]  /*6170*/  UMOV UR4, UR7 ;  /* 0x0000000700047c82 */ /* 0x000fe40008000000 */
[----:B------:R-:W-:Y:S02]  /*6180*/  USHF.R.U32.HI UR7, URZ, UR57, UR4 ;  /* 0x00000039ff077299 */ /* 0x000fe40008011604 */
[----:B------:R-:W-:Y:S02]  /*6190*/  USEL UR4, UR53, UR5, !UP0 ;  /* 0x0000000535047287 */ /* 0x000fe4000c000000 */
[----:B------:R-:W-:Y:S01]  /*61a0*/  USEL UR7, UR62, UR7, !UP1 ;  /* 0x000000073e077287 */ /* 0x000fe2000c800000 */
[----:B------:R-:W-:Y:S01]  /*61b0*/  UMOV UR5, UR9 ;  /* 0x0000000900057c82 */ /* 0x000fe20008000000 */
[----:B------:R-:W-:Y:S02]  /*61c0*/  UIMAD.WIDE.U32 UR8, UR4, UR40, URZ ;  /* 0x00000028040872a5 */ /* 0x000fe4000f8e00ff */
[----:B------:R-:W-:Y:S03]  /*61d0*/  USHF.R.U32.HI UR6, URZ, UR12, UR5 ;  /* 0x0000000cff067299 */ /* 0x000fe60008011605 */
[----:B------:R-:W-:Y:S01]  /*61e0*/  UMOV UR5, UR11 ;  /* 0x0000000b00057c82 */ /* 0x000fe20008000000 */
[----:B------:R-:W-:Y:S02]  /*61f0*/  UIMAD.WIDE.U32 UR10, UR7, UR40, URZ ;  /* 0x00000028070a72a5 */ /* 0x000fe4000f8e00ff */
[----:B------:R-:W-:Y:S02]  /*6200*/  USHF.R.U32.HI UR12, URZ, UR57, UR5 ;  /* 0x00000039ff0c7299 */ /* 0x000fe40008011605 */
[----:B------:R-:W-:Y:S01]  /*6210*/  USEL UR6, UR37, UR6, !UP0 ;  /* 0x0000000625067287 */ /* 0x000fe2000c000000 */
[----:B------:R-:W-:Y:S02]  /*6220*/  UMOV UR5, UR9 ;  /* 0x0000000900057c82 */ /* 0x000fe40008000000 */
[----:B------:R-:W-:Y:S01]  /*6230*/  UMOV UR10, UR11 ;  /* 0x0000000b000a7c82 */ /* 0x000fe20008000000 */
[----:B------:R-:W-:Y:S02]  /*6240*/  @UP2 USHF.R.U32.HI UR4, URZ, UR41, UR5 ;  /* 0x00000029ff042299 */ /* 0x000fe40008011605 */
[----:B------:R-:W-:Y:S02]  /*6250*/  @UP2 USHF.R.U32.HI UR7, URZ, UR41, UR10 ;  /* 0x00000029ff072299 */ /* 0x000fe4000801160a */
[----:B------:R-:W-:Y:S02]  /*6260*/  UIMAD UR4, UR45, UR4, URZ ;  /* 0x000000042d0472a4 */ /* 0x000fe4000f8e02ff */
        /* <DEDUP_REMOVED lines=8> */
[----:B------:R-:W-:Y:S02]  /*62f0*/  USEL UR11, UR6, UR4, !UP2 ;  /* 0x00000004060b7287 */ /* 0x000fe4000d000000 */
[----:B------:R-:W-:Y:S02]  /*6300*/  UIADD3 UR8, UPT, UPT, -UR5, URZ, URZ ;  /* 0x000000ff05087290 */ /* 0x000fe4000fffe1ff */
[----:B------:R-:W-:Y:S01]  /*6310*/  UIADD3 UR10, UPT, UPT, -UR11, URZ, URZ ;  /* 0x000000ff0b0a7290 */ /* 0x000fe2000fffe1ff */
[----:B------:R-:W-:Y:S01]  /*6320*/  @!UP0 UMOV UR4, UR9 ;  /* 0x0000000900048c82 */ /* 0x000fe20008000000 */
[----:B------:R-:W-:Y:S02]  /*6330*/  UIADD3 UR9, UPT, UPT, -UR6, URZ, URZ ;  /* 0x000000ff06097290 */ /* 0x000fe4000fffe1ff */
[----:B------:R-:W-:Y:S02]  /*6340*/  @!UP0 USHF.R.U32.HI UR4, URZ, UR41, UR4 ;  /* 0x00000029ff048299 */ /* 0x000fe40008011604 */
[----:B------:R-:W-:Y:S02]  /*6350*/  UIMAD UR10, UR45, UR10, UR6 ;  /* 0x0000000a2d0a72a4 */ /* 0x000fe4000f8e0206 */
[----:B------:R-:W-:Y:S04]  /*6360*/  @!UP0 USEL UR4, UR5, UR4, !UP2 ;  /* 0x0000000405048287 */ /* 0x000fe8000d000000 */
[----:B------:R-:W-:Y:S02]  /*6370*/  @!UP0 UIMAD UR10, UR7, UR10, UR4 ;  /* 0x0000000a070a82a4 */ /* 0x000fe4000f8e0204 */
[----:B------:R-:W-:Y:S02]  /*6380*/  @!UP0 UIADD3 UR11, UPT, UPT, UR11, -UR4, URZ ;  /* 0x800000040b0b8290 */ /* 0x000fe4000fffe0ff */
[----:B------:R-:W-:Y:S02]  /*6390*/  UIMAD UR7, UR42, UR8, UR38 ;  /* 0x000000082a0772a4 */ /* 0x000fe4000f8e0226 */
[----:B------:R-:W-:Y:S02]  /*63a0*/  @!UP0 UIMAD UR6, UR11, UR45, UR5 ;  /* 0x0000002d0b0682a4 */ /* 0x000fe4000f8e0205 */
[----:B------:R-:W-:Y:S01]  /*63b0*/  UIMAD UR4, UR58, UR9, UR37 ;  /* 0x000000093a0472a4 */ /* 0x000fe2000f8e0225 */
[----:B------:R-:W-:Y:S02]  /*63c0*/  @!UP0 UMOV UR5, UR10 ;  /* 0x0000000a00058c82 */ /* 0x000fe40008000000 */
[----:B------:R-:W-:Y:S02]  /*63d0*/  UIMAD UR38, UR5, UR42, UR7 ;  /* 0x0000002a052672a4 */ /* 0x000fe4000f8e0207 */
[----:B------:R-:W-:Y:S11]  /*63e0*/  UIMAD UR37, UR6, UR58, UR4 ;  /* 0x0000003a062572a4 */ /* 0x000ff6000f8e0204 */
[----:B------:R-:W-:Y:S01]  /*63f0*/  @!UPT UIADD3 URZ, UPT, UPT, URZ, URZ, URZ ;  /* 0x000000fffffff290 */ /* 0x000fe2000fffe0ff */
.L_x_106:
[----:B------:R-:W-:Y:S01]  /*6400*/  UISETP.NE.AND UP0, UPT, UR39, 0x1, UPT ;  /* 0x000000012700788c */ /* 0x000fe2000bf05270 */
[----:B------:R-:W-:Y:S01]  /*6410*/  LOP3.LUT P0, RZ, R57, 0x1b0, RZ, 0xc0, !PT ;  /* 0x000001b039ff7812 */ /* 0x000fe2000780c0ff */
[----:B------:R-:W-:Y:S01]  /*6420*/  USHF.L.U32 UR50, UR16, 0x7, URZ ;  /* 0x0000000710327899 */ /* 0x000fe200080006ff */
[----:B------:R-:W-:Y:S01]  /*6430*/  BSSY.RECONVERGENT B6, `(.L_x_107) ;  /* 0x0000034000067945 */ /* 0x000fe20003800200 */
[----:B------:R-:W-:Y:S01]  /*6440*/  USHF.L.U32 UR49, UR20, 0x7, URZ ;  /* 0x0000000714317899 */ /* 0x000fe200080006ff */
[----:B------:R-:W-:Y:S06]  /*6450*/  IADD3 R59, PT, PT, R59, 0x1, RZ ;  /* 0x000000013b3b7810 */ /* 0x000fec0007ffe0ff */
[----:B------:R-:W2:Y:S01]  /*6460*/  @!UP0 LDCU.128 UR12, c[0x0][0xb10] ;  /* 0x00016200ff0c87ac */ /* 0x000ea20008000c00 */
[----:B------:R-:W3:Y:S01]  /*6470*/  @!UP0 LDCU UR5, c[0x0][0xb0c] ;  /* 0x00016180ff0587ac */ /* 0x000ee20008000800 */
[----:B------:R-:W4:Y:S01]  /*6480*/  @!UP0 LDCU UR10, c[0x0][0xb20] ;  /* 0x00016400ff0a87ac */ /* 0x000f220008000800 */
[----:B--2---:R-:W-:Y:S02]  /*6490*/  UIMAD.WIDE.U32 UR8, UR38, UR12, URZ ;  /* 0x0000000c260872a5 */ /* 0x004fe4000f8e00ff */
[----:B------:R-:W-:Y:S02]  /*64a0*/  UIMAD.WIDE.U32 UR6, UR37, UR15, URZ ;  /* 0x0000000f250672a5 */ /* 0x000fe4000f8e00ff */
[----:B------:R-:W-:Y:S03]  /*64b0*/  @!UP0 UISETP.NE.AND UP1, UPT, UR14, 0x1, UPT ;  /* 0x000000010e00888c */ /* 0x000fe6000bf25270 */
[----:B------:R-:W-:Y:S01]  /*64c0*/  @!UP0 UMOV UR4, UR9 ;  /* 0x0000000900048c82 */ /* 0x000fe20008000000 */
[----:B---3--:R-:W-:Y:S02]  /*64d0*/  @!UP0 UISETP.NE.AND UP2, UPT, UR5, 0x1, UPT ;  /* 0x000000010500888c */ /* 0x008fe4000bf45270 */
[----:B------:R-:W-:Y:S01]  /*64e0*/  @!UP0 USHF.R.U32.HI UR4, URZ, UR13, UR4 ;  /* 0x0000000dff048299 */ /* 0x000fe20008011604 */
[----:B------:R-:W-:Y:S02]  /*64f0*/  @!UP0 UMOV UR6, UR7 ;  /* 0x0000000700068c82 */ /* 0x000fe40008000000 */
[----:B----4-:R-:W-:Y:S02]  /*6500*/  @!UP0 USHF.R.U32.HI UR6, URZ, UR10, UR6 ;  /* 0x0000000aff068299 */ /* 0x010fe40008011606 */
[----:B------:R-:W-:Y:S02]  /*6510*/  @!UP0 USEL UR7, UR38, UR4, !UP2 ;  /* 0x0000000426078287 */ /* 0x000fe4000d000000 */
[----:B------:R-:W-:Y:S04]  /*6520*/  @!UP0 USEL UR6, UR37, UR6, !UP1 ;  /* 0x0000000625068287 */ /* 0x000fe8000c800000 */
[----:B------:R-:W-:Y:S02]  /*6530*/  @!UP0 UIADD3 UR4, UPT, UPT, -UR7, UR6, URZ ;  /* 0x0000000607048290 */ /* 0x000fe4000fffe1ff */
[----:B------:R-:W-:Y:S02]  /*6540*/  @!UP0 UIADD3 UR6, UPT, UPT, UR7, -UR6, URZ ;  /* 0x8000000607068290 */ /* 0x000fe4000fffe0ff */
[----:B------:R-:W-:Y:S02]  /*6550*/  @!UP0 UIMAD UR38, UR4, UR5, UR38 ;  /* 0x00000005042682a4 */ /* 0x000fe4000f8e0226 */
[----:B------:R-:W-:Y:S01]  /*6560*/  @!UP0 UIMAD UR37, UR6, UR14, UR37 ;  /* 0x0000000e062582a4 */ /* 0x000fe2000f8e0225 */
[----:B------:R-:W-:Y:S11]  /*6570*/  @!P0 BRA `(.L_x_108) ;  /* 0x00000000007c8947 */ /* 0x000ff60003800000 */
[----:B------:R-:W2:Y:S01]  /*6580*/  LDCU.64 UR8, c[0x4][0x80] ;  /* 0x01001000ff0877ac */ /* 0x000ea20008000a00 */
[----:B------:R-:W-:Y:S01]  /*6590*/  MOV R2, 0x0 ;  /* 0x0000000000027802 */ /* 0x000fe20000000f00 */
[----:B------:R-:W-:Y:S02]  /*65a0*/  HFMA2 R12, -RZ, RZ, 0, 5.9604644775390625e-08 ;  /* 0x00000001ff0c7431 */ /* 0x000fe400000001ff */
[----:B------:R-:W-:Y:S01]  /*65b0*/  IMAD.MOV.U32 R8, RZ, RZ, 0x70 ;  /* 0x00000070ff087424 */ /* 0x000fe200078e00ff */
[----:B------:R3:W4:Y:S01]  /*65c0*/  LDC.64 R14, c[0x4][R2] ;  /* 0x01000000020e7b82 */ /* 0x0007220000000a00 */
[----:B------:R-:W1:Y:S01]  /*65d0*/  LDCU.64 UR6, c[0x4][0x88] ;  /* 0x01001100ff0677ac */ /* 0x000e620008000a00 */
[----:B------:R-:W-:Y:S01]  /*65e0*/  IMAD.MOV.U32 R13, RZ, RZ, RZ ;  /* 0x000000ffff0d7224 */ /* 0x000fe200078e00ff */
[----:B------:R-:W1:Y:S01]  /*65f0*/  LDCU.64 UR4, c[0x4][0x8] ;  /* 0x01000100ff0477ac */ /* 0x000e620008000a00 */
[----:B--2---:R-:W-:Y:S01]  /*6600*/  MOV R5, UR9 ;  /* 0x0000000900057c02 */ /* 0x004fe20008000f00 */
[----:B------:R-:W-:Y:S01]  /*6610*/  IMAD.U32 R4, RZ, RZ, UR8 ;  /* 0x00000008ff047e24 */ /* 0x000fe2000f8e00ff */
[----:B-1----:R-:W-:Y:S01]  /*6620*/  MOV R7, UR7 ;  /* 0x0000000700077c02 */ /* 0x002fe20008000f00 */
[----:B------:R-:W-:Y:S01]  /*6630*/  IMAD.U32 R6, RZ, RZ, UR6 ;  /* 0x00000006ff067e24 */ /* 0x000fe2000f8e00ff */
[----:B------:R-:W-:Y:S01]  /*6640*/  MOV R11, UR5 ;  /* 0x00000005000b7c02 */ /* 0x000fe20008000f00 */
[----:B------:R-:W-:Y:S02]  /*6650*/  IMAD.U32 R10, RZ, RZ, UR4 ;  /* 0x00000004ff0a7e24 */ /* 0x000fe4000f8e00ff */
[----:B------:R-:W-:Y:S07]  /*6660*/  LEPC R20, `(.L_x_109) ;  /* 0x000000001014794e */ /* 0x000fee0000000000 */
[----:B---345:R-:W-:Y:S05]  /*6670*/  CALL.ABS.NOINC R14 ;  /* 0x000000000e007343 */ /* 0x038fea0003c00000 */
.L_x_109:
[----:B------:R-:W1:Y:S01]  /*6680*/  LDCU.64 UR8, c[0x4][0x80] ;  /* 0x01001000ff0877ac */ /* 0x000e620008000a00 */
[----:B------:R-:W2:Y:S01]  /*6690*/  LDC.64 R2, c[0x4][R2] ;  /* 0x0100000002027b82 */ /* 0x000ea20000000a00 */
[----:B------:R-:W-:Y:S02]  /*66a0*/  HFMA2 R12, -RZ, RZ, 0, 5.9604644775390625e-08 ;  /* 0x00000001ff0c7431 */ /* 0x000fe400000001ff */
[----:B------:R-:W-:Y:S02]  /*66b0*/  IMAD.MOV.U32 R8, RZ, RZ, 0x70 ;  /* 0x00000070ff087424 */ /* 0x000fe400078e00ff */
[----:B------:R-:W-:Y:S01]  /*66c0*/  IMAD.MOV.U32 R13, RZ, RZ, RZ ;  /* 0x000000ffff0d7224 */ /* 0x000fe200078e00ff */
[----:B------:R-:W3:Y:S01]  /*66d0*/  LDCU.64 UR6, c[0x4][0x88] ;  /* 0x01001100ff0677ac */ /* 0x000ee20008000a00 */
[----:B------:R-:W4:Y:S01]  /*66e0*/  LDCU.64 UR4, c[0x4][0x8] ;  /* 0x01000100ff0477ac */ /* 0x000f220008000a00 */
[----:B-1----:R-:W-:Y:S02]  /*66f0*/  MOV R4, UR8 ;  /* 0x0000000800047c02 */ /* 0x002fe40008000f00 */
[----:B------:R-:W-:Y:S02]  /*6700*/  MOV R5, UR9 ;  /* 0x0000000900057c02 */ /* 0x000fe40008000f00 */
[----:B---3--:R-:W-:Y:S01]  /*6710*/  MOV R7, UR7 ;  /* 0x0000000700077c02 */ /* 0x008fe20008000f00 */
[----:B------:R-:W-:Y:S01]  /*6720*/  IMAD.U32 R6, RZ, RZ, UR6 ;  /* 0x00000006ff067e24 */ /* 0x000fe2000f8e00ff */
[----:B----4-:R-:W-:Y:S01]  /*6730*/  MOV R11, UR5 ;  /* 0x00000005000b7c02 */ /* 0x010fe20008000f00 */
[----:B------:R-:W-:Y:S02]  /*6740*/  IMAD.U32 R10, RZ, RZ, UR4 ;  /* 0x00000004ff0a7e24 */ /* 0x000fe4000f8e00ff */
[----:B------:R-:W-:Y:S07]  /*6750*/  LEPC R20, `(.L_x_108) ;  /* 0x000000001014794e */ /* 0x000fee0000000000 */
[----:B--2---:R-:W-:Y:S05]  /*6760*/  CALL.ABS.NOINC R2 ;  /* 0x0000000002007343 */ /* 0x004fea0003c00000 */
.L_x_108:
[----:B------:R-:W-:Y:S05]  /*6770*/  BSYNC.RECONVERGENT B6 ;  /* 0x0000000000067941 */ /* 0x000fea0003800200 */
.L_x_107:
[----:B------:R-:W-:Y:S02]  /*6780*/  R2UR UR6, R56 ;  /* 0x00000000380672ca */ /* 0x000fe400000e0000 */
[----:B------:R-:W-:Y:S02]  /*6790*/  R2UR UR5, R69 ;  /* 0x00000000450572ca */ /* 0x000fe400000e0000 */
[----:B------:R-:W-:Y:S02]  /*67a0*/  R2UR UR4, R68 ;  /* 0x00000000440472ca */ /* 0x000fe400000e0000 */
[----:B------:R-:W-:Y:S02]  /*67b0*/  ISETP.NE.U32.AND P4, PT, R50, RZ, PT ;  /* 0x000000ff3200720c */ /* 0x000fe40003f85070 */
[----:B------:R-:W-:Y:S02]  /*67c0*/  ISETP.NE.U32.AND P2, PT, RZ, UR60, PT ;  /* 0x0000003cff007c0c */ /* 0x000fe4000bf45070 */
[----:B------:R-:W-:Y:S02]  /*67d0*/  ISETP.NE.AND.EX P4, PT, R51, RZ, PT, P4 ;  /* 0x000000ff3300720c */ /* 0x000fe40003f85340 */
[----:B------:R-:W-:Y:S01]  /*67e0*/  ISETP.NE.AND.EX P2, PT, RZ, UR61, PT, P2 ;  /* 0x0000003dff007c0c */ /* 0x000fe2000bf45320 */
[----:B------:R-:W-:Y:S02]  /*67f0*/  UISETP.NE.AND UP2, UPT, UR6, URZ, UPT ;  /* 0x000000ff0600728c */ /* 0x000fe4000bf45270 */
[----:B------:R-:W-:Y:S04]  /*6800*/  UISETP.NE.U32.AND UP0, UPT, UR5, URZ, UPT ;  /* 0x000000ff0500728c */ /* 0x000fe8000bf05070 */
[----:B------:R-:W-:Y:S01]  /*6810*/  UISETP.NE.AND.EX UP1, UPT, UR4, URZ, UPT, UP0 ;  /* 0x000000ff0400728c */ /* 0x000fe2000bf25300 */
[----:B------:R-:W-:Y:S01]  /*6820*/  PLOP3.LUT P1, PT, PT, PT, UP2, 0x80, 0x8 ;  /* 0x000000000008781c */ /* 0x000fe20003f2f028 */
[----:B------:R-:W-:Y:S03]  /*6830*/  UPLOP3.LUT UP0, UPT, UPT, UPT, UPT, 0x40, 0x4 ;  /* 0x000000000004789c */ /* 0x000fe60003f0e870 */
[----:B------:R-:W-:Y:S06]  /*6840*/  @UP2 UPLOP3.LUT UP0, UPT, UPT, UPT, UP1, 0x80, 0x8 ;  /* 0x000000000008289c */ /* 0x000fec0003f0f010 */
[----:B------:R-:W-:Y:S01]  /*6850*/  PLOP3.LUT P0, PT, PT, PT, UP0, 0x80, 0x8 ;  /* 0x000000000008781c */ /* 0x000fe20003f0f008 */
[----:B------:R-:W-:Y:S01]  /*6860*/  @!UPT UIADD3 URZ, UPT, UPT, URZ, URZ, URZ ;  /* 0x000000fffffff290 */ /* 0x000fe2000fffe0ff */
[----:B------:R-:W-:Y:S11]  /*6870*/  BRA.U !UP1, `(.L_x_110) ;  /* 0x0000000109407547 */ /* 0x000ff6000b800000 */
[----:B------:R-:W-:Y:S01]  /*6880*/  UISETP.NE.U32.AND UP0, UPT, UR60, URZ, UPT ;  /* 0x000000ff3c00728c */ /* 0x000fe2000bf05070 */
[----:B------:R-:W-:Y:S01]  /*6890*/  R2UR UR6, R69 ;  /* 0x00000000450672ca */ /* 0x000fe200000e0000 */
[----:B------:R-:W2:Y:S01]  /*68a0*/  LDCU.64 UR8, c[0x0][0x358] ;  /* 0x00006b00ff0877ac */ /* 0x000ea20008000a00 */
[----:B------:R-:W-:Y:S02]  /*68b0*/  HFMA2 R52, -RZ, RZ, 0, 5.9604644775390625e-08 ;  /* 0x00000001ff347431 */ /* 0x000fe400000001ff */
[----:B-1----:R-:W-:Y:S01]  /*68c0*/  IMAD.MOV.U32 R0, RZ, RZ, 0x1 ;  /* 0x00000001ff007424 */ /* 0x002fe200078e00ff */
[----:B------:R-:W-:Y:S06]  /*68d0*/  UISETP.NE.AND.EX UP0, UPT, UR61, URZ, UPT, UP0 ;  /* 0x000000ff3d00728c */ /* 0x000fec000bf05300 */
[----:B------:R-:W-:Y:S05]  /*68e0*/  PLOP3.LUT P3, PT, PT, PT, UP0, 0x80, 0x8 ;  /* 0x000000000008781c */ /* 0x000fea0003f6f008 */
[----:B------:R-:W1:Y:S01]  /*68f0*/  @UP0 LDCU.64 UR4, c[0x0][0x888] ;  /* 0x00011100ff0407ac */ /* 0x000e620008000a00 */
[----:B------:R-:W-:Y:S07]  /*6900*/  @UP0 UIMAD UR6, UR36, UR6, URZ ;  /* 0x00000006240602a4 */ /* 0x000fee000f8e02ff */
[----:B------:R-:W-:Y:S01]  /*6910*/  @!P3 PRMT R52, R0, 0x7610, R52 ;  /* 0x000076100034b816 */ /* 0x000fe20000000034 */
[----:B-1----:R-:W-:Y:S06]  /*6920*/  @UP0 UIMAD.WIDE UR4, UR6, 0x4, UR4 ;  /* 0x00000004060408a5 */ /* 0x002fec000f8e0204 */
[----:B------:R-:W-:Y:S02]  /*6930*/  IMAD.U32 R2, RZ, RZ, UR4 ;  /* 0x00000004ff027e24 */ /* 0x000fe4000f8e00ff */
[----:B------:R-:W-:Y:S03]  /*6940*/  IMAD.U32 R3, RZ, RZ, UR5 ;  /* 0x00000005ff037e24 */ /* 0x000fe6000f8e00ff */
[----:B------:R-:W1:Y:S02]  /*6950*/  @!UP0 LDCU UR4, c[0x0][0x880] ;  /* 0x00011000ff0487ac */ /* 0x000e640008000800 */
[----:B--2--5:R2:W5:Y:S02]  /*6960*/  @P3 LDG.E R27, desc[UR8][R2.64] ;  /* 0x00000008021b3981 */ /* 0x024564000c1e1900 */
[----:B-12---:R-:W-:Y:S02]  /*6970*/  @!P3 MOV R27, UR4 ;  /* 0x00000004001bbc02 */ /* 0x006fe40008000f00 */
.L_x_110:
[----:B------:R-:W-:Y:S05]  /*6980*/  @!P4 BRA `(.L_x_111) ;  /* 0x000000000024c947 */ /* 0x000fea0003800000 */
[----:B------:R-:W-:Y:S01]  /*6990*/  ISETP.NE.U32.AND P3, PT, R48, RZ, PT ;  /* 0x000000ff3000720c */ /* 0x000fe20003f65070 */
[----:B------:R-:W2:Y:S03]  /*69a0*/  LDCU.64 UR4, c[0x0][0x358] ;  /* 0x00006b00ff0477ac */ /* 0x000ea60008000a00 */
[----:B------:R-:W-:Y:S11]  /*69b0*/  ISETP.NE.AND.EX P3, PT, R49, RZ, PT, P3 ;  /* 0x000000ff3100720c */ /* 0x000ff60003f65330 */
[----:B------:R-:W-:Y:S02]  /*69c0*/  @!UPT UIADD3 URZ, UPT, UPT, URZ, URZ, URZ ;  /* 0x000000fffffff290 */ /* 0x000fe4000fffe0ff */
[----:B------:R-:W3:Y:S01]  /*69d0*/  @P3 LDC.64 R2, c[0x0][0x8a8] ;  /* 0x00022a00ff023b82 */ /* 0x000ee20000000a00 */
[----:B-1----:R-:W-:Y:S04]  /*69e0*/  @P3 IMAD R0, R50, UR36, RZ ;  /* 0x0000002432003c24 */ /* 0x002fe8000f8e02ff */
[----:B---3--:R-:W-:Y:S05]  /*69f0*/  @P3 IMAD.WIDE R2, R0, 0x4, R2 ;  /* 0x0000000400023825 */ /* 0x008fea00078e0202 */
[----:B--2--5:R2:W5:Y:S02]  /*6a00*/  @P3 LDG.E R24, desc[UR4][R2.64] ;  /* 0x0000000402183981 */ /* 0x024564000c1e1900 */
[----:B--2---:R-:W3:Y:S02]  /*6a10*/  @!P3 LDC R24, c[0x0][0x8a0] ;  /* 0x00022800ff18bb82 */ /* 0x004ee40000000800 */
.L_x_111:
[----:B-----5:R-:W-:Y:S01]  /*6a20*/  FSETP.NEU.AND P3, PT, R27, RZ, PT ;  /* 0x000000ff1b00720b */ /* 0x020fe20003f6d000 */
[----:B------:R-:W-:Y:S01]  /*6a30*/  BSSY B1, `(.L_x_112) ;  /* 0x0000038000017945 */ /* 0x000fe20003800000 */
[----:B------:R-:W-:Y:S01]  /*6a40*/  SEL R3, RZ, 0xffffffff, P2 ;  /* 0xffffffffff037807 */ /* 0x000fe20001000000 */
[----:B------:R-:W-:Y:S01]  /*6a50*/  IMAD.MOV.U32 R74, RZ, RZ, 0x1 ;  /* 0x00000001ff4a7424 */ /* 0x000fe200078e00ff */
[----:B------:R-:W-:Y:S01]  /*6a60*/  @P1 LOP3.LUT P2, RZ, R52, 0xff, RZ, 0xc0, !PT ;  /* 0x000000ff34ff1812 */ /* 0x000fe2000784c0ff */
[----:B------:R-:W-:Y:S01]  /*6a70*/  IMAD R25, R22, 0x80, R23 ;  /* 0x0000008016197824 */ /* 0x000fe200078e0217 */
[----:B-1----:R-:W-:Y:S01]  /*6a80*/  @P1 SEL R0, RZ, 0xffffffff, P3 ;  /* 0xffffffffff001807 */ /* 0x002fe20001800000 */
[----:B------:R-:W-:Y:S01]  /*6a90*/  IMAD R60, R66, -0x10, R64 ;  /* 0xfffffff0423c7824 */ /* 0x000fe200078e0240 */
[----:B------:R-:W-:Y:S01]  /*6aa0*/  LEA R72, R22, UR43, 0x3 ;  /* 0x0000002b16487c11 */ /* 0x000fe2000f8e18ff */
[----:B------:R-:W-:Y:S01]  /*6ab0*/  IMAD.MOV.U32 R73, RZ, RZ, RZ ;  /* 0x000000ffff497224 */ /* 0x000fe200078e00ff */
[C---:B------:R-:W-:Y:S02]  /*6ac0*/  @P0 SEL R0, R3.reuse, R0, !P2 ;  /* 0x0000000003000207 */ /* 0x040fe40005000000 */
[----:B------:R-:W-:Y:S02]  /*6ad0*/  CS2R R38, SRZ ;  /* 0x0000000000267805 */ /* 0x000fe4000001ff00 */
[----:B------:R-:W-:Y:S02]  /*6ae0*/  PLOP3.LUT P2, PT, PT, PT, UP1, 0x80, 0x8 ;  /* 0x000000000008781c */ /* 0x000fe40003f4f018 */
[----:B------:R-:W-:Y:S02]  /*6af0*/  CS2R R36, SRZ ;  /* 0x0000000000247805 */ /* 0x000fe4000001ff00 */
[----:B------:R-:W-:Y:S02]  /*6b00*/  @P1 LOP3.LUT R0, R0, 0x1, RZ, 0xc0, !PT ;  /* 0x0000000100001812 */ /* 0x000fe400078ec0ff */
[----:B------:R-:W-:Y:S02]  /*6b10*/  CS2R R34, SRZ ;  /* 0x0000000000227805 */ /* 0x000fe4000001ff00 */
[----:B------:R-:W-:Y:S02]  /*6b20*/  LOP3.LUT P4, R58, R52, 0xff, RZ, 0xc0, !PT ;  /* 0x000000ff343a7812 */ /* 0x000fe4000788c0ff */
[----:B------:R-:W-:Y:S02]  /*6b30*/  CS2R R32, SRZ ;  /* 0x0000000000207805 */ /* 0x000fe4000001ff00 */
[----:B------:R-:W-:Y:S02]  /*6b40*/  ISETP.NE.U32.OR P5, PT, R0, 0x1, !P1 ;  /* 0x000000010000780c */ /* 0x000fe40004fa5470 */
[----:B------:R-:W-:Y:S02]  /*6b50*/  CS2R R42, SRZ ;  /* 0x00000000002a7805 */ /* 0x000fe4000001ff00 */
[----:B------:R-:W-:Y:S02]  /*6b60*/  SEL R2, RZ, 0xffffffff, P3 ;  /* 0xffffffffff027807 */ /* 0x000fe40001800000 */
[----:B------:R-:W-:Y:S02]  /*6b70*/  CS2R R40, SRZ ;  /* 0x0000000000287805 */ /* 0x000fe4000001ff00 */
[----:B------:R-:W-:Y:S02]  /*6b80*/  P2R R71, PR, RZ, 0x20 ;  /* 0x00000020ff477803 */ /* 0x000fe40000000000 */
[----:B------:R-:W-:Y:S02]  /*6b90*/  CS2R R46, SRZ ;  /* 0x00000000002e7805 */ /* 0x000fe4000001ff00 */
[----:B------:R-:W-:Y:S02]  /*6ba0*/  CS2R R44, SRZ ;  /* 0x00000000002c7805 */ /* 0x000fe4000001ff00 */
[----:B------:R-:W-:Y:S04]  /*6bb0*/  @P2 SEL R2, R3, R2, !P4 ;  /* 0x0000000203022207 */ /* 0x000fe80006000000 */
[----:B------:R-:W-:Y:S02]  /*6bc0*/  LOP3.LUT R2, R2, 0x1, RZ, 0xc0, !PT ;  /* 0x0000000102027812 */ /* 0x000fe400078ec0ff */
[----:B------:R-:W-:Y:S02]  /*6bd0*/  @P5 SHF.L.U32 R0, RZ, 0x1f, RZ ;  /* 0x0000001fff005819 */ /* 0x000fe400000006ff */
[----:B------:R-:W-:Y:S02]  /*6be0*/  ISETP.NE.U32.AND P2, PT, R2, 0x1, PT ;  /* 0x000000010200780c */ /* 0x000fe40003f45070 */
[----:B------:R1:W2:Y:S02]  /*6bf0*/  @P5 SYNCS.PHASECHK.TRANS64.TRYWAIT P1, [UR43+0x40], R0 ;  /* 0x00004000ff0055a7 */ /* 0x0002a4000802112b */
[----:B------:R-:W-:Y:S02]  /*6c00*/  P2R R75, PR, RZ, 0x4 ;  /* 0x00000004ff4b7803 */ /* 0x000fe40000000000 */
[----:B-1----:R-:W-:Y:S04]  /*6c10*/  SHF.L.U32 R0, R62, 0x1f, RZ ;  /* 0x0000001f3e007819 */ /* 0x002fe800000006ff */
[----:B------:R1:W4:Y:S01]  /*6c20*/  SYNCS.PHASECHK.TRANS64.TRYWAIT P0, [R72+URZ+0xb0], R0 ;  /* 0x0000b000480075a7 */ /* 0x00032200080011ff */
[----:B--2---:R-:W-:Y:S01]  /*6c30*/  @P5 SEL R74, RZ, 0x1, !P1 ;  /* 0x00000001ff4a5807 */ /* 0x004fe20004800000 */
[----:B-1----:R-:W-:Y:S06]  /*6c40*/  @!P5 BRA `(.L_x_113) ;  /* 0x000000000058d947 */ /* 0x002fec0003800000 */
[----:B------:R-:W-:Y:S01]  /*6c50*/  IMAD.MOV.U32 R39, RZ, RZ, RZ ;  /* 0x000000ffff277224 */ /* 0x000fe200078e00ff */
[----:B------:R-:W-:Y:S01]  /*6c60*/  ISETP.NE.AND P1, PT, R74, RZ, PT ;  /* 0x000000ff4a00720c */ /* 0x000fe20003f25270 */
[----:B------:R-:W-:Y:S01]  /*6c70*/  BSSY B0, `(.L_x_114) ;  /* 0x000000c000007945 */ /* 0x000fe20003800000 */
[----:B------:R-:W-:Y:S02]  /*6c80*/  CS2R R46, SRZ ;  /* 0x00000000002e7805 */ /* 0x000fe4000001ff00 */
[----:B------:R-:W-:Y:S02]  /*6c90*/  CS2R R44, SRZ ;  /* 0x00000000002c7805 */ /* 0x000fe4000001ff00 */
[----:B------:R-:W-:Y:S02]  /*6ca0*/  CS2R R42, SRZ ;  /* 0x00000000002a7805 */ /* 0x000fe4000001ff00 */
[----:B------:R-:W-:Y:S02]  /*6cb0*/  CS2R R40, SRZ ;  /* 0x0000000000287805 */ /* 0x000fe4000001ff00 */
[----:B------:R-:W-:Y:S02]  /*6cc0*/  CS2R R34, SRZ ;  /* 0x0000000000227805 */ /* 0x000fe4000001ff00 */
[----:B------:R-:W-:Y:S02]  /*6cd0*/  CS2R R32, SRZ ;  /* 0x0000000000207805 */ /* 0x000fe4000001ff00 */
[----:B------:R-:W-:Y:S01]  /*6ce0*/  CS2R R36, SRZ ;  /* 0x0000000000247805 */ /* 0x000fe2000001ff00 */
[----:B------:R-:W-:Y:S06]  /*6cf0*/  @P1 BRA `(.L_x_115) ;  /* 0x00000000000c1947 */ /* 0x000fec0003800000 */
[----:B------:R-:W-:Y:S04]  /*6d00*/  SHF.L.U32 R3, RZ, 0x1f, RZ ;  /* 0x0000001fff037819 */ /* 0x000fe800000006ff */
[----:B------:R-:W1:Y:S02]  /*6d10*/  SYNCS.PHASECHK.TRANS64.TRYWAIT P1, [UR43+0x40], R3 ;  /* 0x00004003ff0075a7 */ /* 0x000e64000802112b */
[----:B-1----:R-:W-:Y:S05]  /*6d20*/  @!P1 BRA `(.L_x_116) ;  /* 0x0000005800bc9947 */ /* 0x002fea0003800000 */
.L_x_115:
[----:B------:R-:W-:Y:S05]  /*6d30*/  BSYNC B0 ;  /* 0x0000000000007941 */ /* 0x000fea0003800000 */
.L_x_114:
[----:B------:R-:W-:Y:S01]  /*6d40*/  ISETP.NE.AND P1, PT, R75, RZ, PT ;  /* 0x000000ff4b00720c */ /* 0x000fe20003f25270 */
[----:B------:R-:W-:Y:S11]  /*6d50*/  HFMA2 R73, -RZ, RZ, 0, 5.9604644775390625e-08 ;  /* 0x00000001ff497431 */ /* 0x000ff600000001ff */
[----:B------:R-:W-:Y:S01]  /*6d60*/  @!UPT UIADD3 URZ, UPT, UPT, URZ, URZ, URZ ;  /* 0x000000fffffff290 */ /* 0x000fe2000fffe0ff */
[----:B------:R2:W1:Y:S04]  /*6d70*/  @P1 LDS.128 R44, [R65] ;  /* 0x00000000412c1984 */ /* 0x0004680000000c00 */
[----:B------:R2:W1:Y:S04]  /*6d80*/  @P1 LDS.128 R40, [R64+0x10] ;  /* 0x0000100040281984 */ /* 0x0004680000000c00 */
[----:B------:R2:W1:Y:S04]  /*6d90*/  @P1 LDS.128 R32, [R63+0x20] ;  /* 0x000020003f201984 */ /* 0x0004680000000c00 */
[----:B------:R2:W1:Y:S02]  /*6da0*/  @P1 LDS.128 R36, [R60+0x30] ;  /* 0x000030003c241984 */ /* 0x0004640000000c00 */
.L_x_113:
[----:B------:R-:W-:Y:S05]  /*6db0*/  BSYNC B1 ;  /* 0x0000000000017941 */ /* 0x000fea0003800000 */
.L_x_112:
[----:B-1----:R-:W-:Y:S04]  /*6dc0*/  SHF.R.U32.HI R2, RZ, 0x15, R25 ;  /* 0x00000015ff027819 */ /* 0x002fe80000011619 */
[----:B------:R-:W-:Y:S01]  /*6dd0*/  LOP3.LUT P1, RZ, R2, 0x3, R53, 0x48, !PT ;  /* 0x0000000302ff7812 */ /* 0x000fe20007824835 */
[----:B------:R-:W-:Y:S01]  /*6de0*/  @!UPT UIADD3 URZ, UPT, UPT, URZ, URZ, URZ ;  /* 0x000000fffffff290 */ /* 0x000fe2000fffe0ff */
[----:B----4-:R-:W-:Y:S11]  /*6df0*/  @P0 BRA `(.L_x_117) ;  /* 0x0000000000080947 */ /* 0x010ff60003800000 */
[----:B------:R-:W1:Y:S02]  /*6e00*/  SYNCS.PHASECHK.TRANS64.TRYWAIT P0, [R72+URZ+0xb0], R0 ;  /* 0x0000b000480075a7 */ /* 0x000e6400080011ff */
[----:B-1----:R-:W-:Y:S05]  /*6e10*/  @!P0 BRA `(.L_x_118) ;  /* 0x0000005800988947 */ /* 0x002fea0003800000 */
.L_x_117:
[----:B------:R-:W-:Y:S05]  /*6e20*/  @!P1 BRA `(.L_x_119) ;  /* 0x0000000000409947 */ /* 0x000fea0003800000 */
[----:B------:R-:W4:Y:S01]  /*6e30*/  LDCU.64 UR8, c[0x4][0x70] ;  /* 0x01000e00ff0877ac */ /* 0x000f220008000a00 */
[----:B------:R-:W-:Y:S01]  /*6e40*/  MOV R3, 0x0 ;  /* 0x0000000000037802 */ /* 0x000fe20000000f00 */
[----:B------:R-:W-:Y:S02]  /*6e50*/  HFMA2 R12, -RZ, RZ, 0, 5.9604644775390625e-08 ;  /* 0x00000001ff0c7431 */ /* 0x000fe400000001ff */
[----:B------:R-:W-:Y:S02]  /*6e60*/  IMAD.MOV.U32 R8, RZ, RZ, 0x192 ;  /* 0x00000192ff087424 */ /* 0x000fe400078e00ff */
[----:B------:R-:W-:Y:S01]  /*6e70*/  IMAD.MOV.U32 R13, RZ, RZ, RZ ;  /* 0x000000ffff0d7224 */ /* 0x000fe200078e00ff */
[----:B------:R-:W5:Y:S01]  /*6e80*/  LDCU.64 UR6, c[0x4][0x78] ;  /* 0x01000f00ff0677ac */ /* 0x000f620008000a00 */
[----:B------:R-:W1:Y:S01]  /*6e90*/  LDC.64 R2, c[0x4][R3] ;  /* 0x0100000003027b82 */ /* 0x000e620000000a00 */
[----:B------:R-:W2:Y:S01]  /*6ea0*/  LDCU.64 UR4, c[0x4][0x10] ;  /* 0x01000200ff0477ac */ /* 0x000ea20008000a00 */
[----:B----4-:R-:W-:Y:S01]  /*6eb0*/  MOV R5, UR9 ;  /* 0x0000000900057c02 */ /* 0x010fe20008000f00 */
[----:B------:R-:W-:Y:S01]  /*6ec0*/  IMAD.U32 R4, RZ, RZ, UR8 ;  /* 0x00000008ff047e24 */ /* 0x000fe2000f8e00ff */
[----:B-----5:R-:W-:Y:S01]  /*6ed0*/  MOV R7, UR7 ;  /* 0x0000000700077c02 */ /* 0x020fe20008000f00 */
[----:B------:R-:W-:Y:S01]  /*6ee0*/  IMAD.U32 R6, RZ, RZ, UR6 ;  /* 0x00000006ff067e24 */ /* 0x000fe2000f8e00ff */
[----:B--2---:R-:W-:Y:S01]  /*6ef0*/  MOV R11, UR5 ;  /* 0x00000005000b7c02 */ /* 0x004fe20008000f00 */
[----:B------:R-:W-:Y:S02]  /*6f00*/  IMAD.U32 R10, RZ, RZ, UR4 ;  /* 0x00000004ff0a7e24 */ /* 0x000fe4000f8e00ff */
[----:B------:R-:W-:Y:S07]  /*6f10*/  LEPC R20, `(.L_x_119) ;  /* 0x000000001014794e */ /* 0x000fee0000000000 */
[----:B-1-3--:R-:W-:Y:S05]  /*6f20*/  CALL.ABS.NOINC R2 ;  /* 0x0000000002007343 */ /* 0x00afea0003c00000 */
.L_x_119:
[----:B------:R-:W-:Y:S01]  /*6f30*/  LOP3.LUT R20, R44, 0xffffe000, RZ, 0xc0, !PT ;  /* 0xffffe0002c147812 */ /* 0x000fe200078ec0ff */
[----:B------:R-:W-:Y:S05]  /*6f40*/  WARPSYNC.ALL ;  /* 0x0000000000007948 */ /* 0x000fea0003800000 */
[----:B------:R-:W-:Y:S01]  /*6f50*/  R2UR UR4, R25 ;  /* 0x00000000190472ca */ /* 0x000fe200000e0000 */
[----:B------:R-:W-:Y:S01]  /*6f60*/  BSSY.RECONVERGENT B0, `(.L_x_120) ;  /* 0x0000058000007945 */ /* 0x000fe20003800200 */
[----:B------:R-:W-:Y:S11]  /*6f70*/  ISETP.NE.AND P0, PT, R67, RZ, PT ;  /* 0x000000ff4300720c */ /* 0x000ff60003f05270 */
[----:B------:R-:W1:Y:S02]  /*6f80*/  LDTM.x16 R4, tmem[UR4] ;  /* 0x00000004000479ee */ /* 0x000e640008240000 */
[C---:B-1-3--:R-:W-:Y:S01]  /*6f90*/  FMUL R0, R24.reuse, R4 ;  /* 0x0000000418007220 */ /* 0x04afe20000400000 */
[C---:B------:R-:W-:Y:S01]  /*6fa0*/  FMUL R2, R24.reuse, R5 ;  /* 0x0000000518027220 */ /* 0x040fe20000400000 */
[C---:B------:R-:W-:Y:S01]  /*6fb0*/  FMUL R4, R24.reuse, R8 ;  /* 0x0000000818047220 */ /* 0x040fe20000400000 */
[C---:B------:R-:W-:Y:S01]  /*6fc0*/  FMUL R5, R24.reuse, R9 ;  /* 0x0000000918057220 */ /* 0x040fe20000400000 */
[C---:B------:R-:W-:Y:S01]  /*6fd0*/  FMUL R8, R24.reuse, R12 ;  /* 0x0000000c18087220 */ /* 0x040fe20000400000 */
[C---:B------:R-:W-:Y:S01]  /*6fe0*/  FMUL R9, R24.reuse, R13 ;  /* 0x0000000d18097220 */ /* 0x040fe20000400000 */
[C---:B------:R-:W-:Y:S01]  /*6ff0*/  FMUL R12, R24.reuse, R16 ;  /* 0x00000010180c7220 */ /* 0x040fe20000400000 */
[----:B------:R-:W-:Y:S01]  /*7000*/  LOP3.LUT R16, R45, 0xffffe000, RZ, 0xc0, !PT ;  /* 0xffffe0002d107812 */ /* 0x000fe200078ec0ff */
[----:B------:R-:W-:Y:S01]  /*7010*/  FMUL R13, R24, R17 ;  /* 0x00000011180d7220 */ /* 0x000fe20000400000 */
[----:B------:R-:W-:Y:S01]  /*7020*/  LOP3.LUT R17, R46, 0xffffe000, RZ, 0xc0, !PT ;  /* 0xffffe0002e117812 */ /* 0x000fe200078ec0ff */
[----:B------:R-:W-:Y:S01]  /*7030*/  FFMA R28, R27, R20, R0 ;  /* 0x000000141b1c7223 */ /* 0x000fe20000000000 */
[----:B------:R-:W-:Y:S01]  /*7040*/  LOP3.LUT R0, R47, 0xffffe000, RZ, 0xc0, !PT ;  /* 0xffffe0002f007812 */ /* 0x000fe200078ec0ff */
[C---:B------:R-:W-:Y:S01]  /*7050*/  FMUL R3, R24.reuse, R6 ;  /* 0x0000000618037220 */ /* 0x040fe20000400000 */
[C---:B------:R-:W-:Y:S01]  /*7060*/  FMUL R6, R24.reuse, R10 ;  /* 0x0000000a18067220 */ /* 0x040fe20000400000 */
[C---:B------:R-:W-:Y:S01]  /*7070*/  FMUL R7, R24.reuse, R7 ;  /* 0x0000000718077220 */ /* 0x040fe20000400000 */
[----:B------:R-:W-:Y:S01]  /*7080*/  F2FP.TF32.F32.PACK_B R28, R28 ;  /* 0x0000001cff1c723e */ /* 0x000fe200024050ff */
[C---:B------:R-:W-:Y:S01]  /*7090*/  FMUL R10, R24.reuse, R14 ;  /* 0x0000000e180a7220 */ /* 0x040fe20000400000 */
[----:B------:R-:W-:Y:S01]  /*70a0*/  FMUL R14, R24, R18 ;  /* 0x00000012180e7220 */ /* 0x000fe20000400000 */
[----:B------:R-:W-:Y:S01]  /*70b0*/  LOP3.LUT R18, R40, 0xffffe000, RZ, 0xc0, !PT ;  /* 0xffffe00028127812 */ /* 0x000fe200078ec0ff */
[----:B------:R-:W-:Y:S01]  /*70c0*/  FFMA R29, R27, R16, R2 ;  /* 0x000000101b1d7223 */ /* 0x000fe20000000002 */
[----:B------:R-:W-:Y:S01]  /*70d0*/  LOP3.LUT R2, R41, 0xffffe000, RZ, 0xc0, !PT ;  /* 0xffffe00029027812 */ /* 0x000fe200078ec0ff */
[----:B------:R-:W-:Y:S01]  /*70e0*/  FFMA R30, R27, R17, R3 ;  /* 0x000000111b1e7223 */ /* 0x000fe20000000003 */
[----:B------:R-:W-:Y:S01]  /*70f0*/  LOP3.LUT R3, R43, 0xffffe000, RZ, 0xc0, !PT ;  /* 0xffffe0002b037812 */ /* 0x000fe200078ec0ff */
[C---:B------:R-:W-:Y:S01]  /*7100*/  FFMA R31, R27.reuse, R0, R7 ;  /* 0x000000001b1f7223 */ /* 0x040fe20000000007 */
[----:B------:R-:W-:Y:S01]  /*7110*/  LOP3.LUT R0, R42, 0xffffe000, RZ, 0xc0, !PT ;  /* 0xffffe0002a007812 */ /* 0x000fe200078ec0ff */
[C---:B------:R-:W-:Y:S01]  /*7120*/  FFMA R4, R27.reuse, R18, R4 ;  /* 0x000000121b047223 */ /* 0x040fe20000000004 */
[----:B------:R-:W-:Y:S01]  /*7130*/  F2FP.TF32.F32.PACK_B R29, R29 ;  /* 0x0000001dff1d723e */ /* 0x000fe200024050ff */
[C---:B------:R-:W-:Y:S01]  /*7140*/  FFMA R5, R27.reuse, R2, R5 ;  /* 0x000000021b057223 */ /* 0x040fe20000000005 */
[----:B------:R-:W-:Y:S01]  /*7150*/  FMUL R11, R24, R11 ;  /* 0x0000000b180b7220 */ /* 0x000fe20000400000 */
[----:B------:R-:W-:Y:S01]  /*7160*/  F2FP.TF32.F32.PACK_B R30, R30 ;  /* 0x0000001eff1e723e */ /* 0x000fe200024050ff */
[C---:B------:R-:W-:Y:S01]  /*7170*/  FFMA R6, R27.reuse, R0, R6 ;  /* 0x000000001b067223 */ /* 0x040fe20000000006 */
[----:B------:R-:W-:Y:S01]  /*7180*/  F2FP.TF32.F32.PACK_B R31, R31 ;  /* 0x0000001fff1f723e */ /* 0x000fe200024050ff */
[----:B------:R-:W-:Y:S01]  /*7190*/  FFMA R7, R27, R3, R11 ;  /* 0x000000031b077223 */ /* 0x000fe2000000000b */
[----:B------:R-:W-:Y:S01]  /*71a0*/  LOP3.LUT R2, R32, 0xffffe000, RZ, 0xc0, !PT ;  /* 0xffffe00020027812 */ /* 0x000fe200078ec0ff */
[----:B------:R-:W-:Y:S01]  /*71b0*/  FMUL R15, R24, R15 ;  /* 0x0000000f180f7220 */ /* 0x000fe20000400000 */
[----:B------:R-:W-:Y:S01]  /*71c0*/  LOP3.LUT R16, R33, 0xffffe000, RZ, 0xc0, !PT ;  /* 0xffffe00021107812 */ /* 0x000fe200078ec0ff */
[----:B------:R1:W-:Y:S01]  /*71d0*/  STS.128 [R65], R28 ;  /* 0x0000001c41007388 */ /* 0x0003e20000000c00 */
[----:B------:R-:W-:Y:S01]  /*71e0*/  LOP3.LUT R0, R34, 0xffffe000, RZ, 0xc0, !PT ;  /* 0xffffe00022007812 */ /* 0x000fe200078ec0ff */
[----:B------:R-:W-:Y:S01]  /*71f0*/  FFMA R8, R27, R2, R8 ;  /* 0x000000021b087223 */ /* 0x000fe20000000008 */
[----:B------:R-:W-:Y:S01]  /*7200*/  LOP3.LUT R2, R35, 0xffffe000, RZ, 0xc0, !PT ;  /* 0xffffe00023027812 */ /* 0x000fe200078ec0ff */
[C---:B------:R-:W-:Y:S01]  /*7210*/  FFMA R9, R27.reuse, R16, R9 ;  /* 0x000000101b097223 */ /* 0x040fe20000000009 */
[----:B------:R-:W-:Y:S01]  /*7220*/  F2FP.TF32.F32.PACK_B R4, R4 ;  /* 0x00000004ff04723e */ /* 0x000fe200024050ff */
[C---:B------:R-:W-:Y:S01]  /*7230*/  FFMA R10, R27.reuse, R0, R10 ;  /* 0x000000001b0a7223 */ /* 0x040fe2000000000a */
[----:B------:R-:W-:Y:S01]  /*7240*/  F2FP.TF32.F32.PACK_B R5, R5 ;  /* 0x00000005ff05723e */ /* 0x000fe200024050ff */
[----:B------:R-:W-:Y:S01]  /*7250*/  FFMA R11, R27, R2, R15 ;  /* 0x000000021b0b7223 */ /* 0x000fe2000000000f */
[----:B------:R-:W-:Y:S01]  /*7260*/  F2FP.TF32.F32.PACK_B R6, R6 ;  /* 0x00000006ff06723e */ /* 0x000fe200024050ff */
[----:B------:R-:W-:Y:S01]  /*7270*/  FMUL R19, R24, R19 ;  /* 0x0000001318137220 */ /* 0x000fe20000400000 */
[----:B------:R-:W-:Y:S02]  /*7280*/  F2FP.TF32.F32.PACK_B R7, R7 ;  /* 0x00000007ff07723e */ /* 0x000fe400024050ff */
[----:B------:R-:W-:Y:S02]  /*7290*/  LOP3.LUT R3, R36, 0xffffe000, RZ, 0xc0, !PT ;  /* 0xffffe00024037812 */ /* 0x000fe400078ec0ff */
[----:B------:R-:W-:Y:S01]  /*72a0*/  LOP3.LUT R0, R37, 0xffffe000, RZ, 0xc0, !PT ;  /* 0xffffe00025007812 */ /* 0x000fe200078ec0ff */
[----:B------:R1:W-:Y:S01]  /*72b0*/  STS.128 [R64+0x10], R4 ;  /* 0x0000100440007388 */ /* 0x0003e20000000c00 */
        /* <DEDUP_REMOVED lines=8> */
[----:B------:R-:W-:Y:S02]  /*7340*/  F2FP.TF32.F32.PACK_B R10, R10 ;  /* 0x0000000aff0a723e */ /* 0x000fe400024050ff */
[----:B------:R-:W-:Y:S02]  /*7350*/  F2FP.TF32.F32.PACK_B R11, R11 ;  /* 0x0000000bff0b723e */ /* 0x000fe400024050ff */
[----:B------:R-:W-:Y:S02]  /*7360*/  F2FP.TF32.F32.PACK_B R12, R12 ;  /* 0x0000000cff0c723e */ /* 0x000fe400024050ff */
[----:B------:R-:W-:Y:S01]  /*7370*/  F2FP.TF32.F32.PACK_B R13, R13 ;  /* 0x0000000dff0d723e */ /* 0x000fe200024050ff */
[----:B------:R1:W-:Y:S01]  /*7380*/  STS.128 [R63+0x20], R8 ;  /* 0x000020083f007388 */ /* 0x0003e20000000c00 */
[----:B------:R-:W-:Y:S02]  /*7390*/  F2FP.TF32.F32.PACK_B R14, R14 ;  /* 0x0000000eff0e723e */ /* 0x000fe400024050ff */
[----:B------:R-:W-:Y:S05]  /*73a0*/  F2FP.TF32.F32.PACK_B R15, R15 ;  /* 0x0000000fff0f723e */ /* 0x000fea00024050ff */
[----:B------:R1:W-:Y:S01]  /*73b0*/  STS.128 [R60+0x30], R12 ;  /* 0x0000300c3c007388 */ /* 0x0003e20000000c00 */
[----:B------:R-:W-:Y:S01]  /*73c0*/  @!PT LDS RZ, [RZ] ;  /* 0x00000000fffff984 */ /* 0x000fe20000000800 */
[----:B------:R-:W-:Y:S01]  /*73d0*/  @!PT LDS RZ, [RZ] ;  /* 0x00000000fffff984 */ /* 0x000fe20000000800 */
[----:B------:R-:W-:Y:S01]  /*73e0*/  @!PT LDS RZ, [RZ] ;  /* 0x00000000fffff984 */ /* 0x000fe20000000800 */
[----:B------:R-:W-:Y:S01]  /*73f0*/  @!PT LDS RZ, [RZ] ;  /* 0x00000000fffff984 */ /* 0x000fe20000000800 */
[----:B------:R3:W-:Y:S07]  /*7400*/  MEMBAR.ALL.CTA ;  /* 0x0000000000007992 */ /* 0x0007ee0000008000 */
[----:B---3--:R-:W3:Y:S02]  /*7410*/  FENCE.VIEW.ASYNC.S ;  /* 0x00000000000073c6 */ /* 0x008ee40000000000 */
[----:B---3--:R-:W-:Y:S06]  /*7420*/  BAR.SYNC.DEFER_BLOCKING 0x1, 0x80 ;  /* 0x0042000000007b1d */ /* 0x008fec0000010000 */
[----:B------:R-:W-:Y:S05]  /*7430*/  @P0 BRA `(.L_x_121) ;  /* 0x0000000000280947 */ /* 0x000fea0003800000 */
[----:B------:R-:W-:Y:S01]  /*7440*/  UIADD3 UR4, UPT, UPT, UR43, 0x200, URZ ;  /* 0x000002002b047890 */ /* 0x000fe2000fffe0ff */
[----:B------:R-:W-:Y:S05]  /*7450*/  UMOV UR51, UR36 ;  /* 0x0000002400337c82 */ /* 0x000fea0008000000 */
[----:B------:R-:W-:Y:S01]  /*7460*/  MOV R57, UR4 ;  /* 0x0000000400397c02 */ /* 0x000fe20008000f00 */
[----:B------:R-:W-:Y:S03]  /*7470*/  UIADD3 UR4, UP0, UPT, UR54, 0x680, URZ ;  /* 0x0000068036047890 */ /* 0x000fe6000ff1e0ff */
[----:B------:R-:W-:Y:S01]  /*7480*/  R2UR UR48, R57 ;  /* 0x00000000393072ca */ /* 0x000fe200000e0000 */
[----:B------:R-:W-:Y:S11]  /*7490*/  UIADD3.X UR5, UPT, UPT, URZ, UR55, URZ, UP0, !UPT ;  /* 0x00000037ff057290 */ /* 0x000ff600087fe4ff */
[----:B------:R-:W-:Y:S01]  /*74a0*/  @!UPT UIADD3 URZ, UPT, UPT, URZ, URZ, URZ ;  /* 0x000000fffffff290 */ /* 0x000fe2000fffe0ff */
[----:B------:R3:W-:Y:S01]  /*74b0*/  UTMASTG.3D [UR48], [UR4] ;  /* 0x00000030040073b5 */ /* 0x0007e20008010000 */
[----:B------:R0:W-:Y:S01]  /*74c0*/  UTMACMDFLUSH ;  /* 0x00000000000079b7 */ /* 0x0001e20000000000 */
[----:B---3--:R-:W-:Y:S04]  /*74d0*/  DEPBAR.LE SB0, 0x1 ;  /* 0x000080400000791a */ /* 0x008fe80000000000 */
.L_x_121:
[----:B------:R-:W-:Y:S05]  /*74e0*/  BSYNC.RECONVERGENT B0 ;  /* 0x0000000000007941 */ /* 0x000fea0003800200 */
.L_x_120:
[----:B------:R-:W-:Y:S01]  /*74f0*/  BAR.SYNC.DEFER_BLOCKING 0x1, 0x80 ;  /* 0x0042000000007b1d */ /* 0x000fe20000010000 */
[----:B------:R-:W-:Y:S01]  /*7500*/  ISETP.NE.AND P1, PT, R71, RZ, PT ;  /* 0x000000ff4700720c */ /* 0x000fe20003f25270 */
[----:B------:R-:W-:Y:S01]  /*7510*/  UISETP.NE.AND UP0, UPT, UR52, URZ, UPT ;  /* 0x000000ff3400728c */ /* 0x000fe2000bf05270 */
[----:B------:R-:W-:Y:S11]  /*7520*/  LEA R2, R73, UR43, 0x3 ;  /* 0x0000002b49027c11 */ /* 0x000ff6000f8e18ff */
[----:B-1----:R-:W-:Y:S01]  /*7530*/  @P1 SHF.L.U32 R4, RZ, 0x1f, RZ ;  /* 0x0000001fff041819 */ /* 0x002fe200000006ff */
[----:B------:R-:W-:Y:S06]  /*7540*/  BRA.U !UP0, `(.L_x_122) ;  /* 0x0000000108247547 */ /* 0x000fec000b800000 */
[----:B------:R-:W1:Y:S01]  /*7550*/  S2R R0, SR_CgaCtaId ;  /* 0x0000000000007919 */ /* 0x000e620000008800 */
[----:B------:R-:W-:Y:S01]  /*7560*/  IMAD.U32 R3, RZ, RZ, UR47 ;  /* 0x0000002fff037e24 */ /* 0x000fe2000f8e00ff */
[----:B------:R-:W-:Y:S04]  /*7570*/  UIADD3 UR4, UPT, UPT, UR47, 0x1, URZ ;  /* 0x000000012f047890 */ /* 0x000fe8000fffe0ff */
[----:B------:R-:W-:Y:S01]  /*7580*/  @P1 LEA R3, R3, UR43, 0x3 ;  /* 0x0000002b03031c11 */ /* 0x000fe2000f8e18ff */
[----:B------:R-:W-:Y:S04]  /*7590*/  UISETP.NE.AND UP0, UPT, UR4, 0x4, UPT ;  /* 0x000000040400788c */ /* 0x000fe8000bf05270 */
[----:B------:R-:W-:Y:S01]  /*75a0*/  @P1 VIADD R3, R3, 0x60 ;  /* 0x0000006003031836 */ /* 0x000fe20000000000 */
[----:B------:R-:W-:Y:S04]  /*75b0*/  USEL UR47, UR4, URZ, UP0 ;  /* 0x000000ff042f7287 */ /* 0x000fe80008000000 */
[----:B-1----:R-:W-:Y:S04]  /*75c0*/  @P1 PRMT R0, R0, 0x654, R3 ;  /* 0x0000065400001816 */ /* 0x002fe80000000003 */
[----:B------:R1:W-:Y:S04]  /*75d0*/  @P1 SYNCS.ARRIVE.TRANS64.RED.A1T0 RZ, [R0+URZ], RZ ;  /* 0x000000ff00ff19a7 */ /* 0x0003e800081004ff */
.L_x_122:
[----:B------:R-:W3:Y:S01]  /*75e0*/  @P1 SYNCS.PHASECHK.TRANS64.TRYWAIT P0, [R2+URZ+0x40], R4 ;  /* 0x00004004020015a7 */ /* 0x000ee200080011ff */
[----:B------:R-:W-:Y:S01]  /*75f0*/  BSSY B1, `(.L_x_123) ;  /* 0x0000016000017945 */ /* 0x000fe20003800000 */
[----:B---3--:R-:W-:Y:S03]  /*7600*/  @P1 SEL R74, RZ, 0x1, !P0 ;  /* 0x00000001ff4a1807 */ /* 0x008fe60004000000 */
[----:B------:R-:W-:Y:S05]  /*7610*/  @!P1 BRA `(.L_x_124) ;  /* 0x00000000004c9947 */ /* 0x000fea0003800000 */
[----:B------:R-:W-:Y:S01]  /*7620*/  ISETP.NE.AND P0, PT, R74, RZ, PT ;  /* 0x000000ff4a00720c */ /* 0x000fe20003f05270 */
[----:B------:R-:W-:Y:S01]  /*7630*/  BSSY B0, `(.L_x_125) ;  /* 0x000000b000007945 */ /* 0x000fe20003800000 */
[----:B------:R-:W-:Y:S11]  /*7640*/  ISETP.NE.AND P1, PT, R75, RZ, PT ;  /* 0x000000ff4b00720c */ /* 0x000ff60003f25270 */
[----:B------:R-:W-:Y:S02]  /*7650*/  @!UPT UIADD3 URZ, UPT, UPT, URZ, URZ, URZ ;  /* 0x000000fffffff290 */ /* 0x000fe4000fffe0ff */
[C---:B------:R-:W-:Y:S01]  /*7660*/  @P1 IMAD R6, R73.reuse, 0x2000, R65 ;  /* 0x0000200049061824 */ /* 0x040fe200078e0241 */
[C---:B------:R-:W-:Y:S01]  /*7670*/  @P1 LEA R4, R73.reuse, R63, 0xd ;  /* 0x0000003f49041211 */ /* 0x040fe200078e68ff */
[C---:B------:R-:W-:Y:S02]  /*7680*/  @P1 IMAD R5, R73.reuse, 0x2000, R64 ;  /* 0x0000200049051824 */ /* 0x040fe400078e0240 */
[----:B------:R-:W-:Y:S01]  /*7690*/  @P1 IMAD R3, R73, 0x2000, R60 ;  /* 0x0000200049031824 */ /* 0x000fe200078e023c */
[----:B------:R-:W-:Y:S06]  /*76a0*/  @P0 BRA `(.L_x_126) ;  /* 0x00000000000c0947 */ /* 0x000fec0003800000 */
[----:B-1----:R-:W-:Y:S04]  /*76b0*/  SHF.L.U32 R0, RZ, 0x1f, RZ ;  /* 0x0000001fff007819 */ /* 0x002fe800000006ff */
[----:B------:R-:W1:Y:S02]  /*76c0*/  SYNCS.PHASECHK.TRANS64.TRYWAIT P0, [R2+URZ+0x40], R0 ;  /* 0x00004000020075a7 */ /* 0x000e6400080011ff */
[----:B-1----:R-:W-:Y:S05]  /*76d0*/  @!P0 BRA `(.L_x_127) ;  /* 0x00000050007c8947 */ /* 0x002fea0003800000 */
.L_x_126:
[----:B------:R-:W-:Y:S05]  /*76e0*/  BSYNC B0 ;  /* 0x0000000000007941 */ /* 0x000fea0003800000 */
.L_x_125:
[----:B------:R-:W-:Y:S02]  /*76f0*/  ISETP.NE.AND P0, PT, R75, RZ, PT ;  /* 0x000000ff4b00720c */ /* 0x000fe40003f05270 */
[----:B------:R-:W-:Y:S11]  /*7700*/  IADD3 R73, PT, PT, R73, 0x1, RZ ;  /* 0x0000000149497810 */ /* 0x000ff60007ffe0ff */
[----:B------:R3:W4:Y:S04]  /*7710*/  @P0 LDS.128 R44, [R6] ;  /* 0x00000000062c0984 */ /* 0x0007280000000c00 */
[----:B------:R3:W1:Y:S04]  /*7720*/  @P0 LDS.128 R40, [R5+0x10] ;  /* 0x0000100005280984 */ /* 0x0006680000000c00 */
[----:B------:R3:W1:Y:S04]  /*7730*/  @P0 LDS.128 R32, [R4+0x20] ;  /* 0x0000200004200984 */ /* 0x0006680000000c00 */
[----:B------:R3:W1:Y:S02]  /*7740*/  @P0 LDS.128 R36, [R3+0x30] ;  /* 0x0000300003240984 */ /* 0x0006640000000c00 */
.L_x_124:
[----:B------:R-:W-:Y:S05]  /*7750*/  BSYNC B1 ;  /* 0x0000000000017941 */ /* 0x000fea0003800000 */
.L_x_123:
[----:B-1----:R-:W-:Y:S05]  /*7760*/  VIADD R0, R25, 0x10 ;  /* 0x0000001019007836 */ /* 0x002fea0000000000 */
[----:B------:R-:W-:Y:S04]  /*7770*/  SHF.R.U32.HI R0, RZ, 0x15, R0 ;  /* 0x00000015ff007819 */ /* 0x000fe80000011600 */
[----:B------:R-:W-:Y:S11]  /*7780*/  LOP3.LUT P0, RZ, R0, 0x3, R53, 0x48, !PT ;  /* 0x0000000300ff7812 */ /* 0x000ff60007804835 */
[----:B------:R-:W-:Y:S02]  /*7790*/  @!UPT UIADD3 URZ, UPT, UPT, URZ, URZ, URZ ;  /* 0x000000fffffff290 */ /* 0x000fe4000fffe0ff */
[----:B------:R-:W-:Y:S05]  /*77a0*/  @!P0 BRA `(.L_x_128) ;  /* 0x0000000000408947 */ /* 0x000fea0003800000 */
[----:B------:R-:W1:Y:S01]  /*77b0*/  LDCU.64 UR8, c[0x4][0x70] ;  /* 0x01000e00ff0877ac */ /* 0x000e620008000a00 */
[----:B---3--:R-:W-:Y:S01]  /*77c0*/  MOV R3, 0x0 ;  /* 0x0000000000037802 */ /* 0x008fe20000000f00 */
[----:B------:R-:W-:Y:S02]  /*77d0*/  HFMA2 R12, -RZ, RZ, 0, 5.9604644775390625e-08 ;  /* 0x00000001ff0c7431 */ /* 0x000fe400000001ff */
[----:B------:R-:W-:Y:S02]  /*77e0*/  IMAD.MOV.U32 R8, RZ, RZ, 0x192 ;  /* 0x00000192ff087424 */ /* 0x000fe400078e00ff */
[----:B------:R-:W-:Y:S01]  /*77f0*/  IMAD.MOV.U32 R13, RZ, RZ, RZ ;  /* 0x000000ffff0d7224 */ /* 0x000fe200078e00ff */
[----:B------:R-:W3:Y:S01]  /*7800*/  LDCU.64 UR6, c[0x4][0x78] ;  /* 0x01000f00ff0677ac */ /* 0x000ee20008000a00 */
[----:B------:R-:W2:Y:S01]  /*7810*/  LDC.64 R2, c[0x4][R3] ;  /* 0x0100000003027b82 */ /* 0x000ea20000000a00 */
[----:B------:R-:W5:Y:S01]  /*7820*/  LDCU.64 UR4, c[0x4][0x10] ;  /* 0x01000200ff0477ac */ /* 0x000f620008000a00 */
[----:B-1----:R-:W-:Y:S01]  /*7830*/  MOV R5, UR9 ;  /* 0x0000000900057c02 */ /* 0x002fe20008000f00 */
[----:B------:R-:W-:Y:S01]  /*7840*/  IMAD.U32 R4, RZ, RZ, UR8 ;  /* 0x00000008ff047e24 */ /* 0x000fe2000f8e00ff */
[----:B---3--:R-:W-:Y:S01]  /*7850*/  MOV R7, UR7 ;  /* 0x0000000700077c02 */ /* 0x008fe20008000f00 */
[----:B------:R-:W-:Y:S01]  /*7860*/  IMAD.U32 R6, RZ, RZ, UR6 ;  /* 0x00000006ff067e24 */ /* 0x000fe2000f8e00ff */
[----:B-----5:R-:W-:Y:S01]  /*7870*/  MOV R11, UR5 ;  /* 0x00000005000b7c02 */ /* 0x020fe20008000f00 */
[----:B------:R-:W-:Y:S02]  /*7880*/  IMAD.U32 R10, RZ, RZ, UR4 ;  /* 0x00000004ff0a7e24 */ /* 0x000fe4000f8e00ff */
[----:B------:R-:W-:Y:S07]  /*7890*/  LEPC R20, `(.L_x_128) ;  /* 0x000000001014794e */ /* 0x000fee0000000000 */
[----:B--2-4-:R-:W-:Y:S05]  /*78a0*/  CALL.ABS.NOINC R2 ;  /* 0x0000000002007343 */ /* 0x014fea0003c00000 */
.L_x_128:
[----:B---34-:R-:W-:Y:S01]  /*78b0*/  LOP3.LUT R3, R44, 0xffffe000, RZ, 0xc0, !PT ;  /* 0xffffe0002c037812 */ /* 0x018fe200078ec0ff */
[----:B------:R-:W-:Y:S05]  /*78c0*/  WARPSYNC.ALL ;  /* 0x0000000000007948 */ /* 0x000fea0003800000 */
[----:B------:R-:W-:Y:S01]  /*78d0*/  R2UR UR4, R25 ;  /* 0x00000000190472ca */ /* 0x000fe200000e0000 */
[----:B------:R-:W1:Y:S01]  /*78e0*/  S2R R76, SR_CgaCtaId ;  /* 0x00000000004c7919 */ /* 0x000e620000008800 */
[----:B------:R-:W-:Y:S01]  /*78f0*/  LOP3.LUT R20, R40, 0xffffe000, RZ, 0xc0, !PT ;  /* 0xffffe00028147812 */ /* 0x000fe200078ec0ff */
[----:B------:R-:W-:Y:S01]  /*7900*/  BSSY.RECONVERGENT B0, `(.L_x_129) ;  /* 0x000005d000007945 */ /* 0x000fe20003800200 */
[----:B------:R-:W-:Y:S02]  /*7910*/  ISETP.NE.AND P6, PT, R71, RZ, PT ;  /* 0x000000ff4700720c */ /* 0x000fe40003fc5270 */
[----:B------:R-:W-:Y:S07]  /*7920*/  ISETP.NE.AND P0, PT, R67, RZ, PT ;  /* 0x000000ff4300720c */ /* 0x000fee0003f05270 */
[----:B------:R-:W3:Y:S02]  /*7930*/  LDTM.x16 R4, tmem[UR4+0x10] ;  /* 0x00001004000479ee */ /* 0x000ee40008240000 */
[C---:B---3--:R-:W-:Y:S01]  /*7940*/  FMUL R0, R24.reuse, R4 ;  /* 0x0000000418007220 */ /* 0x048fe20000400000 */
[----:B------:R-:W-:Y:S01]  /*7950*/  LOP3.LUT R4, R45, 0xffffe000, RZ, 0xc0, !PT ;  /* 0xffffe0002d047812 */ /* 0x000fe200078ec0ff */
[C---:B------:R-:W-:Y:S01]  /*7960*/  FMUL R2, R24.reuse, R5 ;  /* 0x0000000518027220 */ /* 0x040fe20000400000 */
[----:B------:R-:W-:Y:S01]  /*7970*/  FMUL R5, R24, R12 ;  /* 0x0000000c18057220 */ /* 0x000fe20000400000 */
[C---:B------:R-:W-:Y:S01]  /*7980*/  FFMA R28, R27.reuse, R3, R0 ;  /* 0x000000031b1c7223 */ /* 0x040fe20000000000 */
[----:B------:R-:W-:Y:S01]  /*7990*/  LOP3.LUT R3, R46, 0xffffe000, RZ, 0xc0, !PT ;  /* 0xffffe0002e037812 */ /* 0x000fe200078ec0ff */
[----:B------:R-:W-:Y:S01]  /*79a0*/  FFMA R29, R27, R4, R2 ;  /* 0x000000041b1d7223 */ /* 0x000fe20000000002 */
[----:B------:R-:W-:Y:S01]  /*79b0*/  LOP3.LUT R4, R47, 0xffffe000, RZ, 0xc0, !PT ;  /* 0xffffe0002f047812 */ /* 0x000fe200078ec0ff */
[C---:B------:R-:W-:Y:S01]  /*79c0*/  FMUL R0, R24.reuse, R6 ;  /* 0x0000000618007220 */ /* 0x040fe20000400000 */
[----:B------:R-:W-:Y:S01]  /*79d0*/  F2FP.TF32.F32.PACK_B R28, R28 ;  /* 0x0000001cff1c723e */ /* 0x000fe200024050ff */
[C---:B------:R-:W-:Y:S01]  /*79e0*/  FMUL R2, R24.reuse, R7 ;  /* 0x0000000718027220 */ /* 0x040fe20000400000 */
[----:B------:R-:W-:Y:S01]  /*79f0*/  F2FP.TF32.F32.PACK_B R29, R29 ;  /* 0x0000001dff1d723e */ /* 0x000fe200024050ff */
[C---:B------:R-:W-:Y:S01]  /*7a00*/  FFMA R30, R27.reuse, R3, R0 ;  /* 0x000000031b1e7223 */ /* 0x040fe20000000000 */
[C---:B------:R-:W-:Y:S01]  /*7a10*/  FMUL R0, R24.reuse, R8 ;  /* 0x0000000818007220 */ /* 0x040fe20000400000 */
[----:B------:R-:W-:Y:S01]  /*7a20*/  FFMA R31, R27, R4, R2 ;  /* 0x000000041b1f7223 */ /* 0x000fe20000000002 */
[C---:B------:R-:W-:Y:S01]  /*7a30*/  FMUL R6, R24.reuse, R13 ;  /* 0x0000000d18067220 */ /* 0x040fe20000400000 */
[----:B------:R-:W-:Y:S01]  /*7a40*/  LOP3.LUT R13, R41, 0xffffe000, RZ, 0xc0, !PT ;  /* 0xffffe000290d7812 */ /* 0x000fe200078ec0ff */
[C---:B------:R-:W-:Y:S01]  /*7a50*/  FMUL R2, R24.reuse, R9 ;  /* 0x0000000918027220 */ /* 0x040fe20000400000 */
[----:B------:R-:W-:Y:S01]  /*7a60*/  F2FP.TF32.F32.PACK_B R30, R30 ;  /* 0x0000001eff1e723e */ /* 0x000fe200024050ff */
[----:B------:R-:W-:Y:S01]  /*7a70*/  FMUL R9, R24, R16 ;  /* 0x0000001018097220 */ /* 0x000fe20000400000 */
[----:B------:R-:W-:Y:S01]  /*7a80*/  F2FP.TF32.F32.PACK_B R31, R31 ;  /* 0x0000001fff1f723e */ /* 0x000fe200024050ff */
[----:B------:R-:W-:Y:S01]  /*7a90*/  FFMA R16, R27, R20, R0 ;  /* 0x000000141b107223 */ /* 0x000fe20000000000 */
[----:B------:R-:W-:Y:S01]  /*7aa0*/  LOP3.LUT R0, R42, 0xffffe000, RZ, 0xc0, !PT ;  /* 0xffffe0002a007812 */ /* 0x000fe200078ec0ff */
[C---:B------:R-:W-:Y:S01]  /*7ab0*/  FMUL R3, R24.reuse, R10 ;  /* 0x0000000a18037220 */ /* 0x040fe20000400000 */
[C---:B------:R-:W-:Y:S01]  /*7ac0*/  FMUL R7, R24.reuse, R14 ;  /* 0x0000000e18077220 */ /* 0x040fe20000400000 */
[----:B------:R-:W-:Y:S01]  /*7ad0*/  LOP3.LUT R14, R43, 0xffffe000, RZ, 0xc0, !PT ;  /* 0xffffe0002b0e7812 */ /* 0x000fe200078ec0ff */
[----:B------:R-:W-:Y:S01]  /*7ae0*/  FMUL R10, R24, R17 ;  /* 0x00000011180a7220 */ /* 0x000fe20000400000 */
[----:B------:R-:W-:Y:S01]  /*7af0*/  F2FP.TF32.F32.PACK_B R16, R16 ;  /* 0x00000010ff10723e */ /* 0x000fe200024050ff */
[----:B------:R-:W-:Y:S01]  /*7b00*/  FFMA R17, R27, R13, R2 ;  /* 0x0000000d1b117223 */ /* 0x000fe20000000002 */
[----:B------:R-:W-:Y:S01]  /*7b10*/  LOP3.LUT R2, R32, 0xffffe000, RZ, 0xc0, !PT ;  /* 0xffffe00020027812 */ /* 0x000fe200078ec0ff */
[----:B------:R-:W-:Y:S01]  /*7b20*/  STS.128 [R65+0x2000], R28 ;  /* 0x0020001c41007388 */ /* 0x000fe20000000c00 */
[----:B------:R-:W-:Y:S01]  /*7b30*/  LOP3.LUT R13, R39, 0xffffe000, RZ, 0xc0, !PT ;  /* 0xffffe000270d7812 */ /* 0x000fe200078ec0ff */
[C---:B------:R-:W-:Y:S01]  /*7b40*/  FMUL R4, R24.reuse, R11 ;  /* 0x0000000b18047220 */ /* 0x040fe20000400000 */
[----:B------:R-:W-:Y:S01]  /*7b50*/  F2FP.TF32.F32.PACK_B R17, R17 ;  /* 0x00000011ff11723e */ /* 0x000fe200024050ff */
[C---:B------:R-:W-:Y:S01]  /*7b60*/  FMUL R11, R24.reuse, R18 ;  /* 0x00000012180b7220 */ /* 0x040fe20000400000 */
[----:B------:R-:W-:Y:S01]  /*7b70*/  FFMA R18, R27, R0, R3 ;  /* 0x000000001b127223 */ /* 0x000fe20000000003 */
[----:B------:R-:W-:Y:S01]  /*7b80*/  LOP3.LUT R0, R33, 0xffffe000, RZ, 0xc0, !PT ;  /* 0xffffe00021007812 */ /* 0x000fe200078ec0ff */
[----:B------:R-:W-:Y:S01]  /*7b90*/  FMUL R12, R24, R19 ;  /* 0x00000013180c7220 */ /* 0x000fe20000400000 */
[----:B------:R-:W-:Y:S01]  /*7ba0*/  LOP3.LUT R3, R34, 0xffffe000, RZ, 0xc0, !PT ;  /* 0xffffe00022037812 */ /* 0x000fe200078ec0ff */
[C---:B------:R-:W-:Y:S01]  /*7bb0*/  FFMA R19, R27.reuse, R14, R4 ;  /* 0x0000000e1b137223 */ /* 0x040fe20000000004 */
[----:B------:R-:W-:Y:S01]  /*7bc0*/  FFMA R4, R27, R2, R5 ;  /* 0x000000021b047223 */ /* 0x000fe20000000005 */
[----:B------:R-:W-:Y:S01]  /*7bd0*/  LOP3.LUT R2, R35, 0xffffe000, RZ, 0xc0, !PT ;  /* 0xffffe00023027812 */ /* 0x000fe200078ec0ff */
[----:B------:R-:W-:Y:S01]  /*7be0*/  FMUL R8, R24, R15 ;  /* 0x0000000f18087220 */ /* 0x000fe20000400000 */
[----:B------:R-:W-:Y:S01]  /*7bf0*/  F2FP.TF32.F32.PACK_B R18, R18 ;  /* 0x00000012ff12723e */ /* 0x000fe200024050ff */
[C---:B------:R-:W-:Y:S01]  /*7c00*/  FFMA R5, R27.reuse, R0, R6 ;  /* 0x000000001b057223 */ /* 0x040fe20000000006 */
[----:B------:R-:W-:Y:S01]  /*7c10*/  F2FP.TF32.F32.PACK_B R19, R19 ;  /* 0x00000013ff13723e */ /* 0x000fe200024050ff */
[C---:B------:R-:W-:Y:S01]  /*7c20*/  FFMA R6, R27.reuse, R3, R7 ;  /* 0x000000031b067223 */ /* 0x040fe20000000007 */
[----:B------:R-:W-:Y:S01]  /*7c30*/  FFMA R7, R27, R2, R8 ;  /* 0x000000021b077223 */ /* 0x000fe20000000008 */
[----:B------:R-:W-:Y:S02]  /*7c40*/  LOP3.LUT R0, R36, 0xffffe000, RZ, 0xc0, !PT ;  /* 0xffffe00024007812 */ /* 0x000fe400078ec0ff */
[----:B------:R-:W-:Y:S01]  /*7c50*/  STS.128 [R64+0x2010], R16 ;  /* 0x0020101040007388 */ /* 0x000fe20000000c00 */
[----:B------:R-:W-:Y:S02]  /*7c60*/  LOP3.LUT R2, R37, 0xffffe000, RZ, 0xc0, !PT ;  /* 0xffffe00025027812 */ /* 0x000fe400078ec0ff */
[----:B------:R-:W-:Y:S01]  /*7c70*/  LOP3.LUT R3, R38, 0xffffe000, RZ, 0xc0, !PT ;  /* 0xffffe00026037812 */ /* 0x000fe200078ec0ff */
[C---:B------:R-:W-:Y:S01]  /*7c80*/  FFMA R8, R27.reuse, R0, R9 ;  /* 0x000000001b087223 */ /* 0x040fe20000000009 */
[----:B------:R-:W-:Y:S01]  /*7c90*/  F2FP.TF32.F32.PACK_B R4, R4 ;  /* 0x00000004ff04723e */ /* 0x000fe200024050ff */
[C---:B------:R-:W-:Y:S01]  /*7ca0*/  FFMA R9, R27.reuse, R2, R10 ;  /* 0x000000021b097223 */ /* 0x040fe2000000000a */
[----:B------:R-:W-:Y:S01]  /*7cb0*/  F2FP.TF32.F32.PACK_B R5, R5 ;  /* 0x00000005ff05723e */ /* 0x000fe200024050ff */
[C---:B------:R-:W-:Y:S01]  /*7cc0*/  FFMA R10, R27.reuse, R3, R11 ;  /* 0x000000031b0a7223 */ /* 0x040fe2000000000b */
[----:B------:R-:W-:Y:S01]  /*7cd0*/  F2FP.TF32.F32.PACK_B R6, R6 ;  /* 0x00000006ff06723e */ /* 0x000fe200024050ff */
[----:B------:R-:W-:Y:S01]  /*7ce0*/  FFMA R11, R27, R13, R12 ;  /* 0x0000000d1b0b7223 */ /* 0x000fe2000000000c */
[----:B------:R-:W-:Y:S01]  /*7cf0*/  F2FP.TF32.F32.PACK_B R7, R7 ;  /* 0x00000007ff07723e */ /* 0x000fe200024050ff */
[----:B------:R-:W-:Y:S01]  /*7d00*/  IMAD.U32 R0, RZ, RZ, UR47 ;  /* 0x0000002fff007e24 */ /* 0x000fe2000f8e00ff */
[----:B------:R-:W-:Y:S02]  /*7d10*/  F2FP.TF32.F32.PACK_B R8, R8 ;  /* 0x00000008ff08723e */ /* 0x000fe400024050ff */
[----:B------:R-:W-:Y:S01]  /*7d20*/  F2FP.TF32.F32.PACK_B R9, R9 ;  /* 0x00000009ff09723e */ /* 0x000fe200024050ff */
[----:B------:R3:W-:Y:S01]  /*7d30*/  STS.128 [R63+0x2020], R4 ;  /* 0x002020043f007388 */ /* 0x0007e20000000c00 */
[----:B------:R-:W-:Y:S02]  /*7d40*/  F2FP.TF32.F32.PACK_B R10, R10 ;  /* 0x0000000aff0a723e */ /* 0x000fe400024050ff */
[----:B------:R-:W-:Y:S02]  /*7d50*/  F2FP.TF32.F32.PACK_B R11, R11 ;  /* 0x0000000bff0b723e */ /* 0x000fe400024050ff */
[----:B------:R-:W-:Y:S02]  /*7d60*/  @P6 LEA R0, R0, UR43, 0x3 ;  /* 0x0000002b00006c11 */ /* 0x000fe4000f8e18ff */
[----:B------:R-:W-:Y:S01]  /*7d70*/  @P6 SHF.L.U32 R2, RZ, 0x1f, RZ ;  /* 0x0000001fff026819 */ /* 0x000fe200000006ff */
[----:B------:R4:W-:Y:S02]  /*7d80*/  STS.128 [R60+0x2030], R8 ;  /* 0x002030083c007388 */ /* 0x0009e40000000c00 */
[----:B------:R-:W-:Y:S05]  /*7d90*/  @P6 VIADD R0, R0, 0x60 ;  /* 0x0000006000006836 */ /* 0x000fea0000000000 */
[----:B-1----:R-:W-:Y:S01]  /*7da0*/  @P6 PRMT R0, R76, 0x654, R0 ;  /* 0x000006544c006816 */ /* 0x002fe20000000000 */
[----:B------:R-:W-:Y:S01]  /*7db0*/  @!PT LDS RZ, [RZ] ;  /* 0x00000000fffff984 */ /* 0x000fe20000000800 */
[----:B------:R-:W-:Y:S01]  /*7dc0*/  @!PT LDS RZ, [RZ] ;  /* 0x00000000fffff984 */ /* 0x000fe20000000800 */
[----:B------:R-:W-:Y:S01]  /*7dd0*/  @!PT LDS RZ, [RZ] ;  /* 0x00000000fffff984 */ /* 0x000fe20000000800 */
[----:B------:R-:W-:Y:S01]  /*7de0*/  @!PT LDS RZ, [RZ] ;  /* 0x00000000fffff984 */ /* 0x000fe20000000800 */
[----:B------:R1:W-:Y:S06]  /*7df0*/  MEMBAR.ALL.CTA ;  /* 0x0000000000007992 */ /* 0x0003ec0000008000 */
[----:B-1----:R-:W1:Y:S01]  /*7e00*/  FENCE.VIEW.ASYNC.S ;  /* 0x00000000000073c6 */ /* 0x002e620000000000 */
[----:B---3--:R-:W-:Y:S01]  /*7e10*/  LEA R6, R73, UR43, 0x3 ;  /* 0x0000002b49067c11 */ /* 0x008fe2000f8e18ff */
[----:B-1----:R-:W-:Y:S06]  /*7e20*/  BAR.SYNC.DEFER_BLOCKING 0x1, 0x80 ;  /* 0x0042000000007b1d */ /* 0x002fec0000010000 */
[----:B------:R-:W-:Y:S05]  /*7e30*/  @P0 BRA `(.L_x_130) ;  /* 0x0000000000240947 */ /* 0x000fea0003800000 */
[----:B------:R-:W-:Y:S02]  /*7e40*/  UIADD3 UR4, UP0, UPT, UR54, 0x680, URZ ;  /* 0x0000068036047890 */ /* 0x000fe4000ff1e0ff */
[----:B------:R-:W-:Y:S02]  /*7e50*/  UIADD3 UR9, UPT, UPT, UR49, 0x10, URZ ;  /* 0x0000001031097890 */ /* 0x000fe4000fffe0ff */
[----:B------:R-:W-:Y:S02]  /*7e60*/  UIADD3 UR8, UPT, UPT, UR43, 0x2200, URZ ;  /* 0x000022002b087890 */ /* 0x000fe4000fffe0ff */
[----:B------:R-:W-:Y:S01]  /*7e70*/  UIADD3.X UR5, UPT, UPT, URZ, UR55, URZ, UP0, !UPT ;  /* 0x00000037ff057290 */ /* 0x000fe200087fe4ff */
[----:B------:R-:W-:Y:S01]  /*7e80*/  UMOV UR10, UR50 ;  /* 0x00000032000a7c82 */ /* 0x000fe20008000000 */
[----:B------:R-:W-:Y:S07]  /*7e90*/  UMOV UR11, UR36 ;  /* 0x00000024000b7c82 */ /* 0x000fee0008000000 */
[----:B------:R1:W-:Y:S01]  /*7ea0*/  UTMASTG.3D [UR8], [UR4] ;  /* 0x00000008040073b5 */ /* 0x0003e20008010000 */
[----:B------:R0:W-:Y:S01]  /*7eb0*/  UTMACMDFLUSH ;  /* 0x00000000000079b7 */ /* 0x0001e20000000000 */
[----:B-1----:R-:W-:Y:S04]  /*7ec0*/  DEPBAR.LE SB0, 0x1 ;  /* 0x000080400000791a */ /* 0x002fe80000000000 */
.L_x_130:
[----:B------:R-:W-:Y:S05]  /*7ed0*/  BSYNC.RECONVERGENT B0 ;  /* 0x0000000000007941 */ /* 0x000fea0003800200 */
.L_x_129:
[----:B------:R-:W-:Y:S01]  /*7ee0*/  BAR.SYNC.DEFER_BLOCKING 0x1, 0x80 ;  /* 0x0042000000007b1d */ /* 0x000fe20000010000 */
[----:B------:R-:W-:Y:S04]  /*7ef0*/  UIADD3 UR4, UPT, UPT, UR47, 0x1, URZ ;  /* 0x000000012f047890 */ /* 0x000fe8000fffe0ff */
[----:B------:R-:W-:Y:S04]  /*7f00*/  UISETP.NE.AND UP0, UPT, UR4, 0x4, UPT ;  /* 0x000000040400788c */ /* 0x000fe8000bf05270 */
[----:B------:R-:W-:Y:S01]  /*7f10*/  USEL UR46, UR4, URZ, UP0 ;  /* 0x000000ff042e7287 */ /* 0x000fe20008000000 */
[----:B------:R1:W-:Y:S01]  /*7f20*/  @P6 SYNCS.ARRIVE.TRANS64.RED.A1T0 RZ, [R0+URZ], RZ ;  /* 0x000000ff00ff69a7 */ /* 0x0003e200081004ff */
[----:B------:R-:W-:Y:S01]  /*7f30*/  BSSY B1, `(.L_x_131) ;  /* 0x0000017000017945 */ /* 0x000fe20003800000 */
[----:B------:R-:W3:Y:S02]  /*7f40*/  @P6 SYNCS.PHASECHK.TRANS64.TRYWAIT P0, [R6+URZ+0x40], R2 ;  /* 0x00004002060065a7 */ /* 0x000ee400080011ff */
[----:B---3--:R-:W-:Y:S01]  /*7f50*/  @P6 SEL R74, RZ, 0x1, !P0 ;  /* 0x00000001ff4a6807 */ /* 0x008fe20004000000 */
[----:B-1----:R-:W-:Y:S06]  /*7f60*/  @!P6 BRA `(.L_x_132) ;  /* 0x00000000004ce947 */ /* 0x002fec0003800000 */
        /* <DEDUP_REMOVED lines=9> */
[----:B------:R-:W-:Y:S04]  /*8000*/  SHF.L.U32 R5, RZ, 0x1f, RZ ;  /* 0x0000001fff057819 */ /* 0x000fe800000006ff */
[----:B------:R-:W1:Y:S02]  /*8010*/  SYNCS.PHASECHK.TRANS64.TRYWAIT P0, [R6+URZ+0x40], R5 ;  /* 0x00004005060075a7 */ /* 0x000e6400080011ff */
[----:B-1----:R-:W-:Y:S05]  /*8020*/  @!P0 BRA `(.L_x_135) ;  /* 0x00000048003c8947 */ /* 0x002fea0003800000 */
.L_x_134:
[----:B------:R-:W-:Y:S05]  /*8030*/  BSYNC B0 ;  /* 0x0000000000007941 */ /* 0x000fea0003800000 */
.L_x_133:
[----:B------:R-:W-:Y:S02]  /*8040*/  ISETP.NE.AND P0, PT, R75, RZ, PT ;  /* 0x000000ff4b00720c */ /* 0x000fe40003f05270 */
[----:B------:R-:W-:Y:S11]  /*8050*/  IADD3 R73, PT, PT, R73, 0x1, RZ ;  /* 0x0000000149497810 */ /* 0x000ff60007ffe0ff */
[----:B------:R3:W1:Y:S04]  /*8060*/  @P0 LDS.128 R44, [R4] ;  /* 0x00000000042c0984 */ /* 0x0006680000000c00 */
[----:B------:R3:W1:Y:S04]  /*8070*/  @P0 LDS.128 R40, [R3+0x10] ;  /* 0x0000100003280984 */ /* 0x0006680000000c00 */
[----:B------:R3:W1:Y:S04]  /*8080*/  @P0 LDS.128 R32, [R2+0x20] ;  /* 0x0000200002200984 */ /* 0x0006680000000c00 */
[----:B------:R3:W1:Y:S02]  /*8090*/  @P0 LDS.128 R36, [R0+0x30] ;  /* 0x0000300000240984 */ /* 0x0006640000000c00 */
.L_x_132:
[----:B------:R-:W-:Y:S05]  /*80a0*/  BSYNC B1 ;  /* 0x0000000000017941 */ /* 0x000fea0003800000 */
.L_x_131:
[----:B---3--:R-:W-:Y:S05]  /*80b0*/  VIADD R0, R25, 0x20 ;  /* 0x0000002019007836 */ /* 0x008fea0000000000 */
[----:B------:R-:W-:Y:S04]  /*80c0*/  SHF.R.U32.HI R0, RZ, 0x15, R0 ;  /* 0x00000015ff007819 */ /* 0x000fe80000011600 */
[----:B------:R-:W-:Y:S11]  /*80d0*/  LOP3.LUT P0, RZ, R0, 0x3, R53, 0x48, !PT ;  /* 0x0000000300ff7812 */ /* 0x000ff60007804835 */
[----:B------:R-:W-:Y:S02]  /*80e0*/  @!UPT UIADD3 URZ, UPT, UPT, URZ, URZ, URZ ;  /* 0x000000fffffff290 */ /* 0x000fe4000fffe0ff */
[----:B------:R-:W-:Y:S05]  /*80f0*/  @!P0 BRA `(.L_x_136) ;  /* 0x0000000000408947 */ /* 0x000fea0003800000 */
[----:B------:R-:W1:Y:S01]  /*8100*/  LDCU.64 UR8, c[0x4][0x70] ;  /* 0x01000e00ff0877ac */ /* 0x000e620008000a00 */
[----:B------:R-:W-:Y:S01]  /*8110*/  MOV R3, 0x0 ;  /* 0x0000000000037802 */ /* 0x000fe20000000f00 */
[----:B------:R-:W-:Y:S02]  /*8120*/  HFMA2 R12, -RZ, RZ, 0, 5.9604644775390625e-08 ;  /* 0x00000001ff0c7431 */ /* 0x000fe400000001ff */
[----:B----4-:R-:W-:Y:S02]  /*8130*/  IMAD.MOV.U32 R8, RZ, RZ, 0x192 ;  /* 0x00000192ff087424 */ /* 0x010fe400078e00ff */
[----:B------:R-:W-:Y:S01]  /*8140*/  IMAD.MOV.U32 R13, RZ, RZ, RZ ;  /* 0x000000ffff0d7224 */ /* 0x000fe200078e00ff */
[----:B------:R-:W3:Y:S01]  /*8150*/  LDCU.64 UR6, c[0x4][0x78] ;  /* 0x01000f00ff0677ac */ /* 0x000ee20008000a00 */
[----:B------:R-:W4:Y:S01]  /*8160*/  LDC.64 R2, c[0x4][R3] ;  /* 0x0100000003027b82 */ /* 0x000f220000000a00 */
        /* <DEDUP_REMOVED lines=9> */
.L_x_136:
[----:B-1----:R-:W-:Y:S01]  /*8200*/  LOP3.LUT R3, R44, 0xffffe000, RZ, 0xc0, !PT ;  /* 0xffffe0002c037812 */ /* 0x002fe200078ec0ff */
[----:B------:R-:W-:Y:S05]  /*8210*/  WARPSYNC.ALL ;  /* 0x0000000000007948 */ /* 0x000fea0003800000 */
[----:B------:R-:W-:Y:S01]  /*8220*/  R2UR UR4, R25 ;  /* 0x00000000190472ca */ /* 0x000fe200000e0000 */
[----:B------:R-:W-:Y:S01]  /*8230*/  BSSY.RECONVERGENT B0, `(.L_x_137) ;  /* 0x000005e000007945 */ /* 0x000fe20003800200 */
[----:B------:R-:W-:Y:S02]  /*8240*/  LOP3.LUT R20, R40, 0xffffe000, RZ, 0xc0, !PT ;  /* 0xffffe00028147812 */ /* 0x000fe400078ec0ff */
[----:B------:R-:W-:Y:S02]  /*8250*/  LOP3.LUT R21, R41, 0xffffe000, RZ, 0xc0, !PT ;  /* 0xffffe00029157812 */ /* 0x000fe400078ec0ff */
[----:B------:R-:W-:Y:S02]  /*8260*/  LOP3.LUT R26, R42, 0xffffe000, RZ, 0xc0, !PT ;  /* 0xffffe0002a1a7812 */ /* 0x000fe400078ec0ff */
[----:B------:R-:W-:Y:S02]  /*8270*/  ISETP.NE.AND P6, PT, R71, RZ, PT ;  /* 0x000000ff4700720c */ /* 0x000fe40003fc5270 */
[----:B------:R-:W-:Y:S03]  /*8280*/  ISETP.NE.AND P0, PT, R67, RZ, PT ;  /* 0x000000ff4300720c */ /* 0x000fe60003f05270 */
[----:B----4-:R-:W1:Y:S02]  /*8290*/  LDTM.x16 R4, tmem[UR4+0x20] ;  /* 0x00002004000479ee */ /* 0x010e640008240000 */
[C---:B-1----:R-:W-:Y:S01]  /*82a0*/  FMUL R0, R24.reuse, R4 ;  /* 0x0000000418007220 */ /* 0x042fe20000400000 */
        /* <DEDUP_REMOVED lines=13> */
[C---:B------:R-:W-:Y:S01]  /*8380*/  FFMA R31, R27.reuse, R4, R2 ;  /* 0x000000041b1f7223 */ /* 0x040fe20000000002 */
[C---:B------:R-:W-:Y:S01]  /*8390*/  FMUL R2, R24.reuse, R9 ;  /* 0x0000000918027220 */ /* 0x040fe20000400000 */
[C---:B------:R-:W-:Y:S01]  /*83a0*/  FMUL R9, R24.reuse, R16 ;  /* 0x0000001018097220 */ /* 0x040fe20000400000 */
[----:B------:R-:W-:Y:S01]  /*83b0*/  F2FP.TF32.F32.PACK_B R30, R30 ;  /* 0x0000001eff1e723e */ /* 0x000fe200024050ff */
[----:B------:R-:W-:Y:S01]  /*83c0*/  FFMA R16, R27, R20, R0 ;  /* 0x000000141b107223 */ /* 0x000fe20000000000 */
[----:B------:R-:W-:Y:S01]  /*83d0*/  LOP3.LUT R0, R43, 0xffffe000, RZ, 0xc0, !PT ;  /* 0xffffe0002b007812 */ /* 0x000fe200078ec0ff */
[C---:B------:R-:W-:Y:S01]  /*83e0*/  FMUL R3, R24.reuse, R10 ;  /* 0x0000000a18037220 */ /* 0x040fe20000400000 */
[----:B------:R-:W-:Y:S01]  /*83f0*/  F2FP.TF32.F32.PACK_B R31, R31 ;  /* 0x0000001fff1f723e */ /* 0x000fe200024050ff */
[C---:B------:R-:W-:Y:S01]  /*8400*/  FMUL R4, R24.reuse, R11 ;  /* 0x0000000b18047220 */ /* 0x040fe20000400000 */
[----:B------:R-:W-:Y:S01]  /*8410*/  F2FP.TF32.F32.PACK_B R16, R16 ;  /* 0x00000010ff10723e */ /* 0x000fe200024050ff */
[----:B------:R-:W-:Y:S01]  /*8420*/  FMUL R10, R24, R17 ;  /* 0x00000011180a7220 */ /* 0x000fe20000400000 */
[C---:B------:R-:W-:Y:S01]  /*8430*/  FFMA R17, R27.reuse, R21, R2 ;  /* 0x000000151b117223 */ /* 0x040fe20000000002 */
[----:B------:R-:W-:Y:S01]  /*8440*/  LOP3.LUT R2, R32, 0xffffe000, RZ, 0xc0, !PT ;  /* 0xffffe00020027812 */ /* 0x000fe200078ec0ff */
[----:B------:R1:W-:Y:S01]  /*8450*/  STS.128 [R65+0x4000], R28 ;  /* 0x0040001c41007388 */ /* 0x0003e20000000c00 */
[C---:B------:R-:W-:Y:S01]  /*8460*/  FMUL R11, R24.reuse, R18 ;  /* 0x00000012180b7220 */ /* 0x040fe20000400000 */
[----:B------:R-:W-:Y:S01]  /*8470*/  FFMA R18, R27, R26, R3 ;  /* 0x0000001a1b127223 */ /* 0x000fe20000000003 */
[----:B------:R-:W-:Y:S01]  /*8480*/  LOP3.LUT R3, R33, 0xffffe000, RZ, 0xc0, !PT ;  /* 0xffffe00021037812 */ /* 0x000fe200078ec0ff */
[C---:B------:R-:W-:Y:S01]  /*8490*/  FMUL R12, R24.reuse, R19 ;  /* 0x00000013180c7220 */ /* 0x040fe20000400000 */
[----:B------:R-:W-:Y:S01]  /*84a0*/  F2FP.TF32.F32.PACK_B R17, R17 ;  /* 0x00000011ff11723e */ /* 0x000fe200024050ff */
[----:B------:R-:W-:Y:S01]  /*84b0*/  FFMA R19, R27, R0, R4 ;  /* 0x000000001b137223 */ /* 0x000fe20000000004 */
[----:B------:R-:W-:Y:S01]  /*84c0*/  F2FP.TF32.F32.PACK_B R18, R18 ;  /* 0x00000012ff12723e */ /* 0x000fe200024050ff */
[----:B------:R-:W-:Y:S01]  /*84d0*/  FMUL R6, R24, R13 ;  /* 0x0000000d18067220 */ /* 0x000fe20000400000 */
[----:B------:R-:W-:Y:S01]  /*84e0*/  LOP3.LUT R13, R34, 0xffffe000, RZ, 0xc0, !PT ;  /* 0xffffe000220d7812 */ /* 0x000fe200078ec0ff */
[C---:B------:R-:W-:Y:S01]  /*84f0*/  FMUL R7, R24.reuse, R14 ;  /* 0x0000000e18077220 */ /* 0x040fe20000400000 */
[----:B------:R-:W-:Y:S01]  /*8500*/  LOP3.LUT R14, R35, 0xffffe000, RZ, 0xc0, !PT ;  /* 0xffffe000230e7812 */ /* 0x000fe200078ec0ff */
[----:B------:R-:W-:Y:S01]  /*8510*/  FMUL R8, R24, R15 ;  /* 0x0000000f18087220 */ /* 0x000fe20000400000 */
[----:B------:R-:W-:Y:S01]  /*8520*/  F2FP.TF32.F32.PACK_B R19, R19 ;  /* 0x00000013ff13723e */ /* 0x000fe200024050ff */
[C---:B------:R-:W-:Y:S01]  /*8530*/  FFMA R4, R27.reuse, R2, R5 ;  /* 0x000000021b047223 */ /* 0x040fe20000000005 */
[C---:B------:R-:W-:Y:S01]  /*8540*/  FFMA R5, R27.reuse, R3, R6 ;  /* 0x000000031b057223 */ /* 0x040fe20000000006 */
[C---:B------:R-:W-:Y:S01]  /*8550*/  FFMA R6, R27.reuse, R13, R7 ;  /* 0x0000000d1b067223 */ /* 0x040fe20000000007 */
[----:B------:R-:W-:Y:S01]  /*8560*/  FFMA R7, R27, R14, R8 ;  /* 0x0000000e1b077223 */ /* 0x000fe20000000008 */
[----:B------:R1:W-:Y:S01]  /*8570*/  STS.128 [R64+0x4010], R16 ;  /* 0x0040101040007388 */ /* 0x0003e20000000c00 */
[----:B------:R-:W-:Y:S01]  /*8580*/  LOP3.LUT R0, R36, 0xffffe000, RZ, 0xc0, !PT ;  /* 0xffffe00024007812 */ /* 0x000fe200078ec0ff */
[----:B------:R-:W-:Y:S01]  /*8590*/  IMAD.U32 R14, RZ, RZ, UR46 ;  /* 0x0000002eff0e7e24 */ /* 0x000fe2000f8e00ff */
[----:B------:R-:W-:Y:S02]  /*85a0*/  LOP3.LUT R2, R37, 0xffffe000, RZ, 0xc0, !PT ;  /* 0xffffe00025027812 */ /* 0x000fe400078ec0ff */
        /* <DEDUP_REMOVED lines=14> */
[----:B------:R-:W-:Y:S02]  /*8690*/  F2FP.TF32.F32.PACK_B R11, R11 ;  /* 0x0000000bff0b723e */ /* 0x000fe400024050ff */
[----:B------:R-:W-:Y:S02]  /*86a0*/  @P6 LEA R14, R14, UR43, 0x3 ;  /* 0x0000002b0e0e6c11 */ /* 0x000fe4000f8e18ff */
[----:B------:R-:W-:Y:S01]  /*86b0*/  LEA R0, R73, UR43, 0x3 ;  /* 0x0000002b49007c11 */ /* 0x000fe2000f8e18ff */
[----:B------:R1:W-:Y:S01]  /*86c0*/  STS.128 [R60+0x4030], R8 ;  /* 0x004030083c007388 */ /* 0x0003e20000000c00 */
[----:B------:R-:W-:Y:S01]  /*86d0*/  @P6 SHF.L.U32 R2, RZ, 0x1f, RZ ;  /* 0x0000001fff026819 */ /* 0x000fe200000006ff */
[----:B------:R-:W-:Y:S05]  /*86e0*/  @P6 VIADD R14, R14, 0x60 ;  /* 0x000000600e0e6836 */ /* 0x000fea0000000000 */
[----:B------:R-:W-:Y:S01]  /*86f0*/  @P6 PRMT R14, R76, 0x654, R14 ;  /* 0x000006544c0e6816 */ /* 0x000fe2000000000e */
[----:B------:R-:W-:Y:S01]  /*8700*/  @!PT LDS RZ, [RZ] ;  /* 0x00000000fffff984 */ /* 0x000fe20000000800 */
[----:B------:R-:W-:Y:S01]  /*8710*/  @!PT LDS RZ, [RZ] ;  /* 0x00000000fffff984 */ /* 0x000fe20000000800 */
[----:B------:R-:W-:Y:S01]  /*8720*/  @!PT LDS RZ, [RZ] ;  /* 0x00000000fffff984 */ /* 0x000fe20000000800 */
[----:B------:R-:W-:Y:S01]  /*8730*/  @!PT LDS RZ, [RZ] ;  /* 0x00000000fffff984 */ /* 0x000fe20000000800 */
[----:B------:R3:W-:Y:S06]  /*8740*/  MEMBAR.ALL.CTA ;  /* 0x0000000000007992 */ /* 0x0007ec0000008000 */
[----:B---3--:R-:W3:Y:S02]  /*8750*/  FENCE.VIEW.ASYNC.S ;  /* 0x00000000000073c6 */ /* 0x008ee40000000000 */
[----:B---3--:R-:W-:Y:S06]  /*8760*/  BAR.SYNC.DEFER_BLOCKING 0x1, 0x80 ;  /* 0x0042000000007b1d */ /* 0x008fec0000010000 */
        /* <DEDUP_REMOVED lines=9> */
[----:B---3--:R-:W-:Y:S04]  /*8800*/  DEPBAR.LE SB0, 0x1 ;  /* 0x000080400000791a */ /* 0x008fe80000000000 */
.L_x_138:
[----:B------:R-:W-:Y:S05]  /*8810*/  BSYNC.RECONVERGENT B0 ;  /* 0x0000000000007941 */ /* 0x000fea0003800200 */
.L_x_137:
[----:B------:R-:W-:Y:S01]  /*8820*/  BAR.SYNC.DEFER_BLOCKING 0x1, 0x80 ;  /* 0x0042000000007b1d */ /* 0x000fe20000010000 */
[----:B------:R-:W-:Y:S01]  /*8830*/  UIADD3 UR4, UPT, UPT, UR46, 0x1, URZ ;  /* 0x000000012e047890 */ /* 0x000fe2000fffe0ff */
[----:B------:R-:W-:Y:S03]  /*8840*/  HFMA2 R77, -RZ, RZ, 0, 0 ;  /* 0x00000000ff4d7431 */ /* 0x000fe600000001ff */
[----:B------:R-:W-:Y:S04]  /*8850*/  UISETP.NE.AND UP0, UPT, UR4, 0x4, UPT ;  /* 0x000000040400788c */ /* 0x000fe8000bf05270 */
[----:B------:R-:W-:Y:S01]  /*8860*/  USEL UR44, UR4, URZ, UP0 ;  /* 0x000000ff042c7287 */ /* 0x000fe20008000000 */
[----:B------:R3:W-:Y:S01]  /*8870*/  @P6 SYNCS.ARRIVE.TRANS64.RED.A1T0 RZ, [R14+URZ], RZ ;  /* 0x000000ff0eff69a7 */ /* 0x0007e200081004ff */
[----:B------:R-:W-:Y:S01]  /*8880*/  BSSY B1, `(.L_x_139) ;  /* 0x000001b000017945 */ /* 0x000fe20003800000 */
[----:B------:R-:W4:Y:S02]  /*8890*/  @P6 SYNCS.PHASECHK.TRANS64.TRYWAIT P0, [R0+URZ+0x40], R2 ;  /* 0x00004002000065a7 */ /* 0x000f2400080011ff */
[----:B----4-:R-:W-:Y:S01]  /*88a0*/  @P6 SEL R74, RZ, 0x1, !P0 ;  /* 0x00000001ff4a6807 */ /* 0x010fe20004000000 */
[----:B---3--:R-:W-:Y:S06]  /*88b0*/  @!P6 BRA `(.L_x_140) ;  /* 0x00000000005ce947 */ /* 0x008fec0003800000 */
[----:B------:R-:W-:Y:S01]  /*88c0*/  ISETP.NE.AND P0, PT, R74, RZ, PT ;  /* 0x000000ff4a00720c */ /* 0x000fe20003f05270 */
[----:B------:R-:W-:Y:S01]  /*88d0*/  BSSY B0, `(.L_x_141) ;  /* 0x000000b000007945 */ /* 0x000fe20003800000 */
[----:B------:R-:W-:Y:S11]  /*88e0*/  ISETP.NE.AND P1, PT, R75, RZ, PT ;  /* 0x000000ff4b00720c */ /* 0x000ff60003f25270 */
[----:B------:R-:W-:Y:S02]  /*88f0*/  @!UPT UIADD3 URZ, UPT, UPT, URZ, URZ, URZ ;  /* 0x000000fffffff290 */ /* 0x000fe4000fffe0ff */
[C---:B-1----:R-:W-:Y:S01]  /*8900*/  @P1 IMAD R5, R73.reuse, 0x2000, R65 ;  /* 0x0000200049051824 */ /* 0x042fe200078e0241 */
[C---:B------:R-:W-:Y:S01]  /*8910*/  @P1 LEA R3, R73.reuse, R63, 0xd ;  /* 0x0000003f49031211 */ /* 0x040fe200078e68ff */
[C---:B------:R-:W-:Y:S02]  /*8920*/  @P1 IMAD R4, R73.reuse, 0x2000, R64 ;  /* 0x0000200049041824 */ /* 0x040fe400078e0240 */
[----:B------:R-:W-:Y:S01]  /*8930*/  @P1 IMAD R2, R73, 0x2000, R60 ;  /* 0x0000200049021824 */ /* 0x000fe200078e023c */
[----:B------:R-:W-:Y:S06]  /*8940*/  @P0 BRA `(.L_x_142) ;  /* 0x00000000000c0947 */ /* 0x000fec0003800000 */
[----:B------:R-:W-:Y:S04]  /*8950*/  SHF.L.U32 R6, RZ, 0x1f, RZ ;  /* 0x0000001fff067819 */ /* 0x000fe800000006ff */
[----:B------:R-:W1:Y:S02]  /*8960*/  SYNCS.PHASECHK.TRANS64.TRYWAIT P0, [R0+URZ+0x40], R6 ;  /* 0x00004006000075a7 */ /* 0x000e6400080011ff */
[----:B-1----:R-:W-:Y:S05]  /*8970*/  @!P0 BRA `(.L_x_143) ;  /* 0x0000003c00fc8947 */ /* 0x002fea0003800000 */
.L_x_142:
[----:B------:R-:W-:Y:S05]  /*8980*/  BSYNC B0 ;  /* 0x0000000000007941 */ /* 0x000fea0003800000 */
.L_x_141:
[----:B------:R-:W-:Y:S01]  /*8990*/  ISETP.NE.AND P0, PT, R75, RZ, PT ;  /* 0x000000ff4b00720c */ /* 0x000fe20003f05270 */
[----:B------:R-:W-:Y:S11]  /*89a0*/  VIADD R73, R73, 0x1 ;  /* 0x0000000149497836 */ /* 0x000ff60000000000 */
[----:B------:R-:W-:Y:S01]  /*89b0*/  @!UPT UIADD3 URZ, UPT, UPT, URZ, URZ, URZ ;  /* 0x000000fffffff290 */ /* 0x000fe2000fffe0ff */
[----:B------:R3:W4:Y:S04]  /*89c0*/  @P0 LDS.128 R44, [R5] ;  /* 0x00000000052c0984 */ /* 0x0007280000000c00 */
[----:B------:R3:W1:Y:S04]  /*89d0*/  @P0 LDS.128 R40, [R4+0x10] ;  /* 0x0000100004280984 */ /* 0x0006680000000c00 */
[----:B------:R3:W1:Y:S04]  /*89e0*/  @P0 LDS.128 R32, [R3+0x20] ;  /* 0x0000200003200984 */ /* 0x0006680000000c00 */
[----:B------:R3:W1:Y:S01]  /*89f0*/  @P0 LDS.128 R36, [R2+0x30] ;  /* 0x0000300002240984 */ /* 0x0006620000000c00 */
[C---:B------:R-:W-:Y:S04]  /*8a00*/  ISETP.NE.AND P0, PT, R73.reuse, 0x4, PT ;  /* 0x000000044900780c */ /* 0x040fe80003f05270 */
[----:B------:R-:W-:Y:S02]  /*8a10*/  SEL R73, R73, RZ, P0 ;  /* 0x000000ff49497207 */ /* 0x000fe40000000000 */
[----:B------:R-:W-:Y:S02]  /*8a20*/  SEL R77, RZ, 0x1, P0 ;  /* 0x00000001ff4d7807 */ /* 0x000fe40000000000 */
.L_x_140:
[----:B------:R-:W-:Y:S05]  /*8a30*/  BSYNC B1 ;  /* 0x0000000000017941 */ /* 0x000fea0003800000 */
.L_x_139:
        /* <DEDUP_REMOVED lines=21> */
.L_x_144:
[----:B---34-:R-:W-:Y:S01]  /*8b90*/  LOP3.LUT R3, R44, 0xffffe000, RZ, 0xc0, !PT ;  /* 0xffffe0002c037812 */ /* 0x018fe200078ec0ff */
        /* <DEDUP_REMOVED lines=8> */
[----:B------:R-:W1:Y:S02]  /*8c20*/  LDTM.x16 R4, tmem[UR4+0x30] ;  /* 0x00003004000479ee */ /* 0x000e640008240000 */
        /* <DEDUP_REMOVED lines=27> */
[----:B------:R-:W-:Y:S01]  /*8de0*/  STS.128 [R65+0x6000], R28 ;  /* 0x0060001c41007388 */ /* 0x000fe20000000c00 */
        /* <DEDUP_REMOVED lines=17> */
[----:B------:R-:W-:Y:S01]  /*8f00*/  STS.128 [R64+0x6010], R16 ;  /* 0x0060101040007388 */ /* 0x000fe20000000c00 */
        /* <DEDUP_REMOVED lines=19> */
[----:B------:R-:W-:Y:S01]  /*9040*/  @P6 SHF.L.U32 R0, R77, 0x1f, RZ ;  /* 0x0000001f4d006819 */ /* 0x000fe200000006ff */
[----:B------:R3:W-:Y:S02]  /*9050*/  STS.128 [R60+0x6030], R8 ;  /* 0x006030083c007388 */ /* 0x0007e40000000c00 */
[----:B------:R-:W-:Y:S05]  /*9060*/  @P6 VIADD R14, R14, 0x60 ;  /* 0x000000600e0e6836 */ /* 0x000fea0000000000 */
[----:B------:R-:W-:Y:S01]  /*9070*/  @P6 PRMT R14, R76, 0x654, R14 ;  /* 0x000006544c0e6816 */ /* 0x000fe2000000000e */
[----:B------:R-:W-:Y:S01]  /*9080*/  @!PT LDS RZ, [RZ] ;  /* 0x00000000fffff984 */ /* 0x000fe20000000800 */
[----:B------:R-:W-:Y:S01]  /*9090*/  @!PT LDS RZ, [RZ] ;  /* 0x00000000fffff984 */ /* 0x000fe20000000800 */
[----:B------:R-:W-:Y:S01]  /*90a0*/  @!PT LDS RZ, [RZ] ;  /* 0x00000000fffff984 */ /* 0x000fe20000000800 */
[----:B------:R-:W-:Y:S01]  /*90b0*/  @!PT LDS RZ, [RZ] ;  /* 0x00000000fffff984 */ /* 0x000fe20000000800 */
[----:B------:R4:W-:Y:S06]  /*90c0*/  MEMBAR.ALL.CTA ;  /* 0x0000000000007992 */ /* 0x0009ec0000008000 */
[----:B----4-:R-:W4:Y:S01]  /*90d0*/  FENCE.VIEW.ASYNC.S ;  /* 0x00000000000073c6 */ /* 0x010f220000000000 */
[----:B-1----:R-:W-:Y:S01]  /*90e0*/  LEA R6, R73, UR43, 0x3 ;  /* 0x0000002b49067c11 */ /* 0x002fe2000f8e18ff */
[----:B----4-:R-:W-:Y:S06]  /*90f0*/  BAR.SYNC.DEFER_BLOCKING 0x1, 0x80 ;  /* 0x0042000000007b1d */ /* 0x010fec0000010000 */
        /* <DEDUP_REMOVED lines=10> */
.L_x_146:
[----:B------:R-:W-:Y:S05]  /*91a0*/  BSYNC.RECONVERGENT B0 ;  /* 0x0000000000007941 */ /* 0x000fea0003800200 */
.L_x_145:
[----:B------:R-:W-:Y:S01]  /*91b0*/  BAR.SYNC.DEFER_BLOCKING 0x1, 0x80 ;  /* 0x0042000000007b1d */ /* 0x000fe20000010000 */
[----:B------:R-:W-:Y:S04]  /*91c0*/  UIADD3 UR4, UPT, UPT, UR44, 0x1, URZ ;  /* 0x000000012c047890 */ /* 0x000fe8000fffe0ff */
[----:B------:R-:W-:Y:S04]  /*91d0*/  UISETP.NE.AND UP0, UPT, UR4, 0x4, UPT ;  /* 0x000000040400788c */ /* 0x000fe8000bf05270 */
[----:B------:R-:W-:Y:S01]  /*91e0*/  USEL UR47, UR4, URZ, UP0 ;  /* 0x000000ff042f7287 */ /* 0x000fe20008000000 */
[----:B------:R1:W-:Y:S01]  /*91f0*/  @P6 SYNCS.ARRIVE.TRANS64.RED.A1T0 RZ, [R14+URZ], RZ ;  /* 0x000000ff0eff69a7 */ /* 0x0003e200081004ff */
[----:B------:R-:W-:Y:S01]  /*9200*/  BSSY B1, `(.L_x_147) ;  /* 0x000001c000017945 */ /* 0x000fe20003800000 */
[----:B------:R-:W4:Y:S02]  /*9210*/  @P6 SYNCS.PHASECHK.TRANS64.TRYWAIT P0, [R6+URZ+0x40], R0 ;  /* 0x00004000060065a7 */ /* 0x000f2400080011ff */
[----:B----4-:R-:W-:Y:S01]  /*9220*/  @P6 SEL R74, RZ, 0x1, !P0 ;  /* 0x00000001ff4a6807 */ /* 0x010fe20004000000 */
        /* <DEDUP_REMOVED lines=10> */
[----:B------:R-:W-:Y:S04]  /*92d0*/  SHF.L.U32 R5, R77, 0x1f, RZ ;  /* 0x0000001f4d057819 */ /* 0x000fe800000006ff */
[----:B------:R-:W1:Y:S02]  /*92e0*/  SYNCS.PHASECHK.TRANS64.TRYWAIT P0, [R6+URZ+0x40], R5 ;  /* 0x00004005060075a7 */ /* 0x000e6400080011ff */
[----:B-1----:R-:W-:Y:S05]  /*92f0*/  @!P0 BRA `(.L_x_151) ;  /* 0x0000003400b08947 */ /* 0x002fea0003800000 */
.L_x_150:
[----:B------:R-:W-:Y:S05]  /*9300*/  BSYNC B0 ;  /* 0x0000000000007941 */ /* 0x000fea0003800000 */
.L_x_149:
[----:B------:R-:W-:Y:S01]  /*9310*/  ISETP.NE.AND P0, PT, R75, RZ, PT ;  /* 0x000000ff4b00720c */ /* 0x000fe20003f05270 */
[----:B------:R-:W-:Y:S11]  /*9320*/  VIADD R73, R73, 0x1 ;  /* 0x0000000149497836 */ /* 0x000ff60000000000 */
[----:B------:R-:W-:Y:S01]  /*9330*/  @!UPT UIADD3 URZ, UPT, UPT, URZ, URZ, URZ ;  /* 0x000000fffffff290 */ /* 0x000fe2000fffe0ff */
[----:B------:R-:W4:Y:S04]  /*9340*/  @P0 LDS.128 R44, [R4] ;  /* 0x00000000042c0984 */ /* 0x000f280000000c00 */
[----:B------:R-:W1:Y:S04]  /*9350*/  @P0 LDS.128 R40, [R3+0x10] ;  /* 0x0000100003280984 */ /* 0x000e680000000c00 */
[----:B------:R-:W1:Y:S04]  /*9360*/  @P0 LDS.128 R32, [R2+0x20] ;  /* 0x0000200002200984 */ /* 0x000e680000000c00 */
[----:B------:R5:W1:Y:S01]  /*9370*/  @P0 LDS.128 R36, [R0+0x30] ;  /* 0x0000300000240984 */ /* 0x000a620000000c00 */
[C---:B------:R-:W-:Y:S04]  /*9380*/  ISETP.NE.AND P0, PT, R73.reuse, 0x4, PT ;  /* 0x000000044900780c */ /* 0x040fe80003f05270 */
[----:B------:R-:W-:Y:S02]  /*9390*/  SEL R73, R73, RZ, P0 ;  /* 0x000000ff49497207 */ /* 0x000fe40000000000 */
[----:B-----5:R-:W-:Y:S04]  /*93a0*/  SEL R0, RZ, 0x1, P0 ;  /* 0x00000001ff007807 */ /* 0x020fe80000000000 */
[----:B------:R-:W-:Y:S02]  /*93b0*/  LOP3.LUT R77, R77, R0, RZ, 0x3c, !PT ;  /* 0x000000004d4d7212 */ /* 0x000fe400078e3cff */
.L_x_148:
[----:B------:R-:W-:Y:S05]  /*93c0*/  BSYNC B1 ;  /* 0x0000000000017941 */ /* 0x000fea0003800000 */
.L_x_147:
[----:B------:R-:W-:Y:S05]  /*93d0*/  VIADD R0, R25, 0x40 ;  /* 0x0000004019007836 */ /* 0x000fea0000000000 */
[----:B------:R-:W-:Y:S04]  /*93e0*/  SHF.R.U32.HI R0, RZ, 0x15, R0 ;  /* 0x00000015ff007819 */ /* 0x000fe80000011600 */
[----:B------:R-:W-:Y:S11]  /*93f0*/  LOP3.LUT P0, RZ, R0, 0x3, R53, 0x48, !PT ;  /* 0x0000000300ff7812 */ /* 0x000ff60007804835 */
[----:B------:R-:W-:Y:S02]  /*9400*/  @!UPT UIADD3 URZ, UPT, UPT, URZ, URZ, URZ ;  /* 0x000000fffffff290 */ /* 0x000fe4000fffe0ff */
[----:B------:R-:W-:Y:S05]  /*9410*/  @!P0 BRA `(.L_x_152) ;  /* 0x0000000000408947 */ /* 0x000fea0003800000 */
[----:B------:R-:W1:Y:S01]  /*9420*/  LDCU.64 UR8, c[0x4][0x70] ;  /* 0x01000e00ff0877ac */ /* 0x000e620008000a00 */
[----:B------:R-:W-:Y:S01]  /*9430*/  MOV R3, 0x0 ;  /* 0x0000000000037802 */ /* 0x000fe20000000f00 */
[----:B------:R-:W-:Y:S02]  /*9440*/  HFMA2 R12, -RZ, RZ, 0, 5.9604644775390625e-08 ;  /* 0x00000001ff0c7431 */ /* 0x000fe400000001ff */
[----:B---3--:R-:W-:Y:S02]  /*9450*/  IMAD.MOV.U32 R8, RZ, RZ, 0x192 ;  /* 0x00000192ff087424 */ /* 0x008fe400078e00ff */
        /* <DEDUP_REMOVED lines=12> */
.L_x_152:
[----:B----4-:R-:W-:Y:S01]  /*9520*/  LOP3.LUT R3, R44, 0xffffe000, RZ, 0xc0, !PT ;  /* 0xffffe0002c037812 */ /* 0x010fe200078ec0ff */
[----:B------:R-:W-:Y:S05]  /*9530*/  WARPSYNC.ALL ;  /* 0x0000000000007948 */ /* 0x000fea0003800000 */
[----:B------:R-:W-:Y:S01]  /*9540*/  R2UR UR4, R25 ;  /* 0x00000000190472ca */ /* 0x000fe200000e0000 */
[----:B------:R-:W-:Y:S01]  /*9550*/  BSSY.RECONVERGENT B0, `(.L_x_153) ;  /* 0x0000061000007945 */ /* 0x000fe20003800200 */
[----:B-1----:R-:W-:Y:S02]  /*9560*/  LOP3.LUT R20, R40, 0xffffe000, RZ, 0xc0, !PT ;  /* 0xffffe00028147812 */ /* 0x002fe400078ec0ff */
[----:B------:R-:W-:Y:S02]  /*9570*/  LOP3.LUT R21, R41, 0xffffe000, RZ, 0xc0, !PT ;  /* 0xffffe00029157812 */ /* 0x000fe400078ec0ff */
[----:B------:R-:W-:Y:S02]  /*9580*/  LOP3.LUT R26, R42, 0xffffe000, RZ, 0xc0, !PT ;  /* 0xffffe0002a1a7812 */ /* 0x000fe400078ec0ff */
[----:B------:R-:W-:Y:S02]  /*9590*/  ISETP.NE.AND P6, PT, R71, RZ, PT ;  /* 0x000000ff4700720c */ /* 0x000fe40003fc5270 */
[----:B------:R-:W-:Y:S03]  /*95a0*/  ISETP.NE.AND P0, PT, R67, RZ, PT ;  /* 0x000000ff4300720c */ /* 0x000fe60003f05270 */
[----:B---3--:R-:W1:Y:S02]  /*95b0*/  LDTM.x16 R4, tmem[UR4+0x40] ;  /* 0x00004004000479ee */ /* 0x008e640008240000 */
        /* <DEDUP_REMOVED lines=27> */
[----:B------:R-:W-:Y:S01]  /*9770*/  STS.128 [R65], R28 ;  /* 0x0000001c41007388 */ /* 0x000fe20000000c00 */
        /* <DEDUP_REMOVED lines=50> */
[----:B------:R-:W-:Y:S02]  /*9aa0*/  UIADD3 UR4, UPT, UPT, UR43, 0x200, URZ ;  /* 0x000002002b047890 */ /* 0x000fe4000fffe0ff */
[----:B------:R-:W-:Y:S01]  /*9ab0*/  UIADD3 UR9, UPT, UPT, UR49, 0x40, URZ ;  /* 0x0000004031097890 */ /* 0x000fe2000fffe0ff */
[----:B------:R-:W-:Y:S01]  /*9ac0*/  UMOV UR10, UR50 ;  /* 0x00000032000a7c82 */ /* 0x000fe20008000000 */
[----:B------:R-:W-:Y:S02]  /*9ad0*/  UMOV UR11, UR36 ;  /* 0x00000024000b7c82 */ /* 0x000fe40008000000 */
[----:B------:R-:W-:Y:S01]  /*9ae0*/  MOV R57, UR4 ;  /* 0x0000000400397c02 */ /* 0x000fe20008000f00 */
[----:B------:R-:W-:Y:S03]  /*9af0*/  UIADD3 UR4, UP0, UPT, UR54, 0x680, URZ ;  /* 0x0000068036047890 */ /* 0x000fe6000ff1e0ff */
[----:B------:R-:W-:Y:S01]  /*9b00*/  R2UR UR8, R57 ;  /* 0x00000000390872ca */ /* 0x000fe200000e0000 */
[----:B------:R-:W-:Y:S11]  /*9b10*/  UIADD3.X UR5, UPT, UPT, URZ, UR55, URZ, UP0, !UPT ;  /* 0x00000037ff057290 */ /* 0x000ff600087fe4ff */
[----:B------:R-:W-:Y:S01]  /*9b20*/  @!UPT UIADD3 URZ, UPT, UPT, URZ, URZ, URZ ;  /* 0x000000fffffff290 */ /* 0x000fe2000fffe0ff */
[----:B------:R1:W-:Y:S01]  /*9b30*/  UTMASTG.3D [UR8], [UR4] ;  /* 0x00000008040073b5 */ /* 0x0003e20008010000 */
[----:B------:R0:W-:Y:S01]  /*9b40*/  UTMACMDFLUSH ;  /* 0x00000000000079b7 */ /* 0x0001e20000000000 */
[----:B-1----:R-:W-:Y:S04]  /*9b50*/  DEPBAR.LE SB0, 0x1 ;  /* 0x000080400000791a */ /* 0x002fe80000000000 */
.L_x_154:
[----:B------:R-:W-:Y:S05]  /*9b60*/  BSYNC.RECONVERGENT B0 ;  /* 0x0000000000007941 */ /* 0x000fea0003800200 */
.L_x_153:
        /* <DEDUP_REMOVED lines=21> */
.L_x_158:
[----:B------:R-:W-:Y:S05]  /*9cc0*/  BSYNC B0 ;  /* 0x0000000000007941 */ /* 0x000fea0003800000 */
.L_x_157:
        /* <DEDUP_REMOVED lines=11> */
.L_x_156:
[----:B------:R-:W-:Y:S05]  /*9d80*/  BSYNC B1 ;  /* 0x0000000000017941 */ /* 0x000fea0003800000 */
.L_x_155:
        /* <DEDUP_REMOVED lines=21> */
.L_x_160:
        /* <DEDUP_REMOVED lines=97> */
.L_x_162:
[----:B------:R-:W-:Y:S05]  /*a4f0*/  BSYNC.RECONVERGENT B0 ;  /* 0x0000000000007941 */ /* 0x000fea0003800200 */
.L_x_161:
        /* <DEDUP_REMOVED lines=21> */
.L_x_166:
[----:B------:R-:W-:Y:S05]  /*a650*/  BSYNC B0 ;  /* 0x0000000000007941 */ /* 0x000fea0003800000 */
.L_x_165:
        /* <DEDUP_REMOVED lines=11> */
.L_x_164:
[----:B------:R-:W-:Y:S05]  /*a710*/  BSYNC B1 ;  /* 0x0000000000017941 */ /* 0x000fea0003800000 */
.L_x_163:
        /* <DEDUP_REMOVED lines=21> */
.L_x_168:
        /* <DEDUP_REMOVED lines=77> */
[----:B------:R-:W-:Y:S01]  /*ad40*/  @P6 SHF.L.U32 R2, R77, 0x1f, RZ ;  /* 0x0000001f4d026819 */ /* 0x000fe200000006ff */
        /* <DEDUP_REMOVED lines=19> */
.L_x_170:
[----:B------:R-:W-:Y:S05]  /*ae80*/  BSYNC.RECONVERGENT B0 ;  /* 0x0000000000007941 */ /* 0x000fea0003800200 */
.L_x_169:
        /* <DEDUP_REMOVED lines=18> */
[----:B------:R-:W-:Y:S04]  /*afb0*/  SHF.L.U32 R77, R77, 0x1f, RZ ;  /* 0x0000001f4d4d7819 */ /* 0x000fe800000006ff */
[----:B------:R-:W1:Y:S02]  /*afc0*/  SYNCS.PHASECHK.TRANS64.TRYWAIT P0, [R0+URZ+0x40], R77 ;  /* 0x0000404d000075a7 */ /* 0x000e6400080011ff */
[----:B-1----:R-:W-:Y:S05]  /*afd0*/  @!P0 BRA `(.L_x_175) ;  /* 0x0000001800b48947 */ /* 0x002fea0003800000 */
.L_x_174:
[----:B------:R-:W-:Y:S05]  /*afe0*/  BSYNC B0 ;  /* 0x0000000000007941 */ /* 0x000fea0003800000 */
.L_x_173:
[----:B------:R-:W-:Y:S11]  /*aff0*/  ISETP.NE.AND P0, PT, R75, RZ, PT ;  /* 0x000000ff4b00720c */ /* 0x000ff60003f05270 */
[----:B------:R-:W-:Y:S02]  /*b000*/  @!UPT UIADD3 URZ, UPT, UPT, URZ, URZ, URZ ;  /* 0x000000fffffff290 */ /* 0x000fe4000fffe0ff */
[----:B------:R3:W4:Y:S04]  /*b010*/  @P0 LDS.128 R44, [R4] ;  /* 0x00000000042c0984 */ /* 0x0007280000000c00 */
[----:B------:R3:W1:Y:S04]  /*b020*/  @P0 LDS.128 R40, [R3+0x10] ;  /* 0x0000100003280984 */ /* 0x0006680000000c00 */
[----:B------:R3:W1:Y:S04]  /*b030*/  @P0 LDS.128 R32, [R2+0x20] ;  /* 0x0000200002200984 */ /* 0x0006680000000c00 */
[----:B------:R3:W1:Y:S02]  /*b040*/  @P0 LDS.128 R36, [R73+0x30] ;  /* 0x0000300049240984 */ /* 0x0006640000000c00 */
.L_x_172:
[----:B------:R-:W-:Y:S05]  /*b050*/  BSYNC B1 ;  /* 0x0000000000017941 */ /* 0x000fea0003800000 */
.L_x_171:
        /* <DEDUP_REMOVED lines=21> */
.L_x_176:
[----:B------:R-:W-:Y:S01]  /*b1b0*/  ISETP.NE.AND P0, PT, R67, RZ, PT ;  /* 0x000000ff4300720c */ /* 0x000fe20003f05270 */
[----:B------:R-:W-:Y:S05]  /*b1c0*/  WARPSYNC.ALL ;  /* 0x0000000000007948 */ /* 0x000fea0003800000 */
[----:B------:R-:W-:Y:S01]  /*b1d0*/  R2UR UR4, R25 ;  /* 0x00000000190472ca */ /* 0x000fe200000e0000 */
[----:B------:R-:W-:Y:S01]  /*b1e0*/  VIADD R72, R72, 0xd0 ;  /* 0x000000d048487836 */ /* 0x000fe20000000000 */
[----:B----4-:R-:W-:Y:S01]  /*b1f0*/  LOP3.LUT R0, R44, 0xffffe000, RZ, 0xc0, !PT ;  /* 0xffffe0002c007812 */ /* 0x010fe200078ec0ff */
[----:B------:R-:W-:Y:S01]  /*b200*/  BSSY.RECONVERGENT B0, `(.L_x_177) ;  /* 0x0000059000007945 */ /* 0x000fe20003800200 */
[----:B---3--:R-:W-:Y:S02]  /*b210*/  LOP3.LUT R2, R45, 0xffffe000, RZ, 0xc0, !PT ;  /* 0xffffe0002d027812 */ /* 0x008fe400078ec0ff */
[----:B------:R-:W-:Y:S02]  /*b220*/  LOP3.LUT R3, R46, 0xffffe000, RZ, 0xc0, !PT ;  /* 0xffffe0002e037812 */ /* 0x000fe400078ec0ff */
[----:B------:R-:W-:Y:S02]  /*b230*/  LOP3.LUT R20, R47, 0xffffe000, RZ, 0xc0, !PT ;  /* 0xffffe0002f147812 */ /* 0x000fe400078ec0ff */
[----:B------:R-:W-:Y:S02]  /*b240*/  LOP3.LUT R21, R40, 0xffffe000, RZ, 0xc0, !PT ;  /* 0xffffe00028157812 */ /* 0x000fe400078ec0ff */
[----:B------:R-:W-:Y:S01]  /*b250*/  LOP3.LUT R25, R41, 0xffffe000, RZ, 0xc0, !PT ;  /* 0xffffe00029197812 */ /* 0x000fe200078ec0ff */
[----:B------:R-:W1:Y:S01]  /*b260*/  LDTM.x16 R4, tmem[UR4+0x70] ;  /* 0x00007004000479ee */ /* 0x000e620008240000 */
[----:B------:R-:W-:Y:S01]  /*b270*/  LOP3.LUT R26, R42, 0xffffe000, RZ, 0xc0, !PT ;  /* 0xffffe0002a1a7812 */ /* 0x000fe200078ec0ff */
[----:B------:R-:W-:Y:S01]  /*b280*/  NOP ;  /* 0x0000000000007918 */ /* 0x000fe20000000000 */
[----:B------:R-:W-:Y:S02]  /*b290*/  LOP3.LUT R28, R43, 0xffffe000, RZ, 0xc0, !PT ;  /* 0xffffe0002b1c7812 */ /* 0x000fe400078ec0ff */
[----:B------:R-:W-:Y:S02]  /*b2a0*/  LOP3.LUT R72, R72, 0xfefffff8, RZ, 0xc0, !PT ;  /* 0xfefffff848487812 */ /* 0x000fe400078ec0ff */
[----:B------:R-:W-:Y:S02]  /*b2b0*/  LOP3.LUT R29, R32, 0xffffe000, RZ, 0xc0, !PT ;  /* 0xffffe000201d7812 */ /* 0x000fe400078ec0ff */
[----:B------:R-:W-:Y:S01]  /*b2c0*/  LOP3.LUT R30, R33, 0xffffe000, RZ, 0xc0, !PT ;  /* 0xffffe000211e7812 */ /* 0x000fe200078ec0ff */
[----:B-1----:R1:W-:Y:S01]  /*b2d0*/  SYNCS.ARRIVE.TRANS64.RED.A1T0 RZ, [R72+URZ], RZ ;  /* 0x000000ff48ff79a7 */ /* 0x0023e200081004ff */
[----:B------:R-:W-:Y:S02]  /*b2e0*/  LOP3.LUT R31, R34, 0xffffe000, RZ, 0xc0, !PT ;  /* 0xffffe000221f7812 */ /* 0x000fe400078ec0ff */
[----:B------:R-:W-:Y:S02]  /*b2f0*/  LOP3.LUT R32, R35, 0xffffe000, RZ, 0xc0, !PT ;  /* 0xffffe00023207812 */ /* 0x000fe400078ec0ff */
[----:B------:R-:W-:Y:S02]  /*b300*/  LOP3.LUT R33, R36, 0xffffe000, RZ, 0xc0, !PT ;  /* 0xffffe00024217812 */ /* 0x000fe400078ec0ff */
[----:B------:R-:W-:Y:S02]  /*b310*/  LOP3.LUT R34, R37, 0xffffe000, RZ, 0xc0, !PT ;  /* 0xffffe00025227812 */ /* 0x000fe400078ec0ff */
[----:B------:R-:W-:Y:S02]  /*b320*/  LOP3.LUT R35, R38, 0xffffe000, RZ, 0xc0, !PT ;  /* 0xffffe00026237812 */ /* 0x000fe400078ec0ff */
[----:B------:R-:W-:Y:S01]  /*b330*/  LOP3.LUT R36, R39, 0xffffe000, RZ, 0xc0, !PT ;  /* 0xffffe00027247812 */ /* 0x000fe200078ec0ff */
[C---:B------:R-:W-:Y:S01]  /*b340*/  FMUL R4, R24.reuse, R4 ;  /* 0x0000000418047220 */ /* 0x040fe20000400000 */
[C---:B------:R-:W-:Y:S01]  /*b350*/  FMUL R5, R24.reuse, R5 ;  /* 0x0000000518057220 */ /* 0x040fe20000400000 */
[C---:B------:R-:W-:Y:S01]  /*b360*/  FMUL R6, R24.reuse, R6 ;  /* 0x0000000618067220 */ /* 0x040fe20000400000 */
[C---:B------:R-:W-:Y:S01]  /*b370*/  FMUL R7, R24.reuse, R7 ;  /* 0x0000000718077220 */ /* 0x040fe20000400000 */
[C---:B------:R-:W-:Y:S01]  /*b380*/  FFMA R4, R27.reuse, R0, R4 ;  /* 0x000000001b047223 */ /* 0x040fe20000000004 */
[C---:B------:R-:W-:Y:S01]  /*b390*/  FFMA R5, R27.reuse, R2, R5 ;  /* 0x000000021b057223 */ /* 0x040fe20000000005 */
[C---:B------:R-:W-:Y:S01]  /*b3a0*/  FFMA R6, R27.reuse, R3, R6 ;  /* 0x000000031b067223 */ /* 0x040fe20000000006 */
[C---:B------:R-:W-:Y:S01]  /*b3b0*/  FFMA R7, R27.reuse, R20, R7 ;  /* 0x000000141b077223 */ /* 0x040fe20000000007 */
[C---:B------:R-:W-:Y:S01]  /*b3c0*/  FMUL R8, R24.reuse, R8 ;  /* 0x0000000818087220 */ /* 0x040fe20000400000 */
[C---:B------:R-:W-:Y:S01]  /*b3d0*/  FMUL R9, R24.reuse, R9 ;  /* 0x0000000918097220 */ /* 0x040fe20000400000 */
[C---:B------:R-:W-:Y:S01]  /*b3e0*/  FMUL R10, R24.reuse, R10 ;  /* 0x0000000a180a7220 */ /* 0x040fe20000400000 */
[C---:B------:R-:W-:Y:S01]  /*b3f0*/  FMUL R11, R24.reuse, R11 ;  /* 0x0000000b180b7220 */ /* 0x040fe20000400000 */
[----:B------:R-:W-:Y:S01]  /*b400*/  F2FP.TF32.F32.PACK_B R4, R4 ;  /* 0x00000004ff04723e */ /* 0x000fe200024050ff */
[C---:B------:R-:W-:Y:S01]  /*b410*/  FFMA R8, R27.reuse, R21, R8 ;  /* 0x000000151b087223 */ /* 0x040fe20000000008 */
[----:B------:R-:W-:Y:S01]  /*b420*/  F2FP.TF32.F32.PACK_B R5, R5 ;  /* 0x00000005ff05723e */ /* 0x000fe200024050ff */
[C---:B------:R-:W-:Y:S01]  /*b430*/  FFMA R9, R27.reuse, R25, R9 ;  /* 0x000000191b097223 */ /* 0x040fe20000000009 */
[----:B------:R-:W-:Y:S01]  /*b440*/  F2FP.TF32.F32.PACK_B R6, R6 ;  /* 0x00000006ff06723e */ /* 0x000fe200024050ff */
[C---:B------:R-:W-:Y:S01]  /*b450*/  FFMA R10, R27.reuse, R26, R10 ;  /* 0x0000001a1b0a7223 */ /* 0x040fe2000000000a */
[----:B------:R-:W-:Y:S01]  /*b460*/  F2FP.TF32.F32.PACK_B R7, R7 ;  /* 0x00000007ff07723e */ /* 0x000fe200024050ff */
[C---:B------:R-:W-:Y:S01]  /*b470*/  FFMA R11, R27.reuse, R28, R11 ;  /* 0x0000001c1b0b7223 */ /* 0x040fe2000000000b */
[C---:B------:R-:W-:Y:S01]  /*b480*/  FMUL R12, R24.reuse, R12 ;  /* 0x0000000c180c7220 */ /* 0x040fe20000400000 */
[----:B------:R-:W-:Y:S01]  /*b490*/  F2FP.TF32.F32.PACK_B R8, R8 ;  /* 0x00000008ff08723e */ /* 0x000fe200024050ff */
[C---:B------:R-:W-:Y:S01]  /*b4a0*/  FMUL R13, R24.reuse, R13 ;  /* 0x0000000d180d7220 */ /* 0x040fe20000400000 */
[----:B------:R1:W-:Y:S01]  /*b4b0*/  STS.128 [R65+0x6000], R4 ;  /* 0x0060000441007388 */ /* 0x0003e20000000c00 */
        /* <DEDUP_REMOVED lines=8> */
[C---:B------:R-:W-:Y:S01]  /*b540*/  FFMA R15, R27.reuse, R32, R15 ;  /* 0x000000201b0f7223 */ /* 0x040fe2000000000f */
[C---:B------:R-:W-:Y:S01]  /*b550*/  FMUL R16, R24.reuse, R16 ;  /* 0x0000001018107220 */ /* 0x040fe20000400000 */
[----:B------:R-:W-:Y:S01]  /*b560*/  F2FP.TF32.F32.PACK_B R12, R12 ;  /* 0x0000000cff0c723e */ /* 0x000fe200024050ff */
[----:B------:R1:W-:Y:S01]  /*b570*/  STS.128 [R64+0x6010], R8 ;  /* 0x0060100840007388 */ /* 0x0003e20000000c00 */
[C---:B------:R-:W-:Y:S01]  /*b580*/  FMUL R17, R24.reuse, R17 ;  /* 0x0000001118117220 */ /* 0x040fe20000400000 */
[C---:B------:R-:W-:Y:S01]  /*b590*/  FMUL R18, R24.reuse, R18 ;  /* 0x0000001218127220 */ /* 0x040fe20000400000 */
[----:B------:R-:W-:Y:S01]  /*b5a0*/  FMUL R19, R24, R19 ;  /* 0x0000001318137220 */ /* 0x000fe20000400000 */
[----:B------:R-:W-:Y:S01]  /*b5b0*/  F2FP.TF32.F32.PACK_B R13, R13 ;  /* 0x0000000dff0d723e */ /* 0x000fe200024050ff */
[C---:B------:R-:W-:Y:S01]  /*b5c0*/  FFMA R16, R27.reuse, R33, R16 ;  /* 0x000000211b107223 */ /* 0x040fe20000000010 */
[----:B------:R-:W-:Y:S01]  /*b5d0*/  F2FP.TF32.F32.PACK_B R14, R14 ;  /* 0x0000000eff0e723e */ /* 0x000fe200024050ff */
[C---:B------:R-:W-:Y:S01]  /*b5e0*/  FFMA R17, R27.reuse, R34, R17 ;  /* 0x000000221b117223 */ /* 0x040fe20000000011 */
[----:B------:R-:W-:Y:S01]  /*b5f0*/  F2FP.TF32.F32.PACK_B R15, R15 ;  /* 0x0000000fff0f723e */ /* 0x000fe200024050ff */
[C---:B------:R-:W-:Y:S01]  /*b600*/  FFMA R18, R27.reuse, R35, R18 ;  /* 0x000000231b127223 */ /* 0x040fe20000000012 */
[----:B------:R-:W-:Y:S01]  /*b610*/  FFMA R19, R27, R36, R19 ;  /* 0x000000241b137223 */ /* 0x000fe20000000013 */
[----:B------:R-:W-:Y:S02]  /*b620*/  F2FP.TF32.F32.PACK_B R16, R16 ;  /* 0x00000010ff10723e */ /* 0x000fe400024050ff */
[----:B------:R1:W-:Y:S01]  /*b630*/  STS.128 [R63+0x6020], R12 ;  /* 0x0060200c3f007388 */ /* 0x0003e20000000c00 */
[----:B------:R-:W-:Y:S02]  /*b640*/  F2FP.TF32.F32.PACK_B R17, R17 ;  /* 0x00000011ff11723e */ /* 0x000fe400024050ff */
        /* <DEDUP_REMOVED lines=20> */
.L_x_178:
[----:B------:R-:W-:Y:S05]  /*b790*/  BSYNC.RECONVERGENT B0 ;  /* 0x0000000000007941 */ /* 0x000fea0003800200 */
.L_x_177:
[----:B------:R-:W-:Y:S01]  /*b7a0*/  BAR.SYNC.DEFER_BLOCKING 0x1, 0x80 ;  /* 0x0042000000007b1d */ /* 0x000fe20000010000 */
[----:B------:R-:W-:Y:S01]  /*b7b0*/  UISETP.NE.AND UP0, UPT, UR52, -0x8, UPT ;  /* 0xfffffff83400788c */ /* 0x000fe2000bf05270 */
[----:B------:R-:W-:Y:S08]  /*b7c0*/  IADD3 R22, PT, PT, R22, 0x1, RZ ;  /* 0x0000000116167810 */ /* 0x000ff00007ffe0ff */
[----:B------:R-:W-:Y:S05]  /*b7d0*/  BRA.U !UP0, `(.L_x_179) ;  /* 0x0000000108247547 */ /* 0x000fea000b800000 */
[----:B------:R-:W-:Y:S01]  /*b7e0*/  ISETP.NE.AND P0, PT, R71, RZ, PT ;  /* 0x000000ff4700720c */ /* 0x000fe20003f05270 */
[----:B------:R-:W-:Y:S01]  /*b7f0*/  IMAD.U32 R0, RZ, RZ, UR47 ;  /* 0x0000002fff007e24 */ /* 0x000fe2000f8e00ff */
[----:B------:R-:W-:Y:S04]  /*b800*/  UIADD3 UR4, UPT, UPT, UR47, 0x1, URZ ;  /* 0x000000012f047890 */ /* 0x000fe8000fffe0ff */
[----:B------:R-:W-:Y:S04]  /*b810*/  UISETP.NE.AND UP0, UPT, UR4, 0x4, UPT ;  /* 0x000000040400788c */ /* 0x000fe8000bf05270 */
[----:B------:R-:W-:Y:S03]  /*b820*/  USEL UR47, UR4, URZ, UP0 ;  /* 0x000000ff042f7287 */ /* 0x000fe60008000000 */
[----:B------:R-:W-:Y:S05]  /*b830*/  @P0 LEA R0, R0, UR43, 0x3 ;  /* 0x0000002b00000c11 */ /* 0x000fea000f8e18ff */
[----:B------:R-:W-:Y:S05]  /*b840*/  @P0 VIADD R0, R0, 0x60 ;  /* 0x0000006000000836 */ /* 0x000fea0000000000 */
[----:B------:R-:W-:Y:S04]  /*b850*/  @P0 PRMT R0, R76, 0x654, R0 ;  /* 0x000006544c000816 */ /* 0x000fe80000000000 */
[----:B------:R3:W-:Y:S03]  /*b860*/  @P0 SYNCS.ARRIVE.TRANS64.RED.A1T0 RZ, [R0+URZ], RZ ;  /* 0x000000ff00ff09a7 */ /* 0x0007e600081004ff */
.L_x_179:
[----:B------:R-:W-:Y:S01]  /*b870*/  R2UR UR6, R70 ;  /* 0x00000000460672ca */ /* 0x000fe200000e0000 */
[----:B------:R-:W-:Y:S01]  /*b880*/  UIADD3 UR52, UPT, UPT, UR52, 0x8, URZ ;  /* 0x0000000834347890 */ /* 0x000fe2000fffe0ff */
[----:B------:R-:W-:Y:S01]  /*b890*/  R2UR UR5, R54 ;  /* 0x00000000360572ca */ /* 0x000fe200000e0000 */
[----:B------:R-:W-:Y:S01]  /*b8a0*/  UMOV UR36, UR63 ;  /* 0x0000003f00247c82 */ /* 0x000fe20008000000 */
[----:B------:R-:W-:Y:S02]  /*b8b0*/  R2UR UR4, R55 ;  /* 0x00000000370472ca */ /* 0x000fe400000e0000 */
[----:B------:R-:W-:Y:S02]  /*b8c0*/  ISETP.NE.AND P0, PT, R59, 0x2, PT ;  /* 0x000000023b00780c */ /* 0x000fe40003f05270 */
[----:B------:R-:W-:Y:S02]  /*b8d0*/  ISETP.NE.AND P1, PT, R22, 0x4, PT ;  /* 0x000000041600780c */ /* 0x000fe40003f25270 */
[----:B------:R-:W-:Y:S02]  /*b8e0*/  SEL R2, RZ, 0x1, P0 ;  /* 0x00000001ff027807 */ /* 0x000fe40000000000 */
[----:B---3--:R-:W-:Y:S01]  /*b8f0*/  SEL R0, RZ, 0x1, P1 ;  /* 0x00000001ff007807 */ /* 0x008fe20000800000 */
[----:B------:R-:W-:Y:S01]  /*b900*/  UISETP.NE.AND UP0, UPT, UR6, URZ, UPT ;  /* 0x000000ff0600728c */ /* 0x000fe2000bf05270 */
[----:B------:R-:W-:Y:S01]  /*b910*/  LOP3.LUT R61, R61, R2, RZ, 0x3c, !PT ;  /* 0x000000023d3d7212 */ /* 0x000fe200078e3cff */
[----:B------:R-:W-:Y:S01]  /*b920*/  UIADD3 UR20, UPT, UPT, UR37, UR5, URZ ;  /* 0x0000000525147290 */ /* 0x000fe2000fffe0ff */
[----:B------:R-:W-:Y:S01]  /*b930*/  LOP3.LUT R62, R62, R0, RZ, 0x3c, !PT ;  /* 0x000000003e3e7212 */ /* 0x000fe200078e3cff */
[----:B------:R-:W-:Y:S01]  /*b940*/  UIADD3 UR16, UPT, UPT, UR38, UR4, URZ ;  /* 0x0000000426107290 */ /* 0x000fe2000fffe0ff */
[----:B------:R-:W-:Y:S02]  /*b950*/  SEL R59, R59, RZ, P0 ;  /* 0x000000ff3b3b7207 */ /* 0x000fe40000000000 */
[----:B------:R-:W-:Y:S02]  /*b960*/  SEL R22, R22, RZ, P1 ;  /* 0x000000ff16167207 */ /* 0x000fe40000800000 */
[----:B------:R-:W-:Y:S07]  /*b970*/  BRA.U UP0, `(.L_x_180) ;  /* 0xffffffa500547547 */ /* 0x000fee000b83ffff */
[----:B------:R-:W-:-:S13]  /*b980*/  R2UR UR4, R56 ;  /* 0x00000000380472ca */ /* 0x000fda00000e0000 */
[----:B------:R-:W-:-:S09]  /*b990*/  UISETP.NE.AND UP0, UPT, UR4, URZ, UPT ;  /* 0x000000ff0400728c */ /* 0x000fd2000bf05270 */
[----:B------:R-:W-:Y:S05]  /*b9a0*/  BRA.U !UP0, `(.L_x_181) ;  /* 0x0000000108487547 */ /* 0x000fea000b800000 */
[----:B------:R-:W3:Y:S02]  /*b9b0*/  LDCU.64 UR4, c[0x0][0x890] ;  /* 0x00011200ff0477ac */ /* 0x000ee40008000a00 */
[----:B---3--:R-:W-:-:S04]  /*b9c0*/  UISETP.NE.U32.AND UP0, UPT, UR4, URZ, UPT ;  /* 0x000000ff0400728c */ /* 0x008fc8000bf05070 */
[----:B------:R-:W-:-:S09]  /*b9d0*/  UISETP.NE.AND.EX UP0, UPT, UR5, URZ, UPT, UP0 ;  /* 0x000000ff0500728c */ /* 0x000fd2000bf05300 */
[----:B------:R-:W-:Y:S05]  /*b9e0*/  BRA.U UP0, `(.L_x_182) ;  /* 0x00000001000c7547 */ /* 0x000fea000b800000 */
[----:B------:R-:W-:-:S13]  /*b9f0*/  FSETP.NEU.AND P0, PT, R27, RZ, PT ;  /* 0x000000ff1b00720b */ /* 0x000fda0003f0d000 */
[----:B------:R-:W-:Y:S05]  /*ba00*/  @!P0 EXIT ;  /* 0x000000000000894d */ /* 0x000fea0003800000 */
[----:B------:R-:W-:Y:S05]  /*ba10*/  BRA `(.L_x_181) ;  /* 0x00000000002c7947 */ /* 0x000fea0003800000 */
.L_x_182:
[----:B------:R-:W-:Y:S01]  /*ba20*/  ISETP.NE.AND P0, PT, R58, RZ, PT ;  /* 0x000000ff3a00720c */ /* 0x000fe20003f05270 */
[----:B------:R-:W-:-:S12]  /*ba30*/  BSSY.RECONVERGENT B0, `(.L_x_181) ;  /* 0x0000009000007945 */ /* 0x000fd80003800200 */
[----:B------:R-:W-:Y:S05]  /*ba40*/  @P0 BRA `(.L_x_183) ;  /* 0x0000000000140947 */ /* 0x000fea0003800000 */
[----:B------:R-:W3:Y:S02]  /*ba50*/  LDCU.64 UR4, c[0x0][0x888] ;  /* 0x00011100ff0477ac */ /* 0x000ee40008000a00 */
[----:B---3--:R-:W-:-:S04]  /*ba60*/  ISETP.NE.U32.AND P0, PT, RZ, UR4, PT ;  /* 0x00000004ff007c0c */ /* 0x008fc8000bf05070 */
[----:B------:R-:W-:-:S13]  /*ba70*/  ISETP.NE.AND.EX P0, PT, RZ, UR5, PT, P0 ;  /* 0x00000005ff007c0c */ /* 0x000fda000bf05300 */
[----:B------:R-:W-:Y:S05]  /*ba80*/  @!P0 EXIT ;  /* 0x000000000000894d */ /* 0x000fea0003800000 */
[----:B------:R-:W-:Y:S05]  /*ba90*/  BRA `(.L_x_184) ;  /* 0x0000000000087947 */ /* 0x000fea0003800000 */
.L_x_183:
[----:B------:R-:W-:-:S13]  /*baa0*/  FSETP.NEU.AND P0, PT, R27, RZ, PT ;  /* 0x000000ff1b00720b */ /* 0x000fda0003f0d000 */
[----:B------:R-:W-:Y:S05]  /*bab0*/  @!P0 EXIT ;  /* 0x000000000000894d */ /* 0x000fea0003800000 */
.L_x_184:
[----:B------:R-:W-:Y:S05]  /*bac0*/  BSYNC.RECONVERGENT B0 ;  /* 0x0000000000007941 */ /* 0x000fea0003800200 */
.L_x_181:
[----:B------:R-:W3:Y:S01]  /*bad0*/  S2UR UR5, SR_CgaCtaId ;  /* 0x00000000000579c3 */ /* 0x000ee20000008800 */
[----:B------:R-:W-:Y:S01]  /*bae0*/  ULEA UR4, UR47, UR43, 0x3 ;  /* 0x0000002b2f047291 */ /* 0x000fe2000f8e18ff */
[----:B------:R-:W-:-:S04]  /*baf0*/  DEPBAR.LE SB0, 0x0 ;  /* 0x000080000000791a */ /* 0x000fc80000000000 */
[----:B------:R-:W-:-:S04]  /*bb00*/  UIADD3 UR4, UPT, UPT, UR4, 0x60, URZ ;  /* 0x0000006004047890 */ /* 0x000fc8000fffe0ff */
[----:B---3--:R-:W-:-:S09]  /*bb10*/  UPRMT UR4, UR5, 0x654, UR4 ;  /* 0x0000065405047896 */ /* 0x008fd20008000004 */
[----:B------:R-:W-:Y:S01]  /*bb20*/  SYNCS.ARRIVE.TRANS64.RED.A1T0 RZ, [UR4], RZ ;  /* 0x000000ffffff79a7 */ /* 0x000fe20008100404 */
[----:B------:R-:W-:Y:S05]  /*bb30*/  EXIT ;  /* 0x000000000000794d */ /* 0x000fea0003800000 */
.L_x_24:
[----:B-1----:R1:W2:Y:S02]  /*bb40*/  SYNCS.PHASECHK.TRANS64.TRYWAIT P0, [R0+URZ+0x100], R2 ;  /* 0x00010002000075a7 */ /* 0x0022a400080011ff */
[----:B--2---:R-:W-:Y:S05]  /*bb50*/  @!P0 NANOSLEEP.SYNCS 0x989680 ;  /* 0x009896800000895d */ /* 0x004fea0003900000 */
[----:B------:R-:W2:Y:S02]  /*bb60*/  @!P0 SYNCS.PHASECHK.TRANS64 P0, [R0+URZ+0x100], R2 ;  /* 0x00010002000085a7 */ /* 0x000ea400080010ff */
[----:B--2---:R-:W-:Y:S05]  /*bb70*/  @!P0 BRA `(.L_x_24) ;  /* 0xfffffffc00f08947 */ /* 0x004fea000383ffff */
[----:B------:R-:W-:Y:S05]  /*bb80*/  BRA `(.L_x_185) ;  /* 0xffffff5c00dc7947 */ /* 0x000fea000383ffff */
.L_x_27:
[----:B-1----:R-:W-:-:S07]  /*bb90*/  MOV R0, UR33 ;  /* 0x0000002100007c02 */ /* 0x002fce0008000f00 */
.L_x_186:
[----:B-1----:R1:W2:Y:S02]  /*bba0*/  SYNCS.PHASECHK.TRANS64.TRYWAIT P0, [R0+URZ+0x20], R3 ;  /* 0x00002003000075a7 */ /* 0x0022a400080011ff */
[----:B--2---:R-:W-:Y:S05]  /*bbb0*/  @!P0 NANOSLEEP.SYNCS 0x989680 ;  /* 0x009896800000895d */ /* 0x004fea0003900000 */
[----:B------:R-:W2:Y:S02]  /*bbc0*/  @!P0 SYNCS.PHASECHK.TRANS64 P0, [R0+URZ+0x20], R3 ;  /* 0x00002003000085a7 */ /* 0x000ea400080010ff */
[----:B--2---:R-:W-:Y:S05]  /*bbd0*/  @!P0 BRA `(.L_x_186) ;  /* 0xfffffffc00f08947 */ /* 0x004fea000383ffff */
[----:B------:R-:W-:Y:S05]  /*bbe0*/  BRA `(.L_x_26) ;  /* 0xffffff60002c7947 */ /* 0x000fea000383ffff */
.L_x_34:
[----:B-1----:R-:W-:-:S07]  /*bbf0*/  MOV R0, UR17 ;  /* 0x0000001100007c02 */ /* 0x002fce0008000f00 */
.L_x_187:
[----:B-1----:R1:W2:Y:S02]  /*bc00*/  SYNCS.PHASECHK.TRANS64.TRYWAIT P0, [R0+URZ+0x20], R3 ;  /* 0x00002003000075a7 */ /* 0x0022a400080011ff */
[----:B--2---:R-:W-:Y:S05]  /*bc10*/  @!P0 NANOSLEEP.SYNCS 0x989680 ;  /* 0x009896800000895d */ /* 0x004fea0003900000 */
[----:B------:R-:W2:Y:S02]  /*bc20*/  @!P0 SYNCS.PHASECHK.TRANS64 P0, [R0+URZ+0x20], R3 ;  /* 0x00002003000085a7 */ /* 0x000ea400080010ff */
[----:B--2---:R-:W-:Y:S05]  /*bc30*/  @!P0 BRA `(.L_x_187) ;  /* 0xfffffffc00f08947 */ /* 0x004fea000383ffff */
[----:B------:R-:W-:Y:S05]  /*bc40*/  BRA `(.L_x_33) ;  /* 0xffffff6000f07947 */ /* 0x000fea000383ffff */
.L_x_39:
[----:B-1----:R1:W2:Y:S02]  /*bc50*/  SYNCS.PHASECHK.TRANS64.TRYWAIT P0, [R3+URZ+0x90], R0 ;  /* 0x00009000030075a7 */ /* 0x0022a400080011ff */
[----:B--2---:R-:W-:Y:S05]  /*bc60*/  @!P0 NANOSLEEP.SYNCS 0x989680 ;  /* 0x009896800000895d */ /* 0x004fea0003900000 */
[----:B------:R-:W2:Y:S02]  /*bc70*/  @!P0 SYNCS.PHASECHK.TRANS64 P0, [R3+URZ+0x90], R0 ;  /* 0x00009000030085a7 */ /* 0x000ea400080010ff */
[----:B--2---:R-:W-:Y:S05]  /*bc80*/  @!P0 BRA `(.L_x_39) ;  /* 0xfffffffc00f08947 */ /* 0x004fea000383ffff */
[----:B------:R-:W-:Y:S05]  /*bc90*/  BRA `(.L_x_188) ;  /* 0xffffff6400947947 */ /* 0x000fea000383ffff */
.L_x_43:
[----:B------:R-:W-:-:S07]  /*bca0*/  MOV R0, UR4 ;  /* 0x0000000400007c02 */ /* 0x000fce0008000f00 */
.L_x_189:
[----:B-1----:R1:W2:Y:S02]  /*bcb0*/  SYNCS.PHASECHK.TRANS64.TRYWAIT P0, [R0+URZ], R2 ;  /* 0x00000002000075a7 */ /* 0x0022a400080011ff */
[----:B--2---:R-:W-:Y:S05]  /*bcc0*/  @!P0 NANOSLEEP.SYNCS 0x989680 ;  /* 0x009896800000895d */ /* 0x004fea0003900000 */
[----:B------:R-:W2:Y:S02]  /*bcd0*/  @!P0 SYNCS.PHASECHK.TRANS64 P0, [R0+URZ], R2 ;  /* 0x00000002000085a7 */ /* 0x000ea400080010ff */
[----:B--2---:R-:W-:Y:S05]  /*bce0*/  @!P0 BRA `(.L_x_189) ;  /* 0xfffffffc00f08947 */ /* 0x004fea000383ffff */
[----:B------:R-:W-:Y:S05]  /*bcf0*/  BRA `(.L_x_190) ;  /* 0xffffff6c00407947 */ /* 0x000fea000383ffff */
.L_x_44:
[----:B------:R-:W-:-:S07]  /*bd00*/  MOV R0, UR5 ;  /* 0x0000000500007c02 */ /* 0x000fce0008000f00 */
.L_x_191:
[----:B-1----:R1:W2:Y:S02]  /*bd10*/  SYNCS.PHASECHK.TRANS64.TRYWAIT P0, [R0+URZ], R3 ;  /* 0x00000003000075a7 */ /* 0x0022a400080011ff */
[----:B--2---:R-:W-:Y:S05]  /*bd20*/  @!P0 NANOSLEEP.SYNCS 0x989680 ;  /* 0x009896800000895d */ /* 0x004fea0003900000 */
[----:B------:R-:W2:Y:S02]  /*bd30*/  @!P0 SYNCS.PHASECHK.TRANS64 P0, [R0+URZ], R3 ;  /* 0x00000003000085a7 */ /* 0x000ea400080010ff */
[----:B--2---:R-:W-:Y:S05]  /*bd40*/  @!P0 BRA `(.L_x_191) ;  /* 0xfffffffc00f08947 */ /* 0x004fea000383ffff */
[----:B------:R-:W-:Y:S05]  /*bd50*/  BRA `(.L_x_192) ;  /* 0xffffff6c004c7947 */ /* 0x000fea000383ffff */
.L_x_45:
[----:B------:R-:W-:-:S07]  /*bd60*/  MOV R0, UR5 ;  /* 0x0000000500007c02 */ /* 0x000fce0008000f00 */
.L_x_193:
[----:B-1----:R1:W2:Y:S02]  /*bd70*/  SYNCS.PHASECHK.TRANS64.TRYWAIT P0, [R0+URZ], R3 ;  /* 0x00000003000075a7 */ /* 0x0022a400080011ff */
[----:B--2---:R-:W-:Y:S05]  /*bd80*/  @!P0 NANOSLEEP.SYNCS 0x989680 ;  /* 0x009896800000895d */ /* 0x004fea0003900000 */
[----:B------:R-:W2:Y:S02]  /*bd90*/  @!P0 SYNCS.PHASECHK.TRANS64 P0, [R0+URZ], R3 ;  /* 0x00000003000085a7 */ /* 0x000ea400080010ff */
[----:B--2---:R-:W-:Y:S05]  /*bda0*/  @!P0 BRA `(.L_x_193) ;  /* 0xfffffffc00f08947 */ /* 0x004fea000383ffff */
[----:B------:R-:W-:Y:S05]  /*bdb0*/  BRA `(.L_x_194) ;  /* 0xffffff6c00587947 */ /* 0x000fea000383ffff */
.L_x_48:
[----:B-1----:R1:W2:Y:S02]  /*bdc0*/  SYNCS.PHASECHK.TRANS64.TRYWAIT P0, [R0+URZ+0xf0], R4 ;  /* 0x0000f004000075a7 */ /* 0x0022a400080011ff */
[----:B--2---:R-:W-:Y:S05]  /*bdd0*/  @!P0 NANOSLEEP.SYNCS 0x989680 ;  /* 0x009896800000895d */ /* 0x004fea0003900000 */
[----:B------:R-:W2:Y:S02]  /*bde0*/  @!P0 SYNCS.PHASECHK.TRANS64 P0, [R0+URZ+0xf0], R4 ;  /* 0x0000f004000085a7 */ /* 0x000ea400080010ff */
[----:B--2---:R-:W-:Y:S05]  /*bdf0*/  @!P0 BRA `(.L_x_48) ;  /* 0xfffffffc00f08947 */ /* 0x004fea000383ffff */
[----:B------:R-:W-:Y:S05]  /*be00*/  BRA `(.L_x_195) ;  /* 0xffffff6c00bc7947 */ /* 0x000fea000383ffff */
.L_x_49:
[----:B------:R-:W-:-:S07]  /*be10*/  MOV R0, UR4 ;  /* 0x0000000400007c02 */ /* 0x000fce0008000f00 */
.L_x_196:
[----:B-1----:R1:W2:Y:S02]  /*be20*/  SYNCS.PHASECHK.TRANS64.TRYWAIT P0, [R0+URZ+0xa0], R5 ;  /* 0x0000a005000075a7 */ /* 0x0022a400080011ff */
[----:B--2---:R-:W-:Y:S05]  /*be30*/  @!P0 NANOSLEEP.SYNCS 0x989680 ;  /* 0x009896800000895d */ /* 0x004fea0003900000 */
[----:B------:R-:W2:Y:S02]  /*be40*/  @!P0 SYNCS.PHASECHK.TRANS64 P0, [R0+URZ+0xa0], R5 ;  /* 0x0000a005000085a7 */ /* 0x000ea400080010ff */
[----:B--2---:R-:W-:Y:S05]  /*be50*/  @!P0 BRA `(.L_x_196) ;  /* 0xfffffffc00f08947 */ /* 0x004fea000383ffff */
[----:B------:R-:W-:Y:S05]  /*be60*/  BRA `(.L_x_197) ;  /* 0xffffff6c00cc7947 */ /* 0x000fea000383ffff */
.L_x_50:
[----:B-1----:R1:W2:Y:S02]  /*be70*/  SYNCS.PHASECHK.TRANS64.TRYWAIT P1, [R0+URZ+0x90], R4 ;  /* 0x00009004000075a7 */ /* 0x0022a400080211ff */
[----:B--2---:R-:W-:Y:S05]  /*be80*/  @!P1 NANOSLEEP.SYNCS 0x989680 ;  /* 0x009896800000995d */ /* 0x004fea0003900000 */
[----:B------:R-:W2:Y:S02]  /*be90*/  @!P1 SYNCS.PHASECHK.TRANS64 P1, [R0+URZ+0x90], R4 ;  /* 0x00009004000095a7 */ /* 0x000ea400080210ff */
[----:B--2---:R-:W-:Y:S05]  /*bea0*/  @!P1 BRA `(.L_x_50) ;  /* 0xfffffffc00f09947 */ /* 0x004fea000383ffff */
[----:B------:R-:W-:Y:S05]  /*beb0*/  BRA `(.L_x_198) ;  /* 0xffffff6c00fc7947 */ /* 0x000fea000383ffff */
.L_x_53:
[----:B------:R-:W-:-:S07]  /*bec0*/  MOV R0, UR4 ;  /* 0x0000000400007c02 */ /* 0x000fce0008000f00 */
.L_x_199:
[----:B-1----:R1:W2:Y:S02]  /*bed0*/  SYNCS.PHASECHK.TRANS64.TRYWAIT P0, [R0+URZ+0xa0], R2 ;  /* 0x0000a002000075a7 */ /* 0x0022a400080011ff */
[----:B--2---:R-:W-:Y:S05]  /*bee0*/  @!P0 NANOSLEEP.SYNCS 0x989680 ;  /* 0x009896800000895d */ /* 0x004fea0003900000 */
[----:B------:R-:W2:Y:S02]  /*bef0*/  @!P0 SYNCS.PHASECHK.TRANS64 P0, [R0+URZ+0xa0], R2 ;  /* 0x0000a002000085a7 */ /* 0x000ea400080010ff */
[----:B--2---:R-:W-:Y:S05]  /*bf00*/  @!P0 BRA `(.L_x_199) ;  /* 0xfffffffc00f08947 */ /* 0x004fea000383ffff */
[----:B------:R-:W-:Y:S05]  /*bf10*/  BRA `(.L_x_52) ;  /* 0xffffff7000507947 */ /* 0x000fea000383ffff */
.L_x_62:
[----:B-1----:R-:W-:-:S04]  /*bf20*/  MOV R5, UR5 ;  /* 0x0000000500057c02 */ /* 0x002fc80008000f00 */
[----:B------:R1:W2:Y:S03]  /*bf30*/  SYNCS.PHASECHK.TRANS64.TRYWAIT P0, [R5+URZ+0x8], R6 ;  /* 0x00000806050075a7 */ /* 0x0002a600080011ff */
[----:B--2---:R-:W-:Y:S05]  /*bf40*/  @!P0 NANOSLEEP.SYNCS 0x989680 ;  /* 0x009896800000895d */ /* 0x004fea0003900000 */
[----:B------:R-:W2:Y:S02]  /*bf50*/  @!P0 SYNCS.PHASECHK.TRANS64 P0, [R5+URZ+0x8], R6 ;  /* 0x00000806050085a7 */ /* 0x000ea400080010ff */
[----:B--2---:R-:W-:Y:S05]  /*bf60*/  @!P0 BRA `(.L_x_62) ;  /* 0xfffffffc00ec8947 */ /* 0x004fea000383ffff */
[----:B------:R-:W-:Y:S05]  /*bf70*/  BRA `(.L_x_61) ;  /* 0xffffff7400087947 */ /* 0x000fea000383ffff */
.L_x_64:
[----:B------:R-:W-:Y:S01]  /*bf80*/  BSSY B0, `(.L_x_200) ;  /* 0x0000006000007945 */ /* 0x000fe20003800000 */
[----:B------:R-:W-:-:S07]  /*bf90*/  MOV R15, 0xffffffff ;  /* 0xffffffff000f7802 */ /* 0x000fce0000000f00 */
[----:B-1---5:R-:W-:Y:S05]  /*bfa0*/  WARPSYNC.COLLECTIVE R15, `(.L_x_201) ;  /* 0x000000000f0c7348 */ /* 0x022fea0003c00000 */
[----:B------:R-:W-:Y:S02]  /*bfb0*/  ELECT P6, UR79, PT ;  /* 0x00000000004f782f */ /* 0x000fe400038c0000 */
[----:B------:R-:W-:Y:S01]  /*bfc0*/  MOV R14, UR79 ;  /* 0x0000004f000e7c02 */ /* 0x000fe20008000f00 */
[----:B-1---5:R-:W-:Y:S10]  /*bfd0*/  ENDCOLLECTIVE ;  /* 0x000000000000791b */ /* 0x022ff40003800000 */
.L_x_201:
[----:B------:R-:W-:Y:S05]  /*bfe0*/  BSYNC B0 ;  /* 0x0000000000007941 */ /* 0x000fea0003800000 */
.L_x_200:
[----:B------:R-:W-:Y:S01]  /*bff0*/  PLOP3.LUT P0, PT, P6, PT, PT, 0x80, 0x8 ;  /* 0x000000000008781c */ /* 0x000fe2000370f070 */
[----:B------:R-:W-:-:S12]  /*c000*/  BRA `(.L_x_202) ;  /* 0xffffff7400347947 */ /* 0x000fd8000383ffff */
.L_x_66:
[----:B-1----:R-:W-:-:S04]  /*c010*/  MOV R3, UR5 ;  /* 0x0000000500037c02 */ /* 0x002fc80008000f00 */
[----:B------:R1:W2:Y:S03]  /*c020*/  SYNCS.PHASECHK.TRANS64.TRYWAIT P0, [R3+URZ+0x8], R4 ;  /* 0x00000804030075a7 */ /* 0x0002a600080011ff */
[----:B--2---:R-:W-:Y:S05]  /*c030*/  @!P0 NANOSLEEP.SYNCS 0x989680 ;  /* 0x009896800000895d */ /* 0x004fea0003900000 */
[----:B------:R-:W2:Y:S02]  /*c040*/  @!P0 SYNCS.PHASECHK.TRANS64 P0, [R3+URZ+0x8], R4 ;  /* 0x00000804030085a7 */ /* 0x000ea400080010ff */
[----:B--2---:R-:W-:Y:S05]  /*c050*/  @!P0 BRA `(.L_x_66) ;  /* 0xfffffffc00ec8947 */ /* 0x004fea000383ffff */
[----:B------:R-:W-:Y:S05]  /*c060*/  BRA `(.L_x_65) ;  /* 0xffffff7400387947 */ /* 0x000fea000383ffff */
.L_x_67:
[----:B-1----:R1:W2:Y:S02]  /*c070*/  SYNCS.PHASECHK.TRANS64.TRYWAIT P0, [R0+URZ+0x90], R4 ;  /* 0x00009004000075a7 */ /* 0x0022a400080011ff */
[----:B--2---:R-:W-:Y:S05]  /*c080*/  @!P0 NANOSLEEP.SYNCS 0x989680 ;  /* 0x009896800000895d */ /* 0x004fea0003900000 */
[----:B------:R-:W2:Y:S02]  /*c090*/  @!P0 SYNCS.PHASECHK.TRANS64 P0, [R0+URZ+0x90], R4 ;  /* 0x00009004000085a7 */ /* 0x000ea400080010ff */
[----:B--2---:R-:W-:Y:S05]  /*c0a0*/  @!P0 BRA `(.L_x_67) ;  /* 0xfffffffc00f08947 */ /* 0x004fea000383ffff */
[----:B------:R-:W-:Y:S05]  /*c0b0*/  BRA `(.L_x_203) ;  /* 0xffffff7800247947 */ /* 0x000fea000383ffff */
.L_x_69:
[----:B------:R-:W-:-:S07]  /*c0c0*/  MOV R0, UR31 ;  /* 0x0000001f00007c02 */ /* 0x000fce0008000f00 */
.L_x_204:
[----:B-1----:R1:W2:Y:S02]  /*c0d0*/  SYNCS.PHASECHK.TRANS64.TRYWAIT P0, [R0+URZ+0xd0], R4 ;  /* 0x0000d004000075a7 */ /* 0x0022a400080011ff */
[----:B--2---:R-:W-:Y:S05]  /*c0e0*/  @!P0 NANOSLEEP.SYNCS 0x989680 ;  /* 0x009896800000895d */ /* 0x004fea0003900000 */
[----:B------:R-:W2:Y:S02]  /*c0f0*/  @!P0 SYNCS.PHASECHK.TRANS64 P0, [R0+URZ+0xd0], R4 ;  /* 0x0000d004000085a7 */ /* 0x000ea400080010ff */
[----:B--2---:R-:W-:Y:S05]  /*c100*/  @!P0 BRA `(.L_x_204) ;  /* 0xfffffffc00f08947 */ /* 0x004fea000383ffff */
[----:B------:R-:W-:Y:S05]  /*c110*/  BRA `(.L_x_205) ;  /* 0xffffff7800707947 */ /* 0x000fea000383ffff */
.L_x_72:
[----:B------:R-:W-:Y:S07]  /*c120*/  MOV R0, UR5 ;  /* 0x0000000500007c02 */ /* 0x000fee0008000f00 */
.L_x_206:
[----:B-1----:R1:W2:Y:S02]  /*c130*/  SYNCS.PHASECHK.TRANS64.TRYWAIT P0, [R0+URZ], R4 ;  /* 0x00000004000075a7 */ /* 0x0022a400080011ff */
[----:B--2---:R-:W-:Y:S05]  /*c140*/  @!P0 NANOSLEEP.SYNCS 0x989680 ;  /* 0x009896800000895d */ /* 0x004fea0003900000 */
[----:B------:R-:W2:Y:S02]  /*c150*/  @!P0 SYNCS.PHASECHK.TRANS64 P0, [R0+URZ], R4 ;  /* 0x00000004000085a7 */ /* 0x000ea400080010ff */
[----:B--2---:R-:W-:Y:S05]  /*c160*/  @!P0 BRA `(.L_x_206) ;  /* 0xfffffffc00f08947 */ /* 0x004fea000383ffff */
[----:B------:R-:W-:Y:S05]  /*c170*/  BRA `(.L_x_71) ;  /* 0xffffff7800847947 */ /* 0x000fea000383ffff */
.L_x_76:
[----:B-1----:R-:W-:-:S07]  /*c180*/  MOV R0, UR4 ;  /* 0x0000000400007c02 */ /* 0x002fce0008000f00 */
.L_x_207:
[----:B-1----:R1:W2:Y:S02]  /*c190*/  SYNCS.PHASECHK.TRANS64.TRYWAIT P0, [R0+URZ], R2 ;  /* 0x00000002000075a7 */ /* 0x0022a400080011ff */
[----:B--2---:R-:W-:Y:S05]  /*c1a0*/  @!P0 NANOSLEEP.SYNCS 0x989680 ;  /* 0x009896800000895d */ /* 0x004fea0003900000 */
[----:B------:R-:W2:Y:S02]  /*c1b0*/  @!P0 SYNCS.PHASECHK.TRANS64 P0, [R0+URZ], R2 ;  /* 0x00000002000085a7 */ /* 0x000ea400080010ff */
[----:B--2---:R-:W-:Y:S05]  /*c1c0*/  @!P0 BRA `(.L_x_207) ;  /* 0xfffffffc00f08947 */ /* 0x004fea000383ffff */
[----:B------:R-:W-:Y:S05]  /*c1d0*/  BRA `(.L_x_208) ;  /* 0xffffff7c00787947 */ /* 0x000fea000383ffff */
.L_x_77:
[----:B------:R-:W-:-:S07]  /*c1e0*/  MOV R0, UR5 ;  /* 0x0000000500007c02 */ /* 0x000fce0008000f00 */
.L_x_209:
[----:B-1----:R1:W2:Y:S02]  /*c1f0*/  SYNCS.PHASECHK.TRANS64.TRYWAIT P0, [R0+URZ], R3 ;  /* 0x00000003000075a7 */ /* 0x0022a400080011ff */
[----:B--2---:R-:W-:Y:S05]  /*c200*/  @!P0 NANOSLEEP.SYNCS 0x989680 ;  /* 0x009896800000895d */ /* 0x004fea0003900000 */
[----:B------:R-:W2:Y:S02]  /*c210*/  @!P0 SYNCS.PHASECHK.TRANS64 P0, [R0+URZ], R3 ;  /* 0x00000003000085a7 */ /* 0x000ea400080010ff */
[----:B--2---:R-:W-:Y:S05]  /*c220*/  @!P0 BRA `(.L_x_209) ;  /* 0xfffffffc00f08947 */ /* 0x004fea000383ffff */
[----:B------:R-:W-:Y:S05]  /*c230*/  BRA `(.L_x_210) ;  /* 0xffffff7c00847947 */ /* 0x000fea000383ffff */
.L_x_78:
[----:B------:R-:W-:-:S07]  /*c240*/  MOV R0, UR5 ;  /* 0x0000000500007c02 */ /* 0x000fce0008000f00 */
.L_x_211:
[----:B-1----:R1:W2:Y:S02]  /*c250*/  SYNCS.PHASECHK.TRANS64.TRYWAIT P0, [R0+URZ], R3 ;  /* 0x00000003000075a7 */ /* 0x0022a400080011ff */
[----:B--2---:R-:W-:Y:S05]  /*c260*/  @!P0 NANOSLEEP.SYNCS 0x989680 ;  /* 0x009896800000895d */ /* 0x004fea0003900000 */
[----:B------:R-:W2:Y:S02]  /*c270*/  @!P0 SYNCS.PHASECHK.TRANS64 P0, [R0+URZ], R3 ;  /* 0x00000003000085a7 */ /* 0x000ea400080010ff */
[----:B--2---:R-:W-:Y:S05]  /*c280*/  @!P0 BRA `(.L_x_211) ;  /* 0xfffffffc00f08947 */ /* 0x004fea000383ffff */
[----:B------:R-:W-:Y:S05]  /*c290*/  BRA `(.L_x_212) ;  /* 0xffffff7c00907947 */ /* 0x000fea000383ffff */
.L_x_81:
[----:B------:R-:W-:-:S07]  /*c2a0*/  MOV R0, UR26 ;  /* 0x0000001a00007c02 */ /* 0x000fce0008000f00 */
.L_x_213:
[----:B-1----:R1:W2:Y:S02]  /*c2b0*/  SYNCS.PHASECHK.TRANS64.TRYWAIT P1, [R0+URZ+0x110], R2 ;  /* 0x00011002000075a7 */ /* 0x0022a400080211ff */
[----:B--2---:R-:W-:Y:S05]  /*c2c0*/  @!P1 NANOSLEEP.SYNCS 0x989680 ;  /* 0x009896800000995d */ /* 0x004fea0003900000 */
[----:B------:R-:W2:Y:S02]  /*c2d0*/  @!P1 SYNCS.PHASECHK.TRANS64 P1, [R0+URZ+0x110], R2 ;  /* 0x00011002000095a7 */ /* 0x000ea400080210ff */
[----:B--2---:R-:W-:Y:S05]  /*c2e0*/  @!P1 BRA `(.L_x_213) ;  /* 0xfffffffc00f09947 */ /* 0x004fea000383ffff */
[----:B------:R-:W-:Y:S05]  /*c2f0*/  BRA `(.L_x_214) ;  /* 0xffffff7c00dc7947 */ /* 0x000fea000383ffff */
.L_x_86:
[----:B--2---:R2:W3:Y:S02]  /*c300*/  SYNCS.PHASECHK.TRANS64.TRYWAIT P0, [R12+URZ+0x90], R0 ;  /* 0x000090000c0075a7 */ /* 0x0044e400080011ff */
[----:B---3--:R-:W-:Y:S05]  /*c310*/  @!P0 NANOSLEEP.SYNCS 0x989680 ;  /* 0x009896800000895d */ /* 0x008fea0003900000 */
[----:B------:R-:W3:Y:S02]  /*c320*/  @!P0 SYNCS.PHASECHK.TRANS64 P0, [R12+URZ+0x90], R0 ;  /* 0x000090000c0085a7 */ /* 0x000ee400080010ff */
[----:B---3--:R-:W-:Y:S05]  /*c330*/  @!P0 BRA `(.L_x_86) ;  /* 0xfffffffc00f08947 */ /* 0x008fea000383ffff */
[----:B------:R-:W-:Y:S05]  /*c340*/  BRA `(.L_x_215) ;  /* 0xffffff8400107947 */ /* 0x000fea000383ffff */
.L_x_89:
[----:B--2---:R-:W-:Y:S07]  /*c350*/  MOV R0, UR21 ;  /* 0x0000001500007c02 */ /* 0x004fee0008000f00 */
.L_x_216:
[----:B--2---:R2:W3:Y:S02]  /*c360*/  SYNCS.PHASECHK.TRANS64.TRYWAIT P2, [R0+URZ+0x88], R6 ;  /* 0x00008806000075a7 */ /* 0x0044e400080411ff */
[----:B---3--:R-:W-:Y:S05]  /*c370*/  @!P2 NANOSLEEP.SYNCS 0x989680 ;  /* 0x009896800000a95d */ /* 0x008fea0003900000 */
[----:B------:R-:W3:Y:S02]  /*c380*/  @!P2 SYNCS.PHASECHK.TRANS64 P2, [R0+URZ+0x88], R6 ;  /* 0x000088060000a5a7 */ /* 0x000ee400080410ff */
[----:B---3--:R-:W-:Y:S05]  /*c390*/  @!P2 BRA `(.L_x_216) ;  /* 0xfffffffc00f0a947 */ /* 0x008fea000383ffff */
[----:B------:R-:W-:Y:S05]  /*c3a0*/  BRA `(.L_x_88) ;  /* 0xffffff88007c7947 */ /* 0x000fea000383ffff */
.L_x_92:
[----:B------:R-:W-:Y:S07]  /*c3b0*/  MOV R0, UR21 ;  /* 0x0000001500007c02 */ /* 0x000fee0008000f00 */
.L_x_217:
[----:B--2---:R2:W3:Y:S02]  /*c3c0*/  SYNCS.PHASECHK.TRANS64.TRYWAIT P0, [R0+URZ+0x60], R10 ;  /* 0x0000600a000075a7 */ /* 0x0044e400080011ff */
[----:B---3--:R-:W-:Y:S05]  /*c3d0*/  @!P0 NANOSLEEP.SYNCS 0x989680 ;  /* 0x009896800000895d */ /* 0x008fea0003900000 */
[----:B------:R-:W3:Y:S02]  /*c3e0*/  @!P0 SYNCS.PHASECHK.TRANS64 P0, [R0+URZ+0x60], R10 ;  /* 0x0000600a000085a7 */ /* 0x000ee400080010ff */
[----:B---3--:R-:W-:Y:S05]  /*c3f0*/  @!P0 BRA `(.L_x_217) ;  /* 0xfffffffc00f08947 */ /* 0x008fea000383ffff */
[----:B------:R-:W-:Y:S05]  /*c400*/  BRA `(.L_x_218) ;  /* 0xffffff8800d87947 */ /* 0x000fea000383ffff */
.L_x_93:
[----:B------:R-:W-:Y:S07]  /*c410*/  MOV R0, UR21 ;  /* 0x0000001500007c02 */ /* 0x000fee0008000f00 */
.L_x_219:
[----:B--2---:R2:W3:Y:S02]  /*c420*/  SYNCS.PHASECHK.TRANS64.TRYWAIT P0, [R0+URZ+0x68], R10 ;  /* 0x0000680a000075a7 */ /* 0x0044e400080011ff */
[----:B---3--:R-:W-:Y:S05]  /*c430*/  @!P0 NANOSLEEP.SYNCS 0x989680 ;  /* 0x009896800000895d */ /* 0x008fea0003900000 */
[----:B------:R-:W3:Y:S02]  /*c440*/  @!P0 SYNCS.PHASECHK.TRANS64 P0, [R0+URZ+0x68], R10 ;  /* 0x0000680a000085a7 */ /* 0x000ee400080010ff */
[----:B---3--:R-:W-:Y:S05]  /*c450*/  @!P0 BRA `(.L_x_219) ;  /* 0xfffffffc00f08947 */ /* 0x008fea000383ffff */
[----:B------:R-:W-:Y:S05]  /*c460*/  BRA `(.L_x_220) ;  /* 0xffffff8c00107947 */ /* 0x000fea000383ffff */
.L_x_94:
[----:B------:R-:W-:Y:S07]  /*c470*/  MOV R0, UR21 ;  /* 0x0000001500007c02 */ /* 0x000fee0008000f00 */
.L_x_221:
[----:B--2---:R2:W3:Y:S02]  /*c480*/  SYNCS.PHASECHK.TRANS64.TRYWAIT P0, [R0+URZ+0x70], R10 ;  /* 0x0000700a000075a7 */ /* 0x0044e400080011ff */
[----:B---3--:R-:W-:Y:S05]  /*c490*/  @!P0 NANOSLEEP.SYNCS 0x989680 ;  /* 0x009896800000895d */ /* 0x008fea0003900000 */
[----:B------:R-:W3:Y:S02]  /*c4a0*/  @!P0 SYNCS.PHASECHK.TRANS64 P0, [R0+URZ+0x70], R10 ;  /* 0x0000700a000085a7 */ /* 0x000ee400080010ff */
[----:B---3--:R-:W-:Y:S05]  /*c4b0*/  @!P0 BRA `(.L_x_221) ;  /* 0xfffffffc00f08947 */ /* 0x008fea000383ffff */
[----:B------:R-:W-:Y:S05]  /*c4c0*/  BRA `(.L_x_222) ;  /* 0xffffff8c004c7947 */ /* 0x000fea000383ffff */
.L_x_95:
[----:B------:R-:W-:Y:S07]  /*c4d0*/  MOV R0, UR21 ;  /* 0x0000001500007c02 */ /* 0x000fee0008000f00 */
.L_x_223:
[----:B--2---:R2:W3:Y:S02]  /*c4e0*/  SYNCS.PHASECHK.TRANS64.TRYWAIT P0, [R0+URZ+0x78], R10 ;  /* 0x0000780a000075a7 */ /* 0x0044e400080011ff */
[----:B---3--:R-:W-:Y:S05]  /*c4f0*/  @!P0 NANOSLEEP.SYNCS 0x989680 ;  /* 0x009896800000895d */ /* 0x008fea0003900000 */
[----:B------:R-:W3:Y:S02]  /*c500*/  @!P0 SYNCS.PHASECHK.TRANS64 P0, [R0+URZ+0x78], R10 ;  /* 0x0000780a000085a7 */ /* 0x000ee400080010ff */
[----:B---3--:R-:W-:Y:S05]  /*c510*/  @!P0 BRA `(.L_x_223) ;  /* 0xfffffffc00f08947 */ /* 0x008fea000383ffff */
[----:B------:R-:W-:Y:S05]  /*c520*/  BRA `(.L_x_224) ;  /* 0xffffff8c008c7947 */ /* 0x000fea000383ffff */
.L_x_96:
[----:B------:R-:W-:Y:S07]  /*c530*/  MOV R0, UR21 ;  /* 0x0000001500007c02 */ /* 0x000fee0008000f00 */
.L_x_225:
[----:B--2---:R2:W3:Y:S02]  /*c540*/  SYNCS.PHASECHK.TRANS64.TRYWAIT P0, [R0+URZ+0x60], R9 ;  /* 0x00006009000075a7 */ /* 0x0044e400080011ff */
[----:B---3--:R-:W-:Y:S05]  /*c550*/  @!P0 NANOSLEEP.SYNCS 0x989680 ;  /* 0x009896800000895d */ /* 0x008fea0003900000 */
[----:B------:R-:W3:Y:S02]  /*c560*/  @!P0 SYNCS.PHASECHK.TRANS64 P0, [R0+URZ+0x60], R9 ;  /* 0x00006009000085a7 */ /* 0x000ee400080010ff */
[----:B---3--:R-:W-:Y:S05]  /*c570*/  @!P0 BRA `(.L_x_225) ;  /* 0xfffffffc00f08947 */ /* 0x008fea000383ffff */
[----:B------:R-:W-:Y:S05]  /*c580*/  BRA `(.L_x_226) ;  /* 0xffffff8c00d07947 */ /* 0x000fea000383ffff */
.L_x_97:
[----:B------:R-:W-:Y:S07]  /*c590*/  MOV R0, UR21 ;  /* 0x0000001500007c02 */ /* 0x000fee0008000f00 */
.L_x_227:
[----:B--2---:R2:W3:Y:S02]  /*c5a0*/  SYNCS.PHASECHK.TRANS64.TRYWAIT P0, [R0+URZ+0x68], R9 ;  /* 0x00006809000075a7 */ /* 0x0044e400080011ff */
[----:B---3--:R-:W-:Y:S05]  /*c5b0*/  @!P0 NANOSLEEP.SYNCS 0x989680 ;  /* 0x009896800000895d */ /* 0x008fea0003900000 */
[----:B------:R-:W3:Y:S02]  /*c5c0*/  @!P0 SYNCS.PHASECHK.TRANS64 P0, [R0+URZ+0x68], R9 ;  /* 0x00006809000085a7 */ /* 0x000ee400080010ff */
[----:B---3--:R-:W-:Y:S05]  /*c5d0*/  @!P0 BRA `(.L_x_227) ;  /* 0xfffffffc00f08947 */ /* 0x008fea000383ffff */
[----:B------:R-:W-:Y:S05]  /*c5e0*/  BRA `(.L_x_228) ;  /* 0xffffff9000187947 */ /* 0x000fea000383ffff */
.L_x_98:
[----:B------:R-:W-:Y:S07]  /*c5f0*/  MOV R0, UR21 ;  /* 0x0000001500007c02 */ /* 0x000fee0008000f00 */
.L_x_229:
[----:B--2---:R2:W3:Y:S02]  /*c600*/  SYNCS.PHASECHK.TRANS64.TRYWAIT P0, [R0+URZ+0x70], R9 ;  /* 0x00007009000075a7 */ /* 0x0044e400080011ff */
[----:B---3--:R-:W-:Y:S05]  /*c610*/  @!P0 NANOSLEEP.SYNCS 0x989680 ;  /* 0x009896800000895d */ /* 0x008fea0003900000 */
[----:B------:R-:W3:Y:S02]  /*c620*/  @!P0 SYNCS.PHASECHK.TRANS64 P0, [R0+URZ+0x70], R9 ;  /* 0x00007009000085a7 */ /* 0x000ee400080010ff */
[----:B---3--:R-:W-:Y:S05]  /*c630*/  @!P0 BRA `(.L_x_229) ;  /* 0xfffffffc00f08947 */ /* 0x008fea000383ffff */
[----:B------:R-:W-:Y:S05]  /*c640*/  BRA `(.L_x_230) ;  /* 0xffffff9000607947 */ /* 0x000fea000383ffff */
.L_x_99:
[----:B------:R-:W-:Y:S07]  /*c650*/  MOV R0, UR21 ;  /* 0x0000001500007c02 */ /* 0x000fee0008000f00 */
.L_x_231:
[----:B--2---:R2:W3:Y:S02]  /*c660*/  SYNCS.PHASECHK.TRANS64.TRYWAIT P0, [R0+URZ+0x78], R9 ;  /* 0x00007809000075a7 */ /* 0x0044e400080011ff */
[----:B---3--:R-:W-:Y:S05]  /*c670*/  @!P0 NANOSLEEP.SYNCS 0x989680 ;  /* 0x009896800000895d */ /* 0x008fea0003900000 */
[----:B------:R-:W3:Y:S02]  /*c680*/  @!P0 SYNCS.PHASECHK.TRANS64 P0, [R0+URZ+0x78], R9 ;  /* 0x00007809000085a7 */ /* 0x000ee400080010ff */
[----:B---3--:R-:W-:Y:S05]  /*c690*/  @!P0 BRA `(.L_x_231) ;  /* 0xfffffffc00f08947 */ /* 0x008fea000383ffff */
[----:B------:R-:W-:Y:S05]  /*c6a0*/  BRA `(.L_x_232) ;  /* 0xffffff9000a47947 */ /* 0x000fea000383ffff */
.L_x_101:
[----:B------:R-:W-:-:S07]  /*c6b0*/  MOV R0, UR21 ;  /* 0x0000001500007c02 */ /* 0x000fce0008000f00 */
.L_x_233:
[----:B---3--:R3:W4:Y:S02]  /*c6c0*/  SYNCS.PHASECHK.TRANS64.TRYWAIT P0, [R0+URZ+0x60], R10 ;  /* 0x0000600a000075a7 */ /* 0x00872400080011ff */
[----:B----4-:R-:W-:Y:S05]  /*c6d0*/  @!P0 NANOSLEEP.SYNCS 0x989680 ;  /* 0x009896800000895d */ /* 0x010fea0003900000 */
[----:B------:R-:W4:Y:S02]  /*c6e0*/  @!P0 SYNCS.PHASECHK.TRANS64 P0, [R0+URZ+0x60], R10 ;  /* 0x0000600a000085a7 */ /* 0x000f2400080010ff */
[----:B----4-:R-:W-:Y:S05]  /*c6f0*/  @!P0 BRA `(.L_x_233) ;  /* 0xfffffffc00f08947 */ /* 0x010fea000383ffff */
[----:B------:R-:W-:Y:S05]  /*c700*/  BRA `(.L_x_234) ;  /* 0xffffff9400147947 */ /* 0x000fea000383ffff */
.L_x_102:
[----:B---3--:R-:W-:-:S07]  /*c710*/  MOV R0, UR21 ;  /* 0x0000001500007c02 */ /* 0x008fce0008000f00 */
.L_x_235:
[----:B---3--:R3:W4:Y:S02]  /*c720*/  SYNCS.PHASECHK.TRANS64.TRYWAIT P0, [R0+URZ+0x68], R10 ;  /* 0x0000680a000075a7 */ /* 0x00872400080011ff */
[----:B----4-:R-:W-:Y:S05]  /*c730*/  @!P0 NANOSLEEP.SYNCS 0x989680 ;  /* 0x009896800000895d */ /* 0x010fea0003900000 */
[----:B------:R-:W4:Y:S02]  /*c740*/  @!P0 SYNCS.PHASECHK.TRANS64 P0, [R0+URZ+0x68], R10 ;  /* 0x0000680a000085a7 */ /* 0x000f2400080010ff */
[----:B----4-:R-:W-:Y:S05]  /*c750*/  @!P0 BRA `(.L_x_235) ;  /* 0xfffffffc00f08947 */ /* 0x010fea000383ffff */
[----:B------:R-:W-:Y:S05]  /*c760*/  BRA `(.L_x_236) ;  /* 0xffffff9400047947 */ /* 0x000fea000383ffff */
.L_x_103:
[----:B------:R-:W-:-:S07]  /*c770*/  MOV R2, UR21 ;  /* 0x0000001500027c02 */ /* 0x000fce0008000f00 */
.L_x_237:
[----:B---3--:R3:W4:Y:S02]  /*c780*/  SYNCS.PHASECHK.TRANS64.TRYWAIT P0, [R2+URZ+0x70], R10 ;  /* 0x0000700a020075a7 */ /* 0x00872400080011ff */
[----:B----4-:R-:W-:Y:S05]  /*c790*/  @!P0 NANOSLEEP.SYNCS 0x989680 ;  /* 0x009896800000895d */ /* 0x010fea0003900000 */
[----:B------:R-:W4:Y:S02]  /*c7a0*/  @!P0 SYNCS.PHASECHK.TRANS64 P0, [R2+URZ+0x70], R10 ;  /* 0x0000700a020085a7 */ /* 0x000f2400080010ff */
[----:B----4-:R-:W-:Y:S05]  /*c7b0*/  @!P0 BRA `(.L_x_237) ;  /* 0xfffffffc00f08947 */ /* 0x010fea000383ffff */
[----:B------:R-:W-:Y:S05]  /*c7c0*/  BRA `(.L_x_238) ;  /* 0xffffff9000f87947 */ /* 0x000fea000383ffff */
.L_x_105:
[----:B-1----:R1:W2:Y:S02]  /*c7d0*/  SYNCS.PHASECHK.TRANS64.TRYWAIT P0, [R3+URZ+0x90], R0 ;  /* 0x00009000030075a7 */ /* 0x0022a400080011ff */
[----:B--2---:R-:W-:Y:S05]  /*c7e0*/  @!P0 NANOSLEEP.SYNCS 0x989680 ;  /* 0x009896800000895d */ /* 0x004fea0003900000 */
[----:B------:R-:W2:Y:S02]  /*c7f0*/  @!P0 SYNCS.PHASECHK.TRANS64 P0, [R3+URZ+0x90], R0 ;  /* 0x00009000030085a7 */ /* 0x000ea400080010ff */
[----:B--2---:R-:W-:Y:S05]  /*c800*/  @!P0 BRA `(.L_x_105) ;  /* 0xfffffffc00f08947 */ /* 0x004fea000383ffff */
[----:B------:R-:W-:Y:S05]  /*c810*/  BRA `(.L_x_239) ;  /* 0xffffff9400c07947 */ /* 0x000fea000383ffff */
.L_x_116:
[----:B-1----:R-:W-:Y:S04]  /*c820*/  MOV R2, UR43 ;  /* 0x0000002b00027c02 */ /* 0x002fe80008000f00 */
[----:B------:R1:W2:Y:S03]  /*c830*/  SYNCS.PHASECHK.TRANS64.TRYWAIT P1, [R2+URZ+0x40], R3 ;  /* 0x00004003020075a7 */ /* 0x0002a600080211ff */
[----:B--2---:R-:W-:Y:S05]  /*c840*/  @!P1 NANOSLEEP.SYNCS 0x989680 ;  /* 0x009896800000995d */ /* 0x004fea0003900000 */
[----:B------:R-:W2:Y:S02]  /*c850*/  @!P1 SYNCS.PHASECHK.TRANS64 P1, [R2+URZ+0x40], R3 ;  /* 0x00004003020095a7 */ /* 0x000ea400080210ff */
[----:B--2---:R-:W-:Y:S05]  /*c860*/  @!P1 BRA `(.L_x_116) ;  /* 0xfffffffc00ec9947 */ /* 0x004fea000383ffff */
[----:B------:R-:W-:Y:S05]  /*c870*/  BRA `(.L_x_115) ;  /* 0xffffffa4002c7947 */ /* 0x000fea000383ffff */
.L_x_118:
[----:B-1----:R1:W4:Y:S02]  /*c880*/  SYNCS.PHASECHK.TRANS64.TRYWAIT P0, [R72+URZ+0xb0], R0 ;  /* 0x0000b000480075a7 */ /* 0x00232400080011ff */
[----:B----4-:R-:W-:Y:S05]  /*c890*/  @!P0 NANOSLEEP.SYNCS 0x989680 ;  /* 0x009896800000895d */ /* 0x010fea0003900000 */
[----:B------:R-:W4:Y:S02]  /*c8a0*/  @!P0 SYNCS.PHASECHK.TRANS64 P0, [R72+URZ+0xb0], R0 ;  /* 0x0000b000480085a7 */ /* 0x000f2400080010ff */
[----:B----4-:R-:W-:Y:S05]  /*c8b0*/  @!P0 BRA `(.L_x_118) ;  /* 0xfffffffc00f08947 */ /* 0x010fea000383ffff */
[----:B------:R-:W-:Y:S05]  /*c8c0*/  BRA `(.L_x_117) ;  /* 0xffffffa400547947 */ /* 0x000fea000383ffff */
.L_x_127:
[----:B-1----:R1:W3:Y:S02]  /*c8d0*/  SYNCS.PHASECHK.TRANS64.TRYWAIT P0, [R2+URZ+0x40], R0 ;  /* 0x00004000020075a7 */ /* 0x0022e400080011ff */
[----:B---3--:R-:W-:Y:S05]  /*c8e0*/  @!P0 NANOSLEEP.SYNCS 0x989680 ;  /* 0x009896800000895d */ /* 0x008fea0003900000 */
[----:B------:R-:W3:Y:S02]  /*c8f0*/  @!P0 SYNCS.PHASECHK.TRANS64 P0, [R2+URZ+0x40], R0 ;  /* 0x00004000020085a7 */ /* 0x000ee400080010ff */
[----:B---3--:R-:W-:Y:S05]  /*c900*/  @!P0 BRA `(.L_x_127) ;  /* 0xfffffffc00f08947 */ /* 0x008fea000383ffff */
[----:B------:R-:W-:Y:S05]  /*c910*/  BRA `(.L_x_126) ;  /* 0xffffffac00707947 */ /* 0x000fea000383ffff */
.L_x_135:
[----:B-1----:R1:W3:Y:S02]  /*c920*/  SYNCS.PHASECHK.TRANS64.TRYWAIT P0, [R6+URZ+0x40], R5 ;  /* 0x00004005060075a7 */ /* 0x0022e400080011ff */
[----:B---3--:R-:W-:Y:S05]  /*c930*/  @!P0 NANOSLEEP.SYNCS 0x989680 ;  /* 0x009896800000895d */ /* 0x008fea0003900000 */
[----:B------:R-:W3:Y:S02]  /*c940*/  @!P0 SYNCS.PHASECHK.TRANS64 P0, [R6+URZ+0x40], R5 ;  /* 0x00004005060085a7 */ /* 0x000ee400080010ff */
[----:B---3--:R-:W-:Y:S05]  /*c950*/  @!P0 BRA `(.L_x_135) ;  /* 0xfffffffc00f08947 */ /* 0x008fea000383ffff */
[----:B------:R-:W-:Y:S05]  /*c960*/  BRA `(.L_x_134) ;  /* 0xffffffb400b07947 */ /* 0x000fea000383ffff */
.L_x_143:
[----:B-1----:R1:W3:Y:S02]  /*c970*/  SYNCS.PHASECHK.TRANS64.TRYWAIT P0, [R0+URZ+0x40], R6 ;  /* 0x00004006000075a7 */ /* 0x0022e400080011ff */
[----:B---3--:R-:W-:Y:S05]  /*c980*/  @!P0 NANOSLEEP.SYNCS 0x989680 ;  /* 0x009896800000895d */ /* 0x008fea0003900000 */
[----:B------:R-:W3:Y:S02]  /*c990*/  @!P0 SYNCS.PHASECHK.TRANS64 P0, [R0+URZ+0x40], R6 ;  /* 0x00004006000085a7 */ /* 0x000ee400080010ff */
[----:B---3--:R-:W-:Y:S05]  /*c9a0*/  @!P0 BRA `(.L_x_143) ;  /* 0xfffffffc00f08947 */ /* 0x008fea000383ffff */
[----:B------:R-:W-:Y:S05]  /*c9b0*/  BRA `(.L_x_142) ;  /* 0xffffffbc00f07947 */ /* 0x000fea000383ffff */
.L_x_151:
[----:B-1----:R1:W4:Y:S02]  /*c9c0*/  SYNCS.PHASECHK.TRANS64.TRYWAIT P0, [R6+URZ+0x40], R5 ;  /* 0x00004005060075a7 */ /* 0x00232400080011ff */
[----:B----4-:R-:W-:Y:S05]  /*c9d0*/  @!P0 NANOSLEEP.SYNCS 0x989680 ;  /* 0x009896800000895d */ /* 0x010fea0003900000 */
[----:B------:R-:W4:Y:S02]  /*c9e0*/  @!P0 SYNCS.PHASECHK.TRANS64 P0, [R6+URZ+0x40], R5 ;  /* 0x00004005060085a7 */ /* 0x000f2400080010ff */
[----:B----4-:R-:W-:Y:S05]  /*c9f0*/  @!P0 BRA `(.L_x_151) ;  /* 0xfffffffc00f08947 */ /* 0x010fea000383ffff */
[----:B------:R-:W-:Y:S05]  /*ca00*/  BRA `(.L_x_150) ;  /* 0xffffffc8003c7947 */ /* 0x000fea000383ffff */
.L_x_159:
[----:B-1----:R1:W4:Y:S02]  /*ca10*/  SYNCS.PHASECHK.TRANS64.TRYWAIT P0, [R6+URZ+0x40], R5 ;  /* 0x00004005060075a7 */ /* 0x00232400080011ff */
[----:B----4-:R-:W-:Y:S05]  /*ca20*/  @!P0 NANOSLEEP.SYNCS 0x989680 ;  /* 0x009896800000895d */ /* 0x010fea0003900000 */
[----:B------:R-:W4:Y:S02]  /*ca30*/  @!P0 SYNCS.PHASECHK.TRANS64 P0, [R6+URZ+0x40], R5 ;  /* 0x00004005060085a7 */ /* 0x000f2400080010ff */
[----:B----4-:R-:W-:Y:S05]  /*ca40*/  @!P0 BRA `(.L_x_159) ;  /* 0xfffffffc00f08947 */ /* 0x010fea000383ffff */
[----:B------:R-:W-:Y:S05]  /*ca50*/  BRA `(.L_x_158) ;  /* 0xffffffd000987947 */ /* 0x000fea000383ffff */
.L_x_167:
[----:B-1----:R1:W4:Y:S02]  /*ca60*/  SYNCS.PHASECHK.TRANS64.TRYWAIT P0, [R6+URZ+0x40], R5 ;  /* 0x00004005060075a7 */ /* 0x00232400080011ff */
[----:B----4-:R-:W-:Y:S05]  /*ca70*/  @!P0 NANOSLEEP.SYNCS 0x989680 ;  /* 0x009896800000895d */ /* 0x010fea0003900000 */
[----:B------:R-:W4:Y:S02]  /*ca80*/  @!P0 SYNCS.PHASECHK.TRANS64 P0, [R6+URZ+0x40], R5 ;  /* 0x00004005060085a7 */ /* 0x000f2400080010ff */
[----:B----4-:R-:W-:Y:S05]  /*ca90*/  @!P0 BRA `(.L_x_167) ;  /* 0xfffffffc00f08947 */ /* 0x010fea000383ffff */
[----:B------:R-:W-:Y:S05]  /*caa0*/  BRA `(.L_x_166) ;  /* 0xffffffd800e87947 */ /* 0x000fea000383ffff */
.L_x_175:
[----:B-1----:R1:W3:Y:S02]  /*cab0*/  SYNCS.PHASECHK.TRANS64.TRYWAIT P0, [R0+URZ+0x40], R77 ;  /* 0x0000404d000075a7 */ /* 0x0022e400080011ff */
[----:B---3--:R-:W-:Y:S05]  /*cac0*/  @!P0 NANOSLEEP.SYNCS 0x989680 ;  /* 0x009896800000895d */ /* 0x008fea0003900000 */
[----:B------:R-:W3:Y:S02]  /*cad0*/  @!P0 SYNCS.PHASECHK.TRANS64 P0, [R0+URZ+0x40], R77 ;  /* 0x0000404d000085a7 */ /* 0x000ee400080010ff */
[----:B---3--:R-:W-:Y:S05]  /*cae0*/  @!P0 BRA `(.L_x_175) ;  /* 0xfffffffc00f08947 */ /* 0x008fea000383ffff */
[----:B------:R-:W-:Y:S05]  /*caf0*/  BRA `(.L_x_174) ;  /* 0xffffffe400387947 */ /* 0x000fea000383ffff */
        .weak           $__internal_0_$__cuda_sm10x_tcgen05_guardrail_trap_col_being_dealloced_not_returned_by_alloc
        .type           $__internal_0_$__cuda_sm10x_tcgen05_guardrail_trap_col_being_dealloced_not_returned_by_alloc,@function
        .size           $__internal_0_$__cuda_sm10x_tcgen05_guardrail_trap_col_being_dealloced_not_returned_by_alloc,($__internal_1_$__cuda_sm10x_tcgen05_guardrail_trap_phase_invalid_during_alloc - $__internal_0_$__cuda_sm10x_tcgen05_guardrail_trap_col_being_dealloced_not_returned_by_alloc)
$__internal_0_$__cuda_sm10x_tcgen05_guardrail_trap_col_being_dealloced_not_returned_by_alloc:
[----:B------:R-:W-:Y:S05]  /*cb00*/  BPT.TRAP 0x1 ;  /* 0x000000040000795c */ /* 0x000fea0000300000 */
[----:B------:R-:W-:-:S04]  /*cb10*/  HFMA2 R3, -RZ, RZ, 0, 0 ;  /* 0x00000000ff037431 */ /* 0x000fc800000001ff */
[----:B------:R-:W-:Y:S05]  /*cb20*/  RET.REL.NODEC R2 `(_ZN7cutlass13device_kernelINS_4gemm6kernel13GemmUniversalIN4cute5tupleIJiiiiEEENS1_10collective13CollectiveMmaINS1_35MainloopSm100TmaUmmaWarpSpecializedILi4ELi2ELi4ENS5_IJNS4_1CILi2EEESB_NSA_ILi1EEEEEEEENS5_IJNSA_ILi256EEENSA_ILi128EEENSA_ILi32EEEEEENS_10tfloat32_tENS5_IJlSC_lEEESJ_SK_NS4_8TiledMMAINS4_8MMA_AtomIJNS4_23SM100_MMA_TF32_2x1SM_SSISJ_SJ_fLi256ELi128ELNS4_4UMMA5MajorE0ELSP_0ELNSO_7ScaleInE0ELSQ_0EEEEEENS4_6LayoutINS5_IJSC_SC_SC_EEENS5_IJNSA_ILi0EEESV_SV_EEEEENS5_IJNS4_10UnderscoreESY_SY_EEEEENS4_28SM100_TMA_2SM_LOAD_MULTICASTENS4_14ComposedLayoutINS4_7SwizzleILi3ELi4ELi3EEENS4_18smem_ptr_flag_bitsILi32EEENST_INS5_IJNSA_ILi8EEESH_EEENS5_IJSH_SC_EEEEEEEvNS4_8identityENS4_18SM100_TMA_2SM_LOADES1B_vS1C_EENS_8epilogue10collective18CollectiveEpilogueINS1F_23Sm100TmaWarpSpecializedILi4ELi2ELi16ELb1ELb0EEEJNS5_IJSG_SG_SH_EEENS5_IJNST_ISG_SC_EENST_INSA_ILi16EEESC_EEEEESJ_SK_SJ_SK_NS1F_6fusion15FusionCallbacksIS1J_NS1P_17LinearCombinationISJ_fSJ_fLNS_15FloatRoundStyleE2EEES1K_S1O_JEEENS4_5SM1004TMEM4LOAD26SM100_TMEM_LOAD_32dp32b16xENS4_13SM90_TMA_LOADENS12_INS13_ILi2ELi4ELi3EEES16_NST_INS5_IJS17_S1M_EEENS5_IJS1M_SC_EEEEEEENS4_39AutoVectorizingCopyWithAssumedAlignmentILi128EEENS4_14SM90_TMA_STOREES24_S26_S26_EEEvvEEEEvNT_6ParamsE) ;  /* 0xffffff3402347950 */ /* 0x000fea0003c3ffff */
        .weak           $__internal_1_$__cuda_sm10x_tcgen05_guardrail_trap_phase_invalid_during_alloc
        .type           $__internal_1_$__cuda_sm10x_tcgen05_guardrail_trap_phase_invalid_during_alloc,@function
        .size           $__internal_1_$__cuda_sm10x_tcgen05_guardrail_trap_phase_invalid_during_alloc,($__internal_2_$__cuda_sm10x_tcgen05_guardrail_trap_unallocated_columns_being_dealloced - $__internal_1_$__cuda_sm10x_tcgen05_guardrail_trap_phase_invalid_during_alloc)
$__internal_1_$__cuda_sm10x_tcgen05_guardrail_trap_phase_invalid_during_alloc:
[----:B------:R-:W-:Y:S05]  /*cb30*/  BPT.TRAP 0x1 ;  /* 0x000000040000795c */ /* 0x000fea0000300000 */
[----:B------:R-:W-:-:S04]  /*cb40*/  MOV R5, 0x0 ;  /* 0x0000000000057802 */ /* 0x000fc80000000f00 */
[----:B------:R-:W-:Y:S05]  /*cb50*/  RET.REL.NODEC R4 `(_ZN7cutlass13device_kernelINS_4gemm6kernel13GemmUniversalIN4cute5tupleIJiiiiEEENS1_10collective13CollectiveMmaINS1_35MainloopSm100TmaUmmaWarpSpecializedILi4ELi2ELi4ENS5_IJNS4_1CILi2EEESB_NSA_ILi1EEEEEEEENS5_IJNSA_ILi256EEENSA_ILi128EEENSA_ILi32EEEEEENS_10tfloat32_tENS5_IJlSC_lEEESJ_SK_NS4_8TiledMMAINS4_8MMA_AtomIJNS4_23SM100_MMA_TF32_2x1SM_SSISJ_SJ_fLi256ELi128ELNS4_4UMMA5MajorE0ELSP_0ELNSO_7ScaleInE0ELSQ_0EEEEEENS4_6LayoutINS5_IJSC_SC_SC_EEENS5_IJNSA_ILi0EEESV_SV_EEEEENS5_IJNS4_10UnderscoreESY_SY_EEEEENS4_28SM100_TMA_2SM_LOAD_MULTICASTENS4_14ComposedLayoutINS4_7SwizzleILi3ELi4ELi3EEENS4_18smem_ptr_flag_bitsILi32EEENST_INS5_IJNSA_ILi8EEESH_EEENS5_IJSH_SC_EEEEEEEvNS4_8identityENS4_18SM100_TMA_2SM_LOADES1B_vS1C_EENS_8epilogue10collective18CollectiveEpilogueINS1F_23Sm100TmaWarpSpecializedILi4ELi2ELi16ELb1ELb0EEEJNS5_IJSG_SG_SH_EEENS5_IJNST_ISG_SC_EENST_INSA_ILi16EEESC_EEEEESJ_SK_SJ_SK_NS1F_6fusion15FusionCallbacksIS1J_NS1P_17LinearCombinationISJ_fSJ_fLNS_15FloatRoundStyleE2EEES1K_S1O_JEEENS4_5SM1004TMEM4LOAD26SM100_TMEM_LOAD_32dp32b16xENS4_13SM90_TMA_LOADENS12_INS13_ILi2ELi4ELi3EEES16_NST_INS5_IJS17_S1M_EEENS5_IJS1M_SC_EEEEEEENS4_39AutoVectorizingCopyWithAssumedAlignmentILi128EEENS4_14SM90_TMA_STOREES24_S26_S26_EEEvvEEEEvNT_6ParamsE) ;  /* 0xffffff3404287950 */ /* 0x000fea0003c3ffff */
        .weak           $__internal_2_$__cuda_sm10x_tcgen05_guardrail_trap_unallocated_columns_being_dealloced
        .type           $__internal_2_$__cuda_sm10x_tcgen05_guardrail_trap_unallocated_columns_being_dealloced,@function
        .size           $__internal_2_$__cuda_sm10x_tcgen05_guardrail_trap_unallocated_columns_being_dealloced,(.L_x_241 - $__internal_2_$__cuda_sm10x_tcgen05_guardrail_trap_unallocated_columns_being_dealloced)
$__internal_2_$__cuda_sm10x_tcgen05_guardrail_trap_unallocated_columns_being_dealloced:
[----:B------:R-:W-:Y:S05]  /*cb60*/  BPT.TRAP 0x1 ;  /* 0x000000040000795c */ /* 0x000fea0000300000 */
[----:B------:R-:W-:-:S04]  /*cb70*/  HFMA2 R3, -RZ, RZ, 0, 0 ;  /* 0x00000000ff037431 */ /* 0x000fc800000001ff */
[----:B------:R-:W-:Y:S05]  /*cb80*/  RET.REL.NODEC R2 `(_ZN7cutlass13device_kernelINS_4gemm6kernel13GemmUniversalIN4cute5tupleIJiiiiEEENS1_10collective13CollectiveMmaINS1_35MainloopSm100TmaUmmaWarpSpecializedILi4ELi2ELi4ENS5_IJNS4_1CILi2EEESB_NSA_ILi1EEEEEEEENS5_IJNSA_ILi256EEENSA_ILi128EEENSA_ILi32EEEEEENS_10tfloat32_tENS5_IJlSC_lEEESJ_SK_NS4_8TiledMMAINS4_8MMA_AtomIJNS4_23SM100_MMA_TF32_2x1SM_SSISJ_SJ_fLi256ELi128ELNS4_4UMMA5MajorE0ELSP_0ELNSO_7ScaleInE0ELSQ_0EEEEEENS4_6LayoutINS5_IJSC_SC_SC_EEENS5_IJNSA_ILi0EEESV_SV_EEEEENS5_IJNS4_10UnderscoreESY_SY_EEEEENS4_28SM100_TMA_2SM_LOAD_MULTICASTENS4_14ComposedLayoutINS4_7SwizzleILi3ELi4ELi3EEENS4_18smem_ptr_flag_bitsILi32EEENST_INS5_IJNSA_ILi8EEESH_EEENS5_IJSH_SC_EEEEEEEvNS4_8identityENS4_18SM100_TMA_2SM_LOADES1B_vS1C_EENS_8epilogue10collective18CollectiveEpilogueINS1F_23Sm100TmaWarpSpecializedILi4ELi2ELi16ELb1ELb0EEEJNS5_IJSG_SG_SH_EEENS5_IJNST_ISG_SC_EENST_INSA_ILi16EEESC_EEEEESJ_SK_SJ_SK_NS1F_6fusion15FusionCallbacksIS1J_NS1P_17LinearCombinationISJ_fSJ_fLNS_15FloatRoundStyleE2EEES1K_S1O_JEEENS4_5SM1004TMEM4LOAD26SM100_TMEM_LOAD_32dp32b16xENS4_13SM90_TMA_LOADENS12_INS13_ILi2ELi4ELi3EEES16_NST_INS5_IJS17_S1M_EEENS5_IJS1M_SC_EEEEEEENS4_39AutoVectorizingCopyWithAssumedAlignmentILi128EEENS4_14SM90_TMA_STOREES24_S26_S26_EEEvvEEEEvNT_6ParamsE) ;  /* 0xffffff34021c7950 */ /* 0x000fea0003c3ffff */
.L_x_240:
[----:B------:R-:W-:-:S00]  /*cb90*/  BRA `(.L_x_240) ;  /* 0xfffffffc00fc7947 */ /* 0x000fc0000383ffff */
[----:B------:R-:W-:-:S00]  /*cba0*/  NOP ;  /* 0x0000000000007918 */ /* 0x000fc00000000000 */
        /* <DEDUP_REMOVED lines=13> */
.L_x_241:


//--------------------- .nv.global.init           --------------------------
	.section	.nv.global.init,"aw",@progbits
.nv.global.init:
	.type		$str$27,@object
	.size		$str$27,($str$28 - $str$27)
$str$27:
        /*0000*/ 	.byte	0x28, 0x61, 0x64, 0x64, 0x72, 0x65, 0x73, 0x73, 0x20, 0x26, 0x20, 0x6d, 0x61, 0x73, 0x6b, 0x29
        /*0010*/ 	.byte	0x20, 0x3d, 0x3d, 0x20, 0x30, 0x00
	.type		$str$28,@object
	.size		$str$28,($str$26 - $str$28)
$str$28:
        /*0016*/ 	.byte	0x2f, 0x74, 0x6d, 0x70, 0x2f, 0x63, 0x75, 0x74, 0x6c, 0x61, 0x73, 0x73, 0x5f, 0x73, 0x77, 0x65
        /*0026*/ 	.byte	0x65, 0x70, 0x5f, 0x73, 0x72, 0x63, 0x2f, 0x69, 0x6e, 0x63, 0x6c, 0x75, 0x64, 0x65, 0x2f, 0x63
        /*0036*/ 	.byte	0x75, 0x74, 0x65, 0x2f, 0x70, 0x6f, 0x69, 0x6e, 0x74, 0x65, 0x72, 0x5f, 0x66, 0x6c, 0x61, 0x67
        /*0046*/ 	.byte	0x67, 0x65, 0x64, 0x2e, 0x68, 0x70, 0x70, 0x00
	.type		$str$26,@object
	.size		$str$26,($str$25 - $str$26)
$str$26:
        /*004e*/ 	.byte	0x2f, 0x74, 0x6d, 0x70, 0x2f, 0x63, 0x75, 0x74, 0x6c, 0x61, 0x73, 0x73, 0x5f, 0x73, 0x77, 0x65
        /*005e*/ 	.byte	0x65, 0x70, 0x5f, 0x73, 0x72, 0x63, 0x2f, 0x69, 0x6e, 0x63, 0x6c, 0x75, 0x64, 0x65, 0x2f, 0x63
        /*006e*/ 	.byte	0x75, 0x74, 0x65, 0x2f, 0x61, 0x74, 0x6f, 0x6d, 0x2f, 0x63, 0x6f, 0x70, 0x79, 0x5f, 0x74, 0x72
        /*007e*/ 	.byte	0x61, 0x69, 0x74, 0x73, 0x5f, 0x73, 0x6d, 0x31, 0x30, 0x30, 0x2e, 0x68, 0x70, 0x70, 0x00
	.type		$str$25,@object
	.size		$str$25,(__unnamed_1 - $str$25)
$str$25:
        /*008d*/ 	.byte	0x28, 0x28, 0x75, 0x69, 0x6e, 0x74, 0x33, 0x32, 0x5f, 0x74, 0x28, 0x74, 0x68, 0x72, 0x65, 0x61
        /*009d*/ 	.byte	0x64, 0x49, 0x64, 0x78, 0x2e, 0x78, 0x29, 0x20, 0x2f, 0x20, 0x33, 0x32, 0x29, 0x20, 0x25, 0x20
        /*00ad*/ 	.byte	0x34, 0x29, 0x20, 0x3d, 0x3d, 0x20, 0x28, 0x28, 0x28, 0x74, 0x6d, 0x65, 0x6d, 0x5f, 0x61, 0x64
        /*00bd*/ 	.byte	0x64, 0x72, 0x20, 0x3e, 0x3e, 0x20, 0x31, 0x36, 0x29, 0x20, 0x2f, 0x20, 0x33, 0x32, 0x29, 0x20
        /*00cd*/ 	.byte	0x25, 0x20, 0x34, 0x29, 0x00
	.type		__unnamed_1,@object
	.size		__unnamed_1,(__unnamed_2 - __unnamed_1)
__unnamed_1:
        /*00d2*/ 	.byte	0x61, 0x75, 0x74, 0x6f, 0x20, 0x63, 0x75, 0x74, 0x65, 0x3a, 0x3a, 0x61, 0x73, 0x5f, 0x70, 0x6f
        /* <DEDUP_REMOVED lines=24> */
        /*0262*/ 	.byte	0x32, 0x30, 0x34, 0x38, 0x3e, 0x3e, 0x3e, 0x3e, 0x5d, 0x00
	.type		__unnamed_2,@object
	.size		__unnamed_2,(.L_2 - __unnamed_2)
__unnamed_2:
        /* <DEDUP_REMOVED lines=42> */
        /*050c*/ 	.byte	0x3e, 0x5d, 0x00
.L_2:


//--------------------- .nv.shared._ZN7cutlass13device_kernelINS_4gemm6kernel13GemmUniversalIN4cute5tupleIJiiiiEEENS1_10collective13CollectiveMmaINS1_35MainloopSm100TmaUmmaWarpSpecializedILi4ELi2ELi4ENS5_IJNS4_1CILi2EEESB_NSA_ILi1EEEEEEEENS5_IJNSA_ILi256EEENSA_ILi128EEENSA_ILi32EEEEEENS_10tfloat32_tENS5_IJlSC_lEEESJ_SK_NS4_8TiledMMAINS4_8MMA_AtomIJNS4_23SM100_MMA_TF32_2x1SM_SSISJ_SJ_fLi256ELi128ELNS4_4UMMA5MajorE0ELSP_0ELNSO_7ScaleInE0ELSQ_0EEEEEENS4_6LayoutINS5_IJSC_SC_SC_EEENS5_IJNSA_ILi0EEESV_SV_EEEEENS5_IJNS4_10UnderscoreESY_SY_EEEEENS4_28SM100_TMA_2SM_LOAD_MULTICASTENS4_14ComposedLayoutINS4_7SwizzleILi3ELi4ELi3EEENS4_18smem_ptr_flag_bitsILi32EEENST_INS5_IJNSA_ILi8EEESH_EEENS5_IJSH_SC_EEEEEEEvNS4_8identityENS4_18SM100_TMA_2SM_LOADES1B_vS1C_EENS_8epilogue10collective18CollectiveEpilogueINS1F_23Sm100TmaWarpSpecializedILi4ELi2ELi16ELb1ELb0EEEJNS5_IJSG_SG_SH_EEENS5_IJNST_ISG_SC_EENST_INSA_ILi16EEESC_EEEEESJ_SK_SJ_SK_NS1F_6fusion15FusionCallbacksIS1J_NS1P_17LinearCombinationISJ_fSJ_fLNS_15FloatRoundStyleE2EEES1K_S1O_JEEENS4_5SM1004TMEM4LOAD26SM100_TMEM_LOAD_32dp32b16xENS4_13SM90_TMA_LOADENS12_INS13_ILi2ELi4ELi3EEES16_NST_INS5_IJS17_S1M_EEENS5_IJS1M_SC_EEEEEEENS4_39AutoVectorizingCopyWithAssumedAlignmentILi128EEENS4_14SM90_TMA_STOREES24_S26_S26_EEEvvEEEEvNT_6ParamsE --------------------------
	.section	.nv.shared._ZN7cutlass13device_kernelINS_4gemm6kernel13GemmUniversalIN4cute5tupleIJiiiiEEENS1_10collective13CollectiveMmaINS1_35MainloopSm100TmaUmmaWarpSpecializedILi4ELi2ELi4ENS5_IJNS4_1CILi2EEESB_NSA_ILi1EEEEEEEENS5_IJNSA_ILi256EEENSA_ILi128EEENSA_ILi32EEEEEENS_10tfloat32_tENS5_IJlSC_lEEESJ_SK_NS4_8TiledMMAINS4_8MMA_AtomIJNS4_23SM100_MMA_TF32_2x1SM_SSISJ_SJ_fLi256ELi128ELNS4_4UMMA5MajorE0ELSP_0ELNSO_7ScaleInE0ELSQ_0EEEEEENS4_6LayoutINS5_IJSC_SC_SC_EEENS5_IJNSA_ILi0EEESV_SV_EEEEENS5_IJNS4_10UnderscoreESY_SY_EEEEENS4_28SM100_TMA_2SM_LOAD_MULTICASTENS4_14ComposedLayoutINS4_7SwizzleILi3ELi4ELi3EEENS4_18smem_ptr_flag_bitsILi32EEENST_INS5_IJNSA_ILi8EEESH_EEENS5_IJSH_SC_EEEEEEEvNS4_8identityENS4_18SM100_TMA_2SM_LOADES1B_vS1C_EENS_8epilogue10collective18CollectiveEpilogueINS1F_23Sm100TmaWarpSpecializedILi4ELi2ELi16ELb1ELb0EEEJNS5_IJSG_SG_SH_EEENS5_IJNST_ISG_SC_EENST_INSA_ILi16EEESC_EEEEESJ_SK_SJ_SK_NS1F_6fusion15FusionCallbacksIS1J_NS1P_17LinearCombinationISJ_fSJ_fLNS_15FloatRoundStyleE2EEES1K_S1O_JEEENS4_5SM1004TMEM4LOAD26SM100_TMEM_LOAD_32dp32b16xENS4_13SM90_TMA_LOADENS12_INS13_ILi2ELi4ELi3EEES16_NST_INS5_IJS17_S1M_EEENS5_IJS1M_SC_EEEEEEENS4_39AutoVectorizingCopyWithAssumedAlignmentILi128EEENS4_14SM90_TMA_STOREES24_S26_S26_EEEvvEEEEvNT_6ParamsE,"aw",@nobits
	.sectionflags	@""
	.align	16
	.zero		1024


//--------------------- .nv.shared.reserved.0     --------------------------
	.section	.nv.shared.reserved.0,"aw",@nobits
	.weak		__nv_reservedSMEM_offset_0_alias
	.size		__nv_reservedSMEM_offset_0_alias, 0, 64
	.other		__nv_reservedSMEM_offset_0_alias,@"STO_CUDA_RESERVED_SHARED STV_DEFAULT"
__nv_reservedSMEM_offset_0_alias:
	.zero		0
.nv.shared.reserved.0:
	.zero		64
	.weak		__nv_reservedSMEM_tcgen05_partition
	.type		__nv_reservedSMEM_tcgen05_partition,@object
	.size		__nv_reservedSMEM_tcgen05_partition,(.L_0 - __nv_reservedSMEM_tcgen05_partition)
__nv_reservedSMEM_tcgen05_partition:
	.zero		32
.L_0:


//--------------------- .nv.global                --------------------------
	.section	.nv.global,"aw",@nobits
.nv.global:
	.type		_ZN40_INTERNAL_7720f77a_4_k_cu_65d3f08a_110024cute1_E,@object
	.size		_ZN40_INTERNAL_7720f77a_4_k_cu_65d3f08a_110024cute1_E,(_ZN40_INTERNAL_7720f77a_4_k_cu_65d3f08a_110024cuda3std3__45__cpo6cbeginE - _ZN40_INTERNAL_7720f77a_4_k_cu_65d3f08a_110024cute1_E)
_ZN40_INTERNAL_7720f77a_4_k_cu_65d3f08a_110024cute1_E:
	.zero		1
	.type		_ZN40_INTERNAL_7720f77a_4_k_cu_65d3f08a_110024cuda3std3__45__cpo6cbeginE,@object
	.size		_ZN40_INTERNAL_7720f77a_4_k_cu_65d3f08a_110024cuda3std3__45__cpo6cbeginE,(_ZN40_INTERNAL_7720f77a_4_k_cu_65d3f08a_110024cuda3std3__48in_placeE - _ZN40_INTERNAL_7720f77a_4_k_cu_65d3f08a_110024cuda3std3__45__cpo6cbeginE)
_ZN40_INTERNAL_7720f77a_4_k_cu_65d3f08a_110024cuda3std3__45__cpo6cbeginE:
	.zero		1
	.type		_ZN40_INTERNAL_7720f77a_4_k_cu_65d3f08a_110024cuda3std3__48in_placeE,@object
	.size		_ZN40_INTERNAL_7720f77a_4_k_cu_65d3f08a_110024cuda3std3__48in_placeE,(_ZN40_INTERNAL_7720f77a_4_k_cu_65d3f08a_110024cuda3std6ranges3__45__cpo9iter_moveE - _ZN40_INTERNAL_7720f77a_4_k_cu_65d3f08a_110024cuda3std3__48in_placeE)
_ZN40_INTERNAL_7720f77a_4_k_cu_65d3f08a_110024cuda3std3__48in_placeE:
	.zero		1
	.type		_ZN40_INTERNAL_7720f77a_4_k_cu_65d3f08a_110024cuda3std6ranges3__45__cpo9iter_moveE,@object
	.size		_ZN40_INTERNAL_7720f77a_4_k_cu_65d3f08a_110024cuda3std6ranges3__45__cpo9iter_moveE,(_ZN40_INTERNAL_7720f77a_4_k_cu_65d3f08a_110024cuda3std3__45__cpo5beginE - _ZN40_INTERNAL_7720f77a_4_k_cu_65d3f08a_110024cuda3std6ranges3__45__cpo9iter_moveE)
_ZN40_INTERNAL_7720f77a_4_k_cu_65d3f08a_110024cuda3std6ranges3__45__cpo9iter_moveE:
	.zero		1
	.type		_ZN40_INTERNAL_7720f77a_4_k_cu_65d3f08a_110024cuda3std3__45__cpo5beginE,@object
	.size		_ZN40_INTERNAL_7720f77a_4_k_cu_65d3f08a_110024cuda3std3__45__cpo5beginE,(_ZN40_INTERNAL_7720f77a_4_k_cu_65d3f08a_110024cuda3std3__442_GLOBAL__N__7720f77a_4_k_cu_65d3f08a_110026ignoreE - _ZN40_INTERNAL_7720f77a_4_k_cu_65d3f08a_110024cuda3std3__45__cpo5beginE)
_ZN40_INTERNAL_7720f77a_4_k_cu_65d3f08a_110024cuda3std3__45__cpo5beginE:
	.zero		1
	.type		_ZN40_INTERNAL_7720f77a_4_k_cu_65d3f08a_110024cuda3std3__442_GLOBAL__N__7720f77a_4_k_cu_65d3f08a_110026ignoreE,@object
	.size		_ZN40_INTERNAL_7720f77a_4_k_cu_65d3f08a_110024cuda3std3__442_GLOBAL__N__7720f77a_4_k_cu_65d3f08a_110026ignoreE,(_ZN40_INTERNAL_7720f77a_4_k_cu_65d3f08a_110024cute7productE - _ZN40_INTERNAL_7720f77a_4_k_cu_65d3f08a_110024cuda3std3__442_GLOBAL__N__7720f77a_4_k_cu_65d3f08a_110026ignoreE)
_ZN40_INTERNAL_7720f77a_4_k_cu_65d3f08a_110024cuda3std3__442_GLOBAL__N__7720f77a_4_k_cu_65d3f08a_110026ignoreE:
	.zero		1
	.type		_ZN40_INTERNAL_7720f77a_4_k_cu_65d3f08a_110024cute7productE,@object
	.size		_ZN40_INTERNAL_7720f77a_4_k_cu_65d3f08a_110024cute7productE,(_ZN40_INTERNAL_7720f77a_4_k_cu_65d3f08a_110024cuda3std3__45__cpo3endE - _ZN40_INTERNAL_7720f77a_4_k_cu_65d3f08a_110024cute7productE)
_ZN40_INTERNAL_7720f77a_4_k_cu_65d3f08a_110024cute7productE:
	.zero		1
	.type		_ZN40_INTERNAL_7720f77a_4_k_cu_65d3f08a_110024cuda3std3__45__cpo3endE,@object
	.size		_ZN40_INTERNAL_7720f77a_4_k_cu_65d3f08a_110024cuda3std3__45__cpo3endE,(_ZN40_INTERNAL_7720f77a_4_k_cu_65d3f08a_110024cuda3std3__419piecewise_constructE - _ZN40_INTERNAL_7720f77a_4_k_cu_65d3f08a_110024cuda3std3__45__cpo3endE)
_ZN40_INTERNAL_7720f77a_4_k_cu_65d3f08a_110024cuda3std3__45__cpo3endE:
	.zero		1
	.type		_ZN40_INTERNAL_7720f77a_4_k_cu_65d3f08a_110024cuda3std3__419piecewise_constructE,@object
	.size		_ZN40_INTERNAL_7720f77a_4_k_cu_65d3f08a_110024cuda3std3__419piecewise_constructE,(_ZN40_INTERNAL_7720f77a_4_k_cu_65d3f08a_110024cuda3std3__45__cpo4cendE - _ZN40_INTERNAL_7720f77a_4_k_cu_65d3f08a_110024cuda3std3__419piecewise_constructE)
_ZN40_INTERNAL_7720f77a_4_k_cu_65d3f08a_110024cuda3std3__419piecewise_constructE:
	.zero		1
	.type		_ZN40_INTERNAL_7720f77a_4_k_cu_65d3f08a_110024cuda3std3__45__cpo4cendE,@object
	.size		_ZN40_INTERNAL_7720f77a_4_k_cu_65d3f08a_110024cuda3std3__45__cpo4cendE,(_ZN40_INTERNAL_7720f77a_4_k_cu_65d3f08a_110024cuda3std6ranges3__45__cpo4swapE - _ZN40_INTERNAL_7720f77a_4_k_cu_65d3f08a_110024cuda3std3__45__cpo4cendE)
_ZN40_INTERNAL_7720f77a_4_k_cu_65d3f08a_110024cuda3std3__45__cpo4cendE:
	.zero		1
	.type		_ZN40_INTERNAL_7720f77a_4_k_cu_65d3f08a_110024cuda3std6ranges3__45__cpo4swapE,@object
	.size		_ZN40_INTERNAL_7720f77a_4_k_cu_65d3f08a_110024cuda3std6ranges3__45__cpo4swapE,(.L_10 - _ZN40_INTERNAL_7720f77a_4_k_cu_65d3f08a_110024cuda3std6ranges3__45__cpo4swapE)
_ZN40_INTERNAL_7720f77a_4_k_cu_65d3f08a_110024cuda3std6ranges3__45__cpo4swapE:
	.zero		1
.L_10:


//--------------------- .nv.constant0._ZN7cutlass13device_kernelINS_4gemm6kernel13GemmUniversalIN4cute5tupleIJiiiiEEENS1_10collective13CollectiveMmaINS1_35MainloopSm100TmaUmmaWarpSpecializedILi4ELi2ELi4ENS5_IJNS4_1CILi2EEESB_NSA_ILi1EEEEEEEENS5_IJNSA_ILi256EEENSA_ILi128EEENSA_ILi32EEEEEENS_10tfloat32_tENS5_IJlSC_lEEESJ_SK_NS4_8TiledMMAINS4_8MMA_AtomIJNS4_23SM100_MMA_TF32_2x1SM_SSISJ_SJ_fLi256ELi128ELNS4_4UMMA5MajorE0ELSP_0ELNSO_7ScaleInE0ELSQ_0EEEEEENS4_6LayoutINS5_IJSC_SC_SC_EEENS5_IJNSA_ILi0EEESV_SV_EEEEENS5_IJNS4_10UnderscoreESY_SY_EEEEENS4_28SM100_TMA_2SM_LOAD_MULTICASTENS4_14ComposedLayoutINS4_7SwizzleILi3ELi4ELi3EEENS4_18smem_ptr_flag_bitsILi32EEENST_INS5_IJNSA_ILi8EEESH_EEENS5_IJSH_SC_EEEEEEEvNS4_8identityENS4_18SM100_TMA_2SM_LOADES1B_vS1C_EENS_8epilogue10collective18CollectiveEpilogueINS1F_23Sm100TmaWarpSpecializedILi4ELi2ELi16ELb1ELb0EEEJNS5_IJSG_SG_SH_EEENS5_IJNST_ISG_SC_EENST_INSA_ILi16EEESC_EEEEESJ_SK_SJ_SK_NS1F_6fusion15FusionCallbacksIS1J_NS1P_17LinearCombinationISJ_fSJ_fLNS_15FloatRoundStyleE2EEES1K_S1O_JEEENS4_5SM1004TMEM4LOAD26SM100_TMEM_LOAD_32dp32b16xENS4_13SM90_TMA_LOADENS12_INS13_ILi2ELi4ELi3EEES16_NST_INS5_IJS17_S1M_EEENS5_IJS1M_SC_EEEEEEENS4_39AutoVectorizingCopyWithAssumedAlignmentILi128EEENS4_14SM90_TMA_STOREES24_S26_S26_EEEvvEEEEvNT_6ParamsE --------------------------
	.section	.nv.constant0._ZN7cutlass13device_kernelINS_4gemm6kernel13GemmUniversalIN4cute5tupleIJiiiiEEENS1_10collective13CollectiveMmaINS1_35MainloopSm100TmaUmmaWarpSpecializedILi4ELi2ELi4ENS5_IJNS4_1CILi2EEESB_NSA_ILi1EEEEEEEENS5_IJNSA_ILi256EEENSA_ILi128EEENSA_ILi32EEEEEENS_10tfloat32_tENS5_IJlSC_lEEESJ_SK_NS4_8TiledMMAINS4_8MMA_AtomIJNS4_23SM100_MMA_TF32_2x1SM_SSISJ_SJ_fLi256ELi128ELNS4_4UMMA5MajorE0ELSP_0ELNSO_7ScaleInE0ELSQ_0EEEEEENS4_6LayoutINS5_IJSC_SC_SC_EEENS5_IJNSA_ILi0EEESV_SV_EEEEENS5_IJNS4_10UnderscoreESY_SY_EEEEENS4_28SM100_TMA_2SM_LOAD_MULTICASTENS4_14ComposedLayoutINS4_7SwizzleILi3ELi4ELi3EEENS4_18smem_ptr_flag_bitsILi32EEENST_INS5_IJNSA_ILi8EEESH_EEENS5_IJSH_SC_EEEEEEEvNS4_8identityENS4_18SM100_TMA_2SM_LOADES1B_vS1C_EENS_8epilogue10collective18CollectiveEpilogueINS1F_23Sm100TmaWarpSpecializedILi4ELi2ELi16ELb1ELb0EEEJNS5_IJSG_SG_SH_EEENS5_IJNST_ISG_SC_EENST_INSA_ILi16EEESC_EEEEESJ_SK_SJ_SK_NS1F_6fusion15FusionCallbacksIS1J_NS1P_17LinearCombinationISJ_fSJ_fLNS_15FloatRoundStyleE2EEES1K_S1O_JEEENS4_5SM1004TMEM4LOAD26SM100_TMEM_LOAD_32dp32b16xENS4_13SM90_TMA_LOADENS12_INS13_ILi2ELi4ELi3EEES16_NST_INS5_IJS17_S1M_EEENS5_IJS1M_SC_EEEEEEENS4_39AutoVectorizingCopyWithAssumedAlignmentILi128EEENS4_14SM90_TMA_STOREES24_S26_S26_EEEvvEEEEvNT_6ParamsE,"a",@progbits
	.sectionflags	@""
	.align	4
.nv.constant0._ZN7cutlass13device_kernelINS_4gemm6kernel13GemmUniversalIN4cute5tupleIJiiiiEEENS1_10collective13CollectiveMmaINS1_35MainloopSm100TmaUmmaWarpSpecializedILi4ELi2ELi4ENS5_IJNS4_1CILi2EEESB_NSA_ILi1EEEEEEEENS5_IJNSA_ILi256EEENSA_ILi128EEENSA_ILi32EEEEEENS_10tfloat32_tENS5_IJlSC_lEEESJ_SK_NS4_8TiledMMAINS4_8MMA_AtomIJNS4_23SM100_MMA_TF32_2x1SM_SSISJ_SJ_fLi256ELi128ELNS4_4UMMA5MajorE0ELSP_0ELNSO_7ScaleInE0ELSQ_0EEEEEENS4_6LayoutINS5_IJSC_SC_SC_EEENS5_IJNSA_ILi0EEESV_SV_EEEEENS5_IJNS4_10UnderscoreESY_SY_EEEEENS4_28SM100_TMA_2SM_LOAD_MULTICASTENS4_14ComposedLayoutINS4_7SwizzleILi3ELi4ELi3EEENS4_18smem_ptr_flag_bitsILi32EEENST_INS5_IJNSA_ILi8EEESH_EEENS5_IJSH_SC_EEEEEEEvNS4_8identityENS4_18SM100_TMA_2SM_LOADES1B_vS1C_EENS_8epilogue10collective18CollectiveEpilogueINS1F_23Sm100TmaWarpSpecializedILi4ELi2ELi16ELb1ELb0EEEJNS5_IJSG_SG_SH_EEENS5_IJNST_ISG_SC_EENST_INSA_ILi16EEESC_EEEEESJ_SK_SJ_SK_NS1F_6fusion15FusionCallbacksIS1J_NS1P_17LinearCombinationISJ_fSJ_fLNS_15FloatRoundStyleE2EEES1K_S1O_JEEENS4_5SM1004TMEM4LOAD26SM100_TMEM_LOAD_32dp32b16xENS4_13SM90_TMA_LOADENS12_INS13_ILi2ELi4ELi3EEES16_NST_INS5_IJS17_S1M_EEENS5_IJS1M_SC_EEEEEEENS4_39AutoVectorizingCopyWithAssumedAlignmentILi128EEENS4_14SM90_TMA_STOREES24_S26_S26_EEEvvEEEEvNT_6ParamsE:
	.zero		2944


//--------------------- SYMBOLS --------------------------

	.type		.nv.reservedSmem.offset0,@object
	.size		.nv.reservedSmem.offset0,0x4
	.type		.nv.reservedSmem.cap,@object
	.size		.nv.reservedSmem.cap,0x4
	.type		__assertfail,@function
